	.target	sm_80

	.elftype	@"ET_EXEC"


//--------------------- .note.nv.tkinfo           --------------------------
	.section	.note.nv.tkinfo,"",@"SHT_NOTE"
	.sectionflags	@"SHF_NOTE_NV_TKINFO"
	.tkinfo
        /*0018*/ 	.word	0x00000002
        /*0030*/ 	.string	""
        /*0030*/ 	.string	"ptxas"
        /*0030*/ 	.string	"Cuda compilation tools, release 13.0, V13.0.88"
        /*0030*/ 	.string	"Build cuda_13.0.r13.0/compiler.36424714_0"
        /*0030*/ 	.string	"-v  -suppress-debug-info  -lineinfo  -arch sm_80 "



//--------------------- .note.nv.cuinfo           --------------------------
	.section	.note.nv.cuinfo,"",@"SHT_NOTE"
	.sectionflags	@"SHF_NOTE_NV_CUINFO"
        /*0018*/ 	.short	0x0002
        /*001a*/ 	.short	0x0050
        /*001c*/ 	.short	0x0082
	.zero		2


//--------------------- .nv.info                  --------------------------
	.section	.nv.info,"",@"SHT_CUDA_INFO"
	.align	4


	//----- nvinfo : EIATTR_REGCOUNT
	.align		4
        /*0000*/ 	.byte	0x04, 0x2f
        /*0002*/ 	.short	(.L_1 - .L_0)
	.align		4
.L_0:
        /*0004*/ 	.word	index@(matmul_kernel)
        /*0008*/ 	.word	0x000000ff


	//----- nvinfo : EIATTR_FRAME_SIZE
	.align		4
.L_1:
        /*000c*/ 	.byte	0x04, 0x11
        /*000e*/ 	.short	(.L_3 - .L_2)
	.align		4
.L_2:
        /*0010*/ 	.word	index@(matmul_kernel)
        /*0014*/ 	.word	0x00000d08


	//----- nvinfo : EIATTR_MIN_STACK_SIZE
	.align		4
.L_3:
        /*0018*/ 	.byte	0x04, 0x12
        /*001a*/ 	.short	(.L_5 - .L_4)
	.align		4
.L_4:
        /*001c*/ 	.word	index@(matmul_kernel)
        /*0020*/ 	.word	0x00000d08
.L_5:


//--------------------- .nv.info.matmul_kernel    --------------------------
	.section	.nv.info.matmul_kernel,"",@"SHT_CUDA_INFO"
	.sectionflags	@""
	.align	4


	//----- nvinfo : EIATTR_CUDA_API_VERSION
	.align		4
        /*0000*/ 	.byte	0x04, 0x37
        /*0002*/ 	.short	(.L_7 - .L_6)
.L_6:
        /*0004*/ 	.word	0x00000082


	//----- nvinfo : EIATTR_SW2861232_WAR
	.align		4
.L_7:
        /*0008*/ 	.byte	0x01, 0x35
	.zero		2


	//----- nvinfo : EIATTR_PARAM_CBANK
	.align		4
        /*000c*/ 	.byte	0x04, 0x0a
        /*000e*/ 	.short	(.L_9 - .L_8)
	.align		4
.L_8:
        /*0010*/ 	.word	index@(.nv.constant0.matmul_kernel)
        /*0014*/ 	.short	0x0160
        /*0016*/ 	.short	0x0050


	//----- nvinfo : EIATTR_CBANK_PARAM_SIZE
	.align		4
.L_9:
        /*0018*/ 	.byte	0x03, 0x19
        /*001a*/ 	.short	0x0050


	//----- nvinfo : EIATTR_KPARAM_INFO
	.align		4
        /*001c*/ 	.byte	0x04, 0x17
        /*001e*/ 	.short	(.L_11 - .L_10)
.L_10:
        /*0020*/ 	.word	0x00000000
        /*0024*/ 	.short	0x000d
        /*0026*/ 	.short	0x0048
        /*0028*/ 	.byte	0x00, 0xf4, 0x21, 0x00


	//----- nvinfo : EIATTR_KPARAM_INFO
	.align		4
.L_11:
        /*002c*/ 	.byte	0x04, 0x17
        /*002e*/ 	.short	(.L_13 - .L_12)
.L_12:
        /*0030*/ 	.word	0x00000000
        /*0034*/ 	.short	0x000c
        /*0036*/ 	.short	0x0040
        /*0038*/ 	.byte	0x00, 0xf4, 0x21, 0x00


	//----- nvinfo : EIATTR_KPARAM_INFO
	.align		4
.L_13:
        /*003c*/ 	.byte	0x04, 0x17
        /*003e*/ 	.short	(.L_15 - .L_14)
.L_14:
        /*0040*/ 	.word	0x00000000
        /*0044*/ 	.short	0x000b
        /*0046*/ 	.short	0x0038
        /*0048*/ 	.byte	0x00, 0xf0, 0x11, 0x00


	//----- nvinfo : EIATTR_KPARAM_INFO
	.align		4
.L_15:
        /*004c*/ 	.byte	0x04, 0x17
        /*004e*/ 	.short	(.L_17 - .L_16)
.L_16:
        /*0050*/ 	.word	0x00000000
        /*0054*/ 	.short	0x000a
        /*0056*/ 	.short	0x0034
        /*0058*/ 	.byte	0x00, 0xf0, 0x11, 0x00


	//----- nvinfo : EIATTR_KPARAM_INFO
	.align		4
.L_17:
        /*005c*/ 	.byte	0x04, 0x17
        /*005e*/ 	.short	(.L_19 - .L_18)
.L_18:
        /*0060*/ 	.word	0x00000000
        /*0064*/ 	.short	0x0009
        /*0066*/ 	.short	0x0030
        /*0068*/ 	.byte	0x00, 0xf0, 0x11, 0x00


	//----- nvinfo : EIATTR_KPARAM_INFO
	.align		4
.L_19:
        /*006c*/ 	.byte	0x04, 0x17
        /*006e*/ 	.short	(.L_21 - .L_20)
.L_20:
        /*0070*/ 	.word	0x00000000
        /*0074*/ 	.short	0x0008
        /*0076*/ 	.short	0x002c
        /*0078*/ 	.byte	0x00, 0xf0, 0x11, 0x00


	//----- nvinfo : EIATTR_KPARAM_INFO
	.align		4
.L_21:
        /*007c*/ 	.byte	0x04, 0x17
        /*007e*/ 	.short	(.L_23 - .L_22)
.L_22:
        /*0080*/ 	.word	0x00000000
        /*0084*/ 	.short	0x0007
        /*0086*/ 	.short	0x0028
        /*0088*/ 	.byte	0x00, 0xf0, 0x11, 0x00


	//----- nvinfo : EIATTR_KPARAM_INFO
	.align		4
.L_23:
        /*008c*/ 	.byte	0x04, 0x17
        /*008e*/ 	.short	(.L_25 - .L_24)
.L_24:
        /*0090*/ 	.word	0x00000000
        /*0094*/ 	.short	0x0006
        /*0096*/ 	.short	0x0024
        /*0098*/ 	.byte	0x00, 0xf0, 0x11, 0x00


	//----- nvinfo : EIATTR_KPARAM_INFO
	.align		4
.L_25:
        /*009c*/ 	.byte	0x04, 0x17
        /*009e*/ 	.short	(.L_27 - .L_26)
.L_26:
        /*00a0*/ 	.word	0x00000000
        /*00a4*/ 	.short	0x0005
        /*00a6*/ 	.short	0x0020
        /*00a8*/ 	.byte	0x00, 0xf0, 0x11, 0x00


	//----- nvinfo : EIATTR_KPARAM_INFO
	.align		4
.L_27:
        /*00ac*/ 	.byte	0x04, 0x17
        /*00ae*/ 	.short	(.L_29 - .L_28)
.L_28:
        /*00b0*/ 	.word	0x00000000
        /*00b4*/ 	.short	0x0004
        /*00b6*/ 	.short	0x001c
        /*00b8*/ 	.byte	0x00, 0xf0, 0x11, 0x00


	//----- nvinfo : EIATTR_KPARAM_INFO
	.align		4
.L_29:
        /*00bc*/ 	.byte	0x04, 0x17
        /*00be*/ 	.short	(.L_31 - .L_30)
.L_30:
        /*00c0*/ 	.word	0x00000000
        /*00c4*/ 	.short	0x0003
        /*00c6*/ 	.short	0x0018
        /*00c8*/ 	.byte	0x00, 0xf0, 0x11, 0x00


	//----- nvinfo : EIATTR_KPARAM_INFO
	.align		4
.L_31:
        /*00cc*/ 	.byte	0x04, 0x17
        /*00ce*/ 	.short	(.L_33 - .L_32)
.L_32:
        /*00d0*/ 	.word	0x00000000
        /*00d4*/ 	.short	0x0002
        /*00d6*/ 	.short	0x0010
        /*00d8*/ 	.byte	0x00, 0xf4, 0x21, 0x00


	//----- nvinfo : EIATTR_KPARAM_INFO
	.align		4
.L_33:
        /*00dc*/ 	.byte	0x04, 0x17
        /*00de*/ 	.short	(.L_35 - .L_34)
.L_34:
        /*00e0*/ 	.word	0x00000000
        /*00e4*/ 	.short	0x0001
        /*00e6*/ 	.short	0x0008
        /*00e8*/ 	.byte	0x00, 0xf4, 0x21, 0x00


	//----- nvinfo : EIATTR_KPARAM_INFO
	.align		4
.L_35:
        /*00ec*/ 	.byte	0x04, 0x17
        /*00ee*/ 	.short	(.L_37 - .L_36)
.L_36:
        /*00f0*/ 	.word	0x00000000
        /*00f4*/ 	.short	0x0000
        /*00f6*/ 	.short	0x0000
        /*00f8*/ 	.byte	0x00, 0xf4, 0x21, 0x00


	//----- nvinfo : EIATTR_MAXREG_COUNT
	.align		4
.L_37:
        /*00fc*/ 	.byte	0x03, 0x1b
        /*00fe*/ 	.short	0x00ff


	//----- nvinfo : EIATTR_NUM_BARRIERS
	.align		4
        /*0100*/ 	.byte	0x02, 0x4c
        /*0102*/ 	.byte	0x01
	.zero		1


	//----- nvinfo : EIATTR_ANNOTATIONS
	.align		4
        /*0104*/ 	.byte	0x04, 0x55
        /*0106*/ 	.short	(.L_39 - .L_38)


	//   ....[0]....
.L_38:
        /*0108*/ 	.word	0x00000001
        /*010c*/ 	.byte	0xd0, 0x05, 0x00, 0x00, 0x01, 0x00, 0x00, 0x00, 0x20, 0x06, 0x00, 0x00, 0x01, 0x00, 0x00, 0x00
        /* <DEDUP_REMOVED lines=1322> */
        /*53bc*/ 	.byte	0xa0, 0x55, 0x02, 0x00


	//----- nvinfo : EIATTR_MERCURY_ISA_VERSION
	.align		4
.L_39:
        /*53c0*/ 	.byte	0x03, 0x5f
        /*53c2*/ 	.short	0x0000


	//----- nvinfo : EIATTR_EXIT_INSTR_OFFSETS
	.align		4
        /*53c4*/ 	.byte	0x04, 0x1c
        /*53c6*/ 	.short	(.L_41 - .L_40)


	//   ....[0]....
.L_40:
        /*53c8*/ 	.word	0x0002a6b0


	//   ....[1]....
        /*53cc*/ 	.word	0x0002a6d0


	//----- nvinfo : EIATTR_REQNTID
	.align		4
.L_41:
        /*53d0*/ 	.byte	0x04, 0x10
        /*53d2*/ 	.short	(.L_43 - .L_42)
.L_42:
        /*53d4*/ 	.word	0x00000080
        /*53d8*/ 	.word	0x00000001
        /*53dc*/ 	.word	0x00000001
.L_43:


//--------------------- .nv.callgraph             --------------------------
	.section	.nv.callgraph,"",@"SHT_CUDA_CALLGRAPH"
	.align	4
	.sectionentsize	8
	.align		4
        /*0000*/ 	.word	0x00000000
	.align		4
        /*0004*/ 	.word	0xffffffff
	.align		4
        /*0008*/ 	.word	0x00000000
	.align		4
        /*000c*/ 	.word	0xfffffffe
	.align		4
        /*0010*/ 	.word	0x00000000
	.align		4
        /*0014*/ 	.word	0xfffffffd
	.align		4
        /*0018*/ 	.word	0x00000000
	.align		4
        /*001c*/ 	.word	0xfffffffc


//--------------------- .nv.rel.action            --------------------------
	.section	.nv.rel.action,"",@"SHT_CUDA_RELOCINFO"
	.align	8
	.sectionentsize	8
        /*0000*/ 	.byte	0x73, 0x00, 0x00, 0x00, 0x00, 0x00, 0x00, 0x00, 0x00, 0x00, 0x00, 0x11, 0x25, 0x00, 0x05, 0x36


//--------------------- .nv.constant0.matmul_kernel --------------------------
	.section	.nv.constant0.matmul_kernel,"a",@progbits
	.sectionflags	@""
	.align	4
.nv.constant0.matmul_kernel:
	.zero		432


//--------------------- .text.matmul_kernel       --------------------------
	.section	.text.matmul_kernel,"ax",@progbits
	.sectioninfo	@"SHI_REGISTERS=255"
	.align	128
        .global         matmul_kernel
        .type           matmul_kernel,@function
        .size           matmul_kernel,(.L_x_4 - matmul_kernel)
        .other          matmul_kernel,@"STO_CUDA_ENTRY STV_DEFAULT"
matmul_kernel:
.text.matmul_kernel:
[----:B------:R-:W-:-:S03]  /*0000*/  IMAD.MOV.U32 R1, RZ, RZ, c[0x0][0x28] ;  /* 0x00000a00ff017624 */ /* 0x000fc600078e00ff */
[----:B------:R-:W-:Y:S01]  /*0010*/  IMAD.MOV.U32 R0, RZ, RZ, c[0x0][0x17c] ;  /* 0x00005f00ff007624 */ /* 0x000fe200078e00ff */
[----:B------:R-:W1:Y:S01]  /*0020*/  S2R R5, SR_CTAID.X ;  /* 0x0000000000057919 */ /* 0x000e620000002500 */
[----:B------:R-:W-:Y:S01]  /*0030*/  IADD3 R1, R1, -0xd08, RZ ;  /* 0xfffff2f801017810 */ /* 0x000fe20007ffe0ff */
[----:B------:R-:W-:Y:S01]  /*0040*/  ULDC.64 UR4, c[0x0][0x118] ;  /* 0x0000460000047ab9 */ /* 0x000fe20000000a00 */
[----:B------:R-:W-:Y:S01]  /*0050*/  LOP3.LUT R54, RZ, c[0x0][0x17c], RZ, 0x33, !PT ;  /* 0x00005f00ff367a12 */ /* 0x000fe200078e33ff */
[----:B------:R-:W2:Y:S01]  /*0060*/  S2R R252, SR_TID.X ;  /* 0x0000000000fc7919 */ /* 0x000ea20000002100 */
[----:B------:R-:W-:-:S04]  /*0070*/  IADD3 R0, R0, 0xff, RZ ;  /* 0x000000ff00007810 */ /* 0x000fc80007ffe0ff */
[----:B------:R-:W-:-:S04]  /*0080*/  SHF.R.S32.HI R3, RZ, 0x1f, R0 ;  /* 0x0000001fff037819 */ /* 0x000fc80000011400 */
[----:B------:R-:W-:-:S04]  /*0090*/  LEA.HI R3, R3, R0, RZ, 0x8 ;  /* 0x0000000003037211 */ /* 0x000fc800078f40ff */
[----:B------:R-:W-:-:S05]  /*00a0*/  SHF.R.S32.HI R3, RZ, 0x8, R3 ;  /* 0x00000008ff037819 */ /* 0x000fca0000011403 */
[----:B------:R-:W-:Y:S01]  /*00b0*/  IMAD.SHL.U32 R4, R3, 0x4, RZ ;  /* 0x0000000403047824 */ /* 0x000fe200078e00ff */
[----:B-1----:R-:W-:-:S04]  /*00c0*/  IABS R8, R5 ;  /* 0x0000000500087213 */ /* 0x002fc80000000000 */
[-C--:B------:R-:W-:Y:S02]  /*00d0*/  IABS R7, R4.reuse ;  /* 0x0000000400077213 */ /* 0x080fe40000000000 */
[----:B------:R-:W-:Y:S02]  /*00e0*/  IABS R10, R4 ;  /* 0x00000004000a7213 */ /* 0x000fe40000000000 */
[----:B------:R-:W1:Y:S01]  /*00f0*/  I2F.RP R0, R7 ;  /* 0x0000000700007306 */ /* 0x000e620000209400 */
[C---:B--2---:R-:W-:Y:S02]  /*0100*/  LOP3.LUT R14, R252.reuse, 0x7f, RZ, 0xc0, !PT ;  /* 0x0000007ffc0e7812 */ /* 0x044fe400078ec0ff */
[----:B------:R-:W-:-:S05]  /*0110*/  LOP3.LUT R22, R252, 0x3f, RZ, 0xc0, !PT ;  /* 0x0000003ffc167812 */ /* 0x000fca00078ec0ff */
[----:B-1----:R-:W1:Y:S02]  /*0120*/  MUFU.RCP R0, R0 ;  /* 0x0000000000007308 */ /* 0x002e640000001000 */
[----:B-1----:R-:W-:Y:S01]  /*0130*/  IADD3 R2, R0, 0xffffffe, RZ ;  /* 0x0ffffffe00027810 */ /* 0x002fe20007ffe0ff */
[----:B------:R-:W-:Y:S01]  /*0140*/  IMAD.MOV R0, RZ, RZ, -R10 ;  /* 0x000000ffff007224 */ /* 0x000fe200078e0a0a */
[----:B------:R-:W-:-:S04]  /*0150*/  IABS R10, c[0x0][0x178] ;  /* 0x00005e00000a7a13 */ /* 0x000fc80000000000 */
[----:B------:R1:W2:Y:S02]  /*0160*/  F2I.FTZ.U32.TRUNC.NTZ R3, R2 ;  /* 0x0000000200037305 */ /* 0x0002a4000021f000 */
[----:B-1----:R-:W-:Y:S02]  /*0170*/  IMAD.MOV.U32 R2, RZ, RZ, RZ ;  /* 0x000000ffff027224 */ /* 0x002fe400078e00ff */
[----:B--2---:R-:W-:-:S04]  /*0180*/  IMAD.MOV R6, RZ, RZ, -R3 ;  /* 0x000000ffff067224 */ /* 0x004fc800078e0a03 */
[----:B------:R-:W-:Y:S02]  /*0190*/  IMAD R9, R6, R7, RZ ;  /* 0x0000000706097224 */ /* 0x000fe400078e02ff */
[----:B------:R-:W-:Y:S02]  /*01a0*/  IMAD.MOV.U32 R6, RZ, RZ, R8 ;  /* 0x000000ffff067224 */ /* 0x000fe400078e0008 */
[----:B------:R-:W-:-:S06]  /*01b0*/  IMAD.HI.U32 R3, R3, R9, R2 ;  /* 0x0000000903037227 */ /* 0x000fcc00078e0002 */
[----:B------:R-:W-:-:S04]  /*01c0*/  IMAD.HI.U32 R3, R3, R6, RZ ;  /* 0x0000000603037227 */ /* 0x000fc800078e00ff */
[----:B------:R-:W-:-:S05]  /*01d0*/  IMAD R0, R3, R0, R6 ;  /* 0x0000000003007224 */ /* 0x000fca00078e0206 */
[----:B------:R-:W-:-:S13]  /*01e0*/  ISETP.GT.U32.AND P1, PT, R7, R0, PT ;  /* 0x000000000700720c */ /* 0x000fda0003f24070 */
[----:B------:R-:W-:Y:S01]  /*01f0*/  @!P1 IMAD.IADD R0, R0, 0x1, -R7 ;  /* 0x0000000100009824 */ /* 0x000fe200078e0a07 */
[----:B------:R-:W-:Y:S02]  /*0200*/  @!P1 IADD3 R3, R3, 0x1, RZ ;  /* 0x0000000103039810 */ /* 0x000fe40007ffe0ff */
[----:B------:R-:W-:Y:S02]  /*0210*/  ISETP.NE.AND P1, PT, R4, RZ, PT ;  /* 0x000000ff0400720c */ /* 0x000fe40003f25270 */
[----:B------:R-:W-:Y:S02]  /*0220*/  ISETP.GE.U32.AND P0, PT, R0, R7, PT ;  /* 0x000000070000720c */ /* 0x000fe40003f06070 */
[----:B------:R-:W-:-:S04]  /*0230*/  LOP3.LUT R0, R5, R4, RZ, 0x3c, !PT ;  /* 0x0000000405007212 */ /* 0x000fc800078e3cff */
[----:B------:R-:W-:Y:S01]  /*0240*/  ISETP.GE.AND P2, PT, R0, RZ, PT ;  /* 0x000000ff0000720c */ /* 0x000fe20003f46270 */
[----:B------:R-:W-:-:S05]  /*0250*/  IMAD.MOV.U32 R0, RZ, RZ, c[0x0][0x178] ;  /* 0x00005e00ff007624 */ /* 0x000fca00078e00ff */
[----:B------:R-:W-:Y:S02]  /*0260*/  IADD3 R0, R0, 0x7f, RZ ;  /* 0x0000007f00007810 */ /* 0x000fe40007ffe0ff */
[----:B------:R-:W-:-:S05]  /*0270*/  @P0 IADD3 R3, R3, 0x1, RZ ;  /* 0x0000000103030810 */ /* 0x000fca0007ffe0ff */
[----:B------:R-:W-:Y:S01]  /*0280*/  IMAD.MOV.U32 R2, RZ, RZ, R3 ;  /* 0x000000ffff027224 */ /* 0x000fe200078e0003 */
[----:B------:R-:W-:-:S03]  /*0290*/  SHF.R.S32.HI R3, RZ, 0x1f, R0 ;  /* 0x0000001fff037819 */ /* 0x000fc60000011400 */
[----:B------:R-:W-:Y:S01]  /*02a0*/  @!P2 IMAD.MOV R2, RZ, RZ, -R2 ;  /* 0x000000ffff02a224 */ /* 0x000fe200078e0a02 */
[----:B------:R-:W-:Y:S02]  /*02b0*/  @!P1 LOP3.LUT R2, RZ, R4, RZ, 0x33, !PT ;  /* 0x00000004ff029212 */ /* 0x000fe400078e33ff */
[----:B------:R-:W-:-:S03]  /*02c0*/  LEA.HI R3, R3, R0, RZ, 0x7 ;  /* 0x0000000003037211 */ /* 0x000fc600078f38ff */
[----:B------:R-:W-:Y:S02]  /*02d0*/  IMAD.SHL.U32 R9, R2, 0x4, RZ ;  /* 0x0000000402097824 */ /* 0x000fe400078e00ff */
[----:B------:R-:W-:-:S03]  /*02e0*/  IMAD.MOV R2, RZ, RZ, -R2 ;  /* 0x000000ffff027224 */ /* 0x000fc600078e0a02 */
[----:B------:R-:W-:Y:S01]  /*02f0*/  LEA.HI.SX32 R3, R3, -R9, 0x19 ;  /* 0x8000000903037211 */ /* 0x000fe200078fcaff */
[----:B------:R-:W-:Y:S02]  /*0300*/  IMAD R12, R4, R2, R5 ;  /* 0x00000002040c7224 */ /* 0x000fe400078e0205 */
[----:B------:R-:W-:Y:S01]  /*0310*/  IMAD.MOV.U32 R2, RZ, RZ, RZ ;  /* 0x000000ffff027224 */ /* 0x000fe200078e00ff */
[----:B------:R-:W-:Y:S02]  /*0320*/  IMNMX R11, R3, 0x4, PT ;  /* 0x00000004030b7817 */ /* 0x000fe40003800200 */
[----:B------:R-:W-:Y:S02]  /*0330*/  IABS R7, R12 ;  /* 0x0000000c00077213 */ /* 0x000fe40000000000 */
[-C--:B------:R-:W-:Y:S02]  /*0340*/  IABS R8, R11.reuse ;  /* 0x0000000b00087213 */ /* 0x080fe40000000000 */
[----:B------:R-:W-:-:S02]  /*0350*/  IABS R4, R11 ;  /* 0x0000000b00047213 */ /* 0x000fc40000000000 */
[----:B------:R-:W1:Y:S08]  /*0360*/  I2F.RP R0, R8 ;  /* 0x0000000800007306 */ /* 0x000e700000209400 */
[----:B-1----:R-:W1:Y:S02]  /*0370*/  MUFU.RCP R0, R0 ;  /* 0x0000000000007308 */ /* 0x002e640000001000 */
[----:B-1----:R-:W-:-:S06]  /*0380*/  IADD3 R3, R0, 0xffffffe, RZ ;  /* 0x0ffffffe00037810 */ /* 0x002fcc0007ffe0ff */
[----:B------:R-:W1:Y:S02]  /*0390*/  F2I.FTZ.U32.TRUNC.NTZ R3, R3 ;  /* 0x0000000300037305 */ /* 0x000e64000021f000 */
[----:B-1----:R-:W-:-:S04]  /*03a0*/  IMAD.MOV R6, RZ, RZ, -R3 ;  /* 0x000000ffff067224 */ /* 0x002fc800078e0a03 */
[----:B------:R-:W-:Y:S02]  /*03b0*/  IMAD.MOV.U32 R5, RZ, RZ, R6 ;  /* 0x000000ffff057224 */ /* 0x000fe400078e0006 */
[----:B------:R-:W1:Y:S02]  /*03c0*/  I2F.RP R6, R10 ;  /* 0x0000000a00067306 */ /* 0x000e640000209400 */
[----:B------:R-:W-:-:S04]  /*03d0*/  IMAD R5, R5, R8, RZ ;  /* 0x0000000805057224 */ /* 0x000fc800078e02ff */
[----:B------:R-:W-:-:S04]  /*03e0*/  IMAD.HI.U32 R2, R3, R5, R2 ;  /* 0x0000000503027227 */ /* 0x000fc800078e0002 */
[----:B------:R-:W-:Y:S01]  /*03f0*/  IMAD.MOV R3, RZ, RZ, -R4 ;  /* 0x000000ffff037224 */ /* 0x000fe200078e0a04 */
[----:B------:R-:W-:Y:S01]  /*0400*/  IABS R4, c[0x0][0x17c] ;  /* 0x00005f0000047a13 */ /* 0x000fe20000000000 */
[----:B------:R-:W-:-:S04]  /*0410*/  IMAD.HI.U32 R0, R2, R7, RZ ;  /* 0x0000000702007227 */ /* 0x000fc800078e00ff */
[----:B------:R-:W-:Y:S01]  /*0420*/  IMAD.MOV.U32 R2, RZ, RZ, R4 ;  /* 0x000000ffff027224 */ /* 0x000fe200078e0004 */
[----:B-1----:R-:W1:Y:S01]  /*0430*/  MUFU.RCP R6, R6 ;  /* 0x0000000600067308 */ /* 0x002e620000001000 */
[----:B------:R-:W-:-:S05]  /*0440*/  IMAD R3, R0, R3, R7 ;  /* 0x0000000300037224 */ /* 0x000fca00078e0207 */
[----:B------:R-:W-:Y:S02]  /*0450*/  ISETP.GT.U32.AND P1, PT, R8, R3, PT ;  /* 0x000000030800720c */ /* 0x000fe40003f24070 */
[----:B------:R-:W2:Y:S01]  /*0460*/  I2F.RP R4, R2 ;  /* 0x0000000200047306 */ /* 0x000ea20000209400 */
[----:B-1----:R-:W-:Y:S02]  /*0470*/  IADD3 R7, R6, 0xffffffe, RZ ;  /* 0x0ffffffe06077810 */ /* 0x002fe40007ffe0ff */
[----:B------:R-:W-:-:S08]  /*0480*/  SHF.R.U32.HI R6, RZ, 0x6, R252 ;  /* 0x00000006ff067819 */ /* 0x000fd000000116fc */
[----:B------:R-:W-:Y:S01]  /*0490*/  @!P1 IMAD.IADD R3, R3, 0x1, -R8 ;  /* 0x0000000103039824 */ /* 0x000fe200078e0a08 */
[----:B------:R-:W-:Y:S02]  /*04a0*/  @!P1 IADD3 R0, R0, 0x1, RZ ;  /* 0x0000000100009810 */ /* 0x000fe40007ffe0ff */
[----:B------:R-:W-:Y:S01]  /*04b0*/  ISETP.NE.AND P1, PT, R11, RZ, PT ;  /* 0x000000ff0b00720c */ /* 0x000fe20003f25270 */
[----:B------:R-:W-:Y:S01]  /*04c0*/  F2I.FTZ.U32.TRUNC.NTZ R7, R7 ;  /* 0x0000000700077305 */ /* 0x000fe2000021f000 */
[----:B------:R-:W-:Y:S02]  /*04d0*/  ISETP.GE.U32.AND P0, PT, R3, R8, PT ;  /* 0x000000080300720c */ /* 0x000fe40003f06070 */
[----:B------:R-:W-:Y:S02]  /*04e0*/  LOP3.LUT R3, R12, R11, RZ, 0x3c, !PT ;  /* 0x0000000b0c037212 */ /* 0x000fe400078e3cff */
[----:B------:R-:W-:Y:S02]  /*04f0*/  SGXT.U32 R6, R6, 0x1 ;  /* 0x000000010606781a */ /* 0x000fe40000000000 */
[----:B------:R-:W-:Y:S01]  /*0500*/  ISETP.GE.AND P2, PT, R3, RZ, PT ;  /* 0x000000ff0300720c */ /* 0x000fe20003f46270 */
[----:B--2---:R-:W1:Y:S06]  /*0510*/  MUFU.RCP R4, R4 ;  /* 0x0000000400047308 */ /* 0x004e6c0000001000 */
[----:B------:R-:W-:-:S05]  /*0520*/  @P0 IADD3 R0, R0, 0x1, RZ ;  /* 0x0000000100000810 */ /* 0x000fca0007ffe0ff */
[----:B------:R-:W-:-:S04]  /*0530*/  IMAD.MOV.U32 R8, RZ, RZ, R0 ;  /* 0x000000ffff087224 */ /* 0x000fc800078e0000 */
[----:B------:R-:W-:Y:S01]  /*0540*/  @!P2 IMAD.MOV R8, RZ, RZ, -R8 ;  /* 0x000000ffff08a224 */ /* 0x000fe200078e0a08 */
[----:B-1----:R-:W-:Y:S01]  /*0550*/  IADD3 R5, R4, 0xffffffe, RZ ;  /* 0x0ffffffe04057810 */ /* 0x002fe20007ffe0ff */
[----:B------:R-:W-:Y:S01]  /*0560*/  IMAD.MOV.U32 R4, RZ, RZ, RZ ;  /* 0x000000ffff047224 */ /* 0x000fe200078e00ff */
[----:B------:R-:W-:-:S04]  /*0570*/  @!P1 LOP3.LUT R8, RZ, R11, RZ, 0x33, !PT ;  /* 0x0000000bff089212 */ /* 0x000fc800078e33ff */
[----:B------:R-:W1:Y:S01]  /*0580*/  F2I.FTZ.U32.TRUNC.NTZ R5, R5 ;  /* 0x0000000500057305 */ /* 0x000e62000021f000 */
[----:B------:R-:W-:Y:S02]  /*0590*/  IMAD.MOV R0, RZ, RZ, -R8 ;  /* 0x000000ffff007224 */ /* 0x000fe400078e0a08 */
[----:B------:R-:W-:Y:S02]  /*05a0*/  IMAD.SHL.U32 R15, R8, 0x100, RZ ;  /* 0x00000100080f7824 */ /* 0x000fe400078e00ff */
[----:B------:R-:W-:Y:S02]  /*05b0*/  IMAD R0, R11, R0, R12 ;  /* 0x000000000b007224 */ /* 0x000fe400078e020c */
[----:B------:R-:W-:Y:S01]  /*05c0*/  IMAD.MOV R11, RZ, RZ, -R7 ;  /* 0x000000ffff0b7224 */ /* 0x000fe200078e0a07 */
[----:B------:R2:W-:Y:S01]  /*05d0*/  STL [R1+0x260], R15 ;  /* 0x0002600f01007387 */ /* 0x0005e20000100800 */
[----:B------:R-:W-:-:S04]  /*05e0*/  IMAD.IADD R3, R9, 0x1, R0 ;  /* 0x0000000109037824 */ /* 0x000fc800078e0200 */
[----:B------:R-:W-:Y:S02]  /*05f0*/  IMAD R74, R3, 0x80, R14 ;  /* 0x00000080034a7824 */ /* 0x000fe400078e020e */
[----:B------:R-:W-:Y:S02]  /*0600*/  IMAD R3, R11, R10, RZ ;  /* 0x0000000a0b037224 */ /* 0x000fe400078e02ff */
[----:B-1----:R-:W-:Y:S01]  /*0610*/  IMAD.MOV R13, RZ, RZ, -R5 ;  /* 0x000000ffff0d7224 */ /* 0x002fe200078e0a05 */
[----:B------:R-:W-:Y:S03]  /*0620*/  STL [R1+0x8ac], R74 ;  /* 0x0008ac4a01007387 */ /* 0x000fe60000100800 */
[----:B------:R-:W-:-:S04]  /*0630*/  IMAD R9, R13, R2, RZ ;  /* 0x000000020d097224 */ /* 0x000fc800078e02ff */
[----:B------:R-:W-:Y:S01]  /*0640*/  IMAD.HI.U32 R0, R5, R9, R4 ;  /* 0x0000000905007227 */ /* 0x000fe200078e0004 */
[----:B------:R-:W-:Y:S02]  /*0650*/  LOP3.LUT R4, R15, R6, RZ, 0xfc, !PT ;  /* 0x000000060f047212 */ /* 0x000fe400078efcff */
[----:B------:R-:W-:Y:S01]  /*0660*/  IABS R5, R74 ;  /* 0x0000004a00057213 */ /* 0x000fe20000000000 */
[----:B------:R-:W-:Y:S01]  /*0670*/  IMAD.MOV.U32 R6, RZ, RZ, RZ ;  /* 0x000000ffff067224 */ /* 0x000fe200078e00ff */
[----:B------:R-:W-:Y:S02]  /*0680*/  IABS R51, R4 ;  /* 0x0000000400337213 */ /* 0x000fe40000000000 */
[C---:B------:R-:W-:Y:S01]  /*0690*/  LOP3.LUT R9, R4.reuse, 0xfe, RZ, 0xfc, !PT ;  /* 0x000000fe04097812 */ /* 0x040fe200078efcff */
[----:B------:R-:W-:Y:S01]  /*06a0*/  IMAD.HI.U32 R6, R7, R3, R6 ;  /* 0x0000000307067227 */ /* 0x000fe200078e0006 */
[----:B------:R-:W-:Y:S02]  /*06b0*/  LOP3.LUT R8, R4, 0x2, RZ, 0xfc, !PT ;  /* 0x0000000204087812 */ /* 0x000fe400078efcff */
[----:B------:R-:W-:Y:S01]  /*06c0*/  IABS R241, R9 ;  /* 0x0000000900f17213 */ /* 0x000fe20000000000 */
[----:B------:R-:W-:Y:S01]  /*06d0*/  IMAD.MOV.U32 R7, RZ, RZ, R5 ;  /* 0x000000ffff077224 */ /* 0x000fe200078e0005 */
[----:B------:R-:W-:Y:S01]  /*06e0*/  IABS R145, R8 ;  /* 0x0000000800917213 */ /* 0x000fe20000000000 */
[----:B------:R-:W-:Y:S01]  /*06f0*/  IMAD.HI.U32 R3, R0, R51, RZ ;  /* 0x0000003300037227 */ /* 0x000fe200078e00ff */
[----:B------:R-:W-:-:S02]  /*0700*/  ISETP.GE.AND P4, PT, R8, RZ, PT ;  /* 0x000000ff0800720c */ /* 0x000fc40003f86270 */
[----:B------:R-:W-:Y:S01]  /*0710*/  ISETP.GE.AND P0, PT, R9, RZ, PT ;  /* 0x000000ff0900720c */ /* 0x000fe20003f06270 */
[----:B------:R-:W-:Y:S01]  /*0720*/  IMAD.HI.U32 R6, R6, R7, RZ ;  /* 0x0000000706067227 */ /* 0x000fe200078e00ff */
[C---:B------:R-:W-:Y:S02]  /*0730*/  LOP3.LUT R9, R4.reuse, 0x8, RZ, 0xfc, !PT ;  /* 0x0000000804097812 */ /* 0x040fe400078efcff */
[----:B------:R-:W-:Y:S01]  /*0740*/  LOP3.LUT R11, R4, 0xa, RZ, 0xfc, !PT ;  /* 0x0000000a040b7812 */ /* 0x000fe200078efcff */
[----:B------:R-:W-:Y:S01]  /*0750*/  IMAD.MOV R3, RZ, RZ, -R3 ;  /* 0x000000ffff037224 */ /* 0x000fe200078e0a03 */
[----:B------:R-:W-:Y:S01]  /*0760*/  IABS R49, R9 ;  /* 0x0000000900317213 */ /* 0x000fe20000000000 */
[----:B------:R-:W-:Y:S01]  /*0770*/  IMAD.HI.U32 R5, R0, R241, RZ ;  /* 0x000000f100057227 */ /* 0x000fe200078e00ff */
[----:B------:R-:W-:Y:S02]  /*0780*/  IABS R149, R11 ;  /* 0x0000000b00957213 */ /* 0x000fe40000000000 */
[C---:B------:R-:W-:Y:S01]  /*0790*/  LOP3.LUT R12, R4.reuse, 0x12, RZ, 0xfc, !PT ;  /* 0x00000012040c7812 */ /* 0x040fe200078efcff */
[----:B------:R-:W-:Y:S01]  /*07a0*/  IMAD.MOV R6, RZ, RZ, -R6 ;  /* 0x000000ffff067224 */ /* 0x000fe200078e0a06 */
[----:B------:R-:W-:Y:S01]  /*07b0*/  LOP3.LUT R13, R4, 0x32, RZ, 0xfc, !PT ;  /* 0x00000032040d7812 */ /* 0x000fe200078efcff */
[----:B------:R-:W-:Y:S01]  /*07c0*/  IMAD R51, R2, R3, R51 ;  /* 0x0000000302337224 */ /* 0x000fe200078e0233 */
[----:B------:R-:W-:Y:S01]  /*07d0*/  IABS R153, R12 ;  /* 0x0000000c00997213 */ /* 0x000fe20000000000 */
[----:B------:R-:W-:Y:S01]  /*07e0*/  IMAD.MOV R8, RZ, RZ, -R5 ;  /* 0x000000ffff087224 */ /* 0x000fe200078e0a05 */
[----:B------:R-:W-:Y:S01]  /*07f0*/  IABS R169, R13 ;  /* 0x0000000d00a97213 */ /* 0x000fe20000000000 */
[----:B------:R-:W-:Y:S01]  /*0800*/  IMAD R3, R10, R6, R7 ;  /* 0x000000060a037224 */ /* 0x000fe200078e0207 */
[----:B------:R-:W-:Y:S01]  /*0810*/  LOP3.LUT R7, R4, 0x4, RZ, 0xfc, !PT ;  /* 0x0000000404077812 */ /* 0x000fe200078efcff */
[----:B------:R-:W-:Y:S01]  /*0820*/  IMAD.HI.U32 R5, R0, R145, RZ ;  /* 0x0000009100057227 */ /* 0x000fe200078e00ff */
[----:B------:R-:W-:-:S02]  /*0830*/  ISETP.GT.U32.AND P3, PT, R2, R51, PT ;  /* 0x000000330200720c */ /* 0x000fc40003f64070 */
[----:B------:R-:W-:Y:S01]  /*0840*/  IABS R239, R7 ;  /* 0x0000000700ef7213 */ /* 0x000fe20000000000 */
[----:B------:R-:W-:Y:S01]  /*0850*/  IMAD R241, R2, R8, R241 ;  /* 0x0000000802f17224 */ /* 0x000fe200078e02f1 */
[----:B------:R-:W-:Y:S01]  /*0860*/  LOP3.LUT R8, R4, 0x6, RZ, 0xfc, !PT ;  /* 0x0000000604087812 */ /* 0x000fe200078efcff */
[----:B------:R-:W-:Y:S01]  /*0870*/  IMAD.MOV R5, RZ, RZ, -R5 ;  /* 0x000000ffff057224 */ /* 0x000fe200078e0a05 */
[----:B------:R-:W-:Y:S02]  /*0880*/  ISETP.GT.U32.AND P1, PT, R10, R3, PT ;  /* 0x000000030a00720c */ /* 0x000fe40003f24070 */
[C---:B------:R-:W-:Y:S01]  /*0890*/  ISETP.GT.U32.AND P6, PT, R2.reuse, R241, PT ;  /* 0x000000f10200720c */ /* 0x040fe20003fc4070 */
[----:B------:R-:W-:Y:S01]  /*08a0*/  IMAD R145, R2, R5, R145 ;  /* 0x0000000502917224 */ /* 0x000fe200078e0291 */
[----:B------:R-:W-:Y:S01]  /*08b0*/  IABS R237, R8 ;  /* 0x0000000800ed7213 */ /* 0x000fe20000000000 */
[----:B------:R-:W-:Y:S01]  /*08c0*/  IMAD.HI.U32 R5, R0, R239, RZ ;  /* 0x000000ef00057227 */ /* 0x000fe200078e00ff */
[----:B------:R-:W-:-:S02]  /*08d0*/  LOP3.LUT R14, R4, 0xb0, RZ, 0xfc, !PT ;  /* 0x000000b0040e7812 */ /* 0x000fc400078efcff */
[----:B------:R-:W-:Y:S01]  /*08e0*/  ISETP.GT.U32.AND P2, PT, R2, R145, PT ;  /* 0x000000910200720c */ /* 0x000fe20003f44070 */
[----:B------:R-:W-:Y:S01]  /*08f0*/  IMAD.MOV R5, RZ, RZ, -R5 ;  /* 0x000000ffff057224 */ /* 0x000fe200078e0a05 */
[C---:B------:R-:W-:Y:S01]  /*0900*/  LOP3.LUT R16, R4.reuse, 0xcc, RZ, 0xfc, !PT ;  /* 0x000000cc04107812 */ /* 0x040fe200078efcff */
[--C-:B------:R-:W-:Y:S01]  /*0910*/  @!P3 IMAD.IADD R51, R51, 0x1, -R2.reuse ;  /* 0x000000013333b824 */ /* 0x100fe200078e0a02 */
[----:B------:R-:W-:Y:S01]  /*0920*/  LOP3.LUT R18, R4, 0xce, RZ, 0xfc, !PT ;  /* 0x000000ce04127812 */ /* 0x000fe200078efcff */
[C---:B------:R-:W-:Y:S01]  /*0930*/  IMAD R239, R2.reuse, R5, R239 ;  /* 0x0000000502ef7224 */ /* 0x040fe200078e02ef */
[----:B------:R-:W-:Y:S01]  /*0940*/  IABS R83, R16 ;  /* 0x0000001000537213 */ /* 0x000fe20000000000 */
[----:B------:R-:W-:Y:S01]  /*0950*/  @!P6 IMAD.IADD R241, R241, 0x1, -R2 ;  /* 0x00000001f1f1e824 */ /* 0x000fe200078e0a02 */
[----:B------:R-:W-:Y:S01]  /*0960*/  ISETP.GT.U32.AND P3, PT, R2, R51, PT ;  /* 0x000000330200720c */ /* 0x000fe20003f64070 */
[----:B------:R-:W-:Y:S01]  /*0970*/  IMAD.HI.U32 R6, R0, R237, RZ ;  /* 0x000000ed00067227 */ /* 0x000fe200078e00ff */
[----:B------:R-:W-:-:S02]  /*0980*/  ISETP.GT.U32.AND P6, PT, R2, R239, PT ;  /* 0x000000ef0200720c */ /* 0x000fc40003fc4070 */
[----:B------:R-:W-:Y:S01]  /*0990*/  IABS R81, R18 ;  /* 0x0000001200517213 */ /* 0x000fe20000000000 */
[----:B------:R-:W-:Y:S01]  /*09a0*/  IMAD.HI.U32 R5, R0, R49, RZ ;  /* 0x0000003100057227 */ /* 0x000fe200078e00ff */
[----:B------:R-:W-:-:S03]  /*09b0*/  LOP3.LUT R20, R4, 0xfa, RZ, 0xfc, !PT ;  /* 0x000000fa04147812 */ /* 0x000fc600078efcff */
[----:B------:R-:W-:Y:S01]  /*09c0*/  IMAD.MOV R6, RZ, RZ, -R6 ;  /* 0x000000ffff067224 */ /* 0x000fe200078e0a06 */
[----:B------:R-:W-:Y:S01]  /*09d0*/  IABS R245, R20 ;  /* 0x0000001400f57213 */ /* 0x000fe20000000000 */
[----:B------:R-:W-:Y:S02]  /*09e0*/  IMAD.MOV R5, RZ, RZ, -R5 ;  /* 0x000000ffff057224 */ /* 0x000fe400078e0a05 */
[--C-:B------:R-:W-:Y:S01]  /*09f0*/  @!P2 IMAD.IADD R145, R145, 0x1, -R2.reuse ;  /* 0x000000019191a824 */ /* 0x100fe200078e0a02 */
[----:B------:R-:W-:Y:S01]  /*0a00*/  ISETP.GE.AND P2, PT, R4, RZ, PT ;  /* 0x000000ff0400720c */ /* 0x000fe20003f46270 */
[C---:B------:R-:W-:Y:S02]  /*0a10*/  IMAD R237, R2.reuse, R6, R237 ;  /* 0x0000000602ed7224 */ /* 0x040fe400078e02ed */
[C---:B------:R-:W-:Y:S02]  /*0a20*/  IMAD R49, R2.reuse, R5, R49 ;  /* 0x0000000502317224 */ /* 0x040fe400078e0231 */
[--C-:B------:R-:W-:Y:S01]  /*0a30*/  @!P3 IMAD.IADD R51, R51, 0x1, -R2.reuse ;  /* 0x000000013333b824 */ /* 0x100fe200078e0a02 */
[C---:B------:R-:W-:Y:S01]  /*0a40*/  ISETP.GT.U32.AND P3, PT, R2.reuse, R237, PT ;  /* 0x000000ed0200720c */ /* 0x040fe20003f64070 */
[----:B------:R-:W-:Y:S01]  /*0a50*/  @!P6 IMAD.IADD R239, R239, 0x1, -R2 ;  /* 0x00000001efefe824 */ /* 0x000fe200078e0a02 */
[C---:B------:R-:W-:Y:S01]  /*0a60*/  ISETP.GT.U32.AND P6, PT, R2.reuse, R49, PT ;  /* 0x000000310200720c */ /* 0x040fe20003fc4070 */
[----:B------:R-:W-:Y:S01]  /*0a70*/  @!P1 IMAD.IADD R3, R3, 0x1, -R10 ;  /* 0x0000000103039824 */ /* 0x000fe200078e0a0a */
[----:B------:R-:W-:Y:S01]  /*0a80*/  ISETP.GT.U32.AND P1, PT, R2, R241, PT ;  /* 0x000000f10200720c */ /* 0x000fe20003f24070 */
[----:B------:R-:W-:-:S03]  /*0a90*/  IMAD.HI.U32 R6, R0, R149, RZ ;  /* 0x0000009500067227 */ /* 0x000fc600078e00ff */
[----:B------:R-:W-:Y:S01]  /*0aa0*/  ISETP.GT.U32.AND P5, PT, R10, R3, PT ;  /* 0x000000030a00720c */ /* 0x000fe20003fa4070 */
[----:B------:R-:W-:Y:S01]  /*0ab0*/  @!P2 IMAD.MOV R51, RZ, RZ, -R51 ;  /* 0x000000ffff33a224 */ /* 0x000fe200078e0a33 */
[----:B------:R-:W-:Y:S01]  /*0ac0*/  ISETP.GE.AND P2, PT, R8, RZ, PT ;  /* 0x000000ff0800720c */ /* 0x000fe20003f46270 */
[----:B------:R-:W-:Y:S01]  /*0ad0*/  IMAD.MOV R6, RZ, RZ, -R6 ;  /* 0x000000ffff067224 */ /* 0x000fe200078e0a06 */
[----:B------:R-:W-:Y:S01]  /*0ae0*/  LOP3.LUT R8, R4, 0xc, RZ, 0xfc, !PT ;  /* 0x0000000c04087812 */ /* 0x000fe200078efcff */
[--C-:B------:R-:W-:Y:S01]  /*0af0*/  @!P3 IMAD.IADD R237, R237, 0x1, -R2.reuse ;  /* 0x00000001ededb824 */ /* 0x100fe200078e0a02 */
[C---:B------:R-:W-:Y:S01]  /*0b00*/  ISETP.GT.U32.AND P3, PT, R2.reuse, R239, PT ;  /* 0x000000ef0200720c */ /* 0x040fe20003f64070 */
[--C-:B------:R-:W-:Y:S01]  /*0b10*/  @!P6 IMAD.IADD R49, R49, 0x1, -R2.reuse ;  /* 0x000000013131e824 */ /* 0x100fe200078e0a02 */
[----:B------:R-:W-:Y:S01]  /*0b20*/  IABS R235, R8 ;  /* 0x0000000800eb7213 */ /* 0x000fe20000000000 */
[C---:B------:R-:W-:Y:S02]  /*0b30*/  IMAD R149, R2.reuse, R6, R149 ;  /* 0x0000000602957224 */ /* 0x040fe400078e0295 */
[----:B------:R-:W-:Y:S01]  /*0b40*/  @!P1 IMAD.IADD R241, R241, 0x1, -R2 ;  /* 0x00000001f1f19824 */ /* 0x000fe200078e0a02 */
[----:B------:R-:W-:Y:S01]  /*0b50*/  ISETP.GT.U32.AND P6, PT, R2, R49, PT ;  /* 0x000000310200720c */ /* 0x000fe20003fc4070 */
[----:B------:R-:W-:Y:S01]  /*0b60*/  IMAD.HI.U32 R5, R0, R235, RZ ;  /* 0x000000eb00057227 */ /* 0x000fe200078e00ff */
[----:B------:R-:W-:-:S03]  /*0b70*/  ISETP.GE.AND P1, PT, R7, RZ, PT ;  /* 0x000000ff0700720c */ /* 0x000fc60003f26270 */
[----:B------:R-:W-:Y:S01]  /*0b80*/  @!P5 IMAD.IADD R3, R3, 0x1, -R10 ;  /* 0x000000010303d824 */ /* 0x000fe200078e0a0a */
[----:B------:R-:W-:Y:S01]  /*0b90*/  ISETP.GT.U32.AND P5, PT, R2, R145, PT ;  /* 0x000000910200720c */ /* 0x000fe20003fa4070 */
[----:B------:R-:W-:Y:S01]  /*0ba0*/  IMAD.MOV R5, RZ, RZ, -R5 ;  /* 0x000000ffff057224 */ /* 0x000fe200078e0a05 */
[----:B------:R-:W-:Y:S01]  /*0bb0*/  LOP3.LUT R10, R4, 0x10, RZ, 0xfc, !PT ;  /* 0x00000010040a7812 */ /* 0x000fe200078efcff */
[--C-:B------:R-:W-:Y:S01]  /*0bc0*/  @!P3 IMAD.IADD R239, R239, 0x1, -R2.reuse ;  /* 0x00000001efefb824 */ /* 0x100fe200078e0a02 */
[C---:B------:R-:W-:Y:S01]  /*0bd0*/  ISETP.GT.U32.AND P3, PT, R2.reuse, R149, PT ;  /* 0x000000950200720c */ /* 0x040fe20003f64070 */
[C---:B------:R-:W-:Y:S01]  /*0be0*/  IMAD R235, R2.reuse, R5, R235 ;  /* 0x0000000502eb7224 */ /* 0x040fe200078e02eb */
[----:B------:R-:W-:Y:S01]  /*0bf0*/  IABS R47, R10 ;  /* 0x0000000a002f7213 */ /* 0x000fe20000000000 */
[----:B------:R-:W-:Y:S02]  /*0c00*/  @!P6 IMAD.IADD R49, R49, 0x1, -R2 ;  /* 0x000000013131e824 */ /* 0x000fe400078e0a02 */
[----:B------:R-:W-:Y:S01]  /*0c10*/  @!P0 IMAD.MOV R241, RZ, RZ, -R241 ;  /* 0x000000fffff18224 */ /* 0x000fe200078e0af1 */
[----:B------:R-:W-:Y:S01]  /*0c20*/  ISETP.GT.U32.AND P6, PT, R2, R235, PT ;  /* 0x000000eb0200720c */ /* 0x000fe20003fc4070 */
[----:B------:R-:W-:Y:S01]  /*0c30*/  IMAD.HI.U32 R7, R0, R153, RZ ;  /* 0x0000009900077227 */ /* 0x000fe200078e00ff */
[----:B------:R-:W-:-:S03]  /*0c40*/  ISETP.GT.U32.AND P0, PT, R2, R237, PT ;  /* 0x000000ed0200720c */ /* 0x000fc60003f04070 */
[--C-:B------:R-:W-:Y:S01]  /*0c50*/  @!P5 IMAD.IADD R145, R145, 0x1, -R2.reuse ;  /* 0x000000019191d824 */ /* 0x100fe200078e0a02 */
[----:B------:R-:W-:Y:S01]  /*0c60*/  ISETP.GE.AND P5, PT, R9, RZ, PT ;  /* 0x000000ff0900720c */ /* 0x000fe20003fa6270 */
[--C-:B------:R-:W-:Y:S01]  /*0c70*/  @!P3 IMAD.IADD R149, R149, 0x1, -R2.reuse ;  /* 0x000000019595b824 */ /* 0x100fe200078e0a02 */
[----:B------:R-:W-:Y:S01]  /*0c80*/  LOP3.LUT R9, R4, 0xe, RZ, 0xfc, !PT ;  /* 0x0000000e04097812 */ /* 0x000fe200078efcff */
[----:B------:R-:W-:Y:S01]  /*0c90*/  IMAD.MOV R7, RZ, RZ, -R7 ;  /* 0x000000ffff077224 */ /* 0x000fe200078e0a07 */
[----:B------:R-:W-:Y:S01]  /*0ca0*/  ISETP.GE.AND P3, PT, R8, RZ, PT ;  /* 0x000000ff0800720c */ /* 0x000fe20003f66270 */
[----:B------:R-:W-:Y:S01]  /*0cb0*/  IMAD.HI.U32 R6, R0, R47, RZ ;  /* 0x0000002f00067227 */ /* 0x000fe200078e00ff */
[----:B------:R-:W-:Y:S02]  /*0cc0*/  IABS R233, R9 ;  /* 0x0000000900e97213 */ /* 0x000fe40000000000 */
[----:B------:R-:W-:Y:S01]  /*0cd0*/  LOP3.LUT R8, R4, 0x14, RZ, 0xfc, !PT ;  /* 0x0000001404087812 */ /* 0x000fe200078efcff */
[----:B------:R-:W-:Y:S01]  /*0ce0*/  @!P6 IMAD.IADD R235, R235, 0x1, -R2 ;  /* 0x00000001ebebe824 */ /* 0x000fe200078e0a02 */
[----:B------:R-:W-:Y:S01]  /*0cf0*/  ISETP.GT.U32.AND P6, PT, R2, R149, PT ;  /* 0x000000950200720c */ /* 0x000fe20003fc4070 */
[----:B------:R-:W-:Y:S01]  /*0d00*/  IMAD.HI.U32 R5, R0, R233, RZ ;  /* 0x000000e900057227 */ /* 0x000fe200078e00ff */
[----:B------:R-:W-:-:S03]  /*0d10*/  IABS R231, R8 ;  /* 0x0000000800e77213 */ /* 0x000fc60000000000 */
[----:B------:R-:W-:Y:S02]  /*0d20*/  IMAD.MOV R5, RZ, RZ, -R5 ;  /* 0x000000ffff057224 */ /* 0x000fe400078e0a05 */
[----:B------:R-:W-:Y:S01]  /*0d30*/  IMAD R153, R2, R7, R153 ;  /* 0x0000000702997224 */ /* 0x000fe200078e0299 */
[----:B------:R-:W-:Y:S01]  /*0d40*/  LOP3.LUT R7, R4, 0x16, RZ, 0xfc, !PT ;  /* 0x0000001604077812 */ /* 0x000fe200078efcff */
[----:B------:R-:W-:Y:S02]  /*0d50*/  IMAD.MOV R6, RZ, RZ, -R6 ;  /* 0x000000ffff067224 */ /* 0x000fe400078e0a06 */
[C---:B------:R-:W-:Y:S01]  /*0d60*/  IMAD R233, R2.reuse, R5, R233 ;  /* 0x0000000502e97224 */ /* 0x040fe200078e02e9 */
[----:B------:R-:W-:Y:S01]  /*0d70*/  IABS R229, R7 ;  /* 0x0000000700e57213 */ /* 0x000fe20000000000 */
[--C-:B------:R-:W-:Y:S01]  /*0d80*/  @!P6 IMAD.IADD R149, R149, 0x1, -R2.reuse ;  /* 0x000000019595e824 */ /* 0x100fe200078e0a02 */
[C---:B------:R-:W-:Y:S01]  /*0d90*/  ISETP.GT.U32.AND P6, PT, R2.reuse, R153, PT ;  /* 0x000000990200720c */ /* 0x040fe20003fc4070 */
[----:B------:R-:W-:Y:S01]  /*0da0*/  @!P0 IMAD.IADD R237, R237, 0x1, -R2 ;  /* 0x00000001eded8824 */ /* 0x000fe200078e0a02 */
[----:B------:R-:W-:Y:S01]  /*0db0*/  ISETP.GE.AND P0, PT, R11, RZ, PT ;  /* 0x000000ff0b00720c */ /* 0x000fe20003f06270 */
[----:B------:R-:W-:Y:S01]  /*0dc0*/  IMAD R47, R2, R6, R47 ;  /* 0x00000006022f7224 */ /* 0x000fe200078e022f */
[----:B------:R-:W-:Y:S01]  /*0dd0*/  LOP3.LUT R11, R4, 0x2a, RZ, 0xfc, !PT ;  /* 0x0000002a040b7812 */ /* 0x000fe200078efcff */
[----:B------:R-:W-:Y:S01]  /*0de0*/  @!P4 IMAD.MOV R145, RZ, RZ, -R145 ;  /* 0x000000ffff91c224 */ /* 0x000fe200078e0a91 */
[C---:B------:R-:W-:Y:S01]  /*0df0*/  ISETP.GT.U32.AND P4, PT, R2.reuse, R233, PT ;  /* 0x000000e90200720c */ /* 0x040fe20003f84070 */
[----:B------:R-:W-:Y:S01]  /*0e00*/  @!P1 IMAD.MOV R239, RZ, RZ, -R239 ;  /* 0x000000ffffef9224 */ /* 0x000fe200078e0aef */
[C---:B------:R-:W-:Y:S01]  /*0e10*/  ISETP.GT.U32.AND P1, PT, R2.reuse, R235, PT ;  /* 0x000000eb0200720c */ /* 0x040fe20003f24070 */
[----:B------:R-:W-:Y:S01]  /*0e20*/  @!P2 IMAD.MOV R237, RZ, RZ, -R237 ;  /* 0x000000ffffeda224 */ /* 0x000fe200078e0aed */
[----:B------:R-:W-:Y:S01]  /*0e30*/  ISETP.GT.U32.AND P2, PT, R2, R47, PT ;  /* 0x0000002f0200720c */ /* 0x000fe20003f44070 */
[----:B------:R-:W-:Y:S01]  /*0e40*/  IMAD.HI.U32 R5, R0, R231, RZ ;  /* 0x000000e700057227 */ /* 0x000fe200078e00ff */
[----:B------:R-:W-:-:S03]  /*0e50*/  IABS R165, R11 ;  /* 0x0000000b00a57213 */ /* 0x000fc60000000000 */
[----:B------:R-:W-:Y:S02]  /*0e60*/  IMAD.MOV R6, RZ, RZ, -R5 ;  /* 0x000000ffff067224 */ /* 0x000fe400078e0a05 */
[--C-:B------:R-:W-:Y:S02]  /*0e70*/  @!P6 IMAD.IADD R153, R153, 0x1, -R2.reuse ;  /* 0x000000019999e824 */ /* 0x100fe400078e0a02 */
[--C-:B------:R-:W-:Y:S01]  /*0e80*/  @!P4 IMAD.IADD R233, R233, 0x1, -R2.reuse ;  /* 0x00000001e9e9c824 */ /* 0x100fe200078e0a02 */
[----:B------:R-:W-:Y:S01]  /*0e90*/  ISETP.GE.AND P4, PT, R12, RZ, PT ;  /* 0x000000ff0c00720c */ /* 0x000fe20003f86270 */
[--C-:B------:R-:W-:Y:S01]  /*0ea0*/  @!P1 IMAD.IADD R235, R235, 0x1, -R2.reuse ;  /* 0x00000001ebeb9824 */ /* 0x100fe200078e0a02 */
[----:B------:R-:W-:Y:S01]  /*0eb0*/  ISETP.GE.AND P1, PT, R10, RZ, PT ;  /* 0x000000ff0a00720c */ /* 0x000fe20003f26270 */
[----:B------:R-:W-:Y:S01]  /*0ec0*/  IMAD R231, R2, R6, R231 ;  /* 0x0000000602e77224 */ /* 0x000fe200078e02e7 */
[----:B------:R-:W-:Y:S01]  /*0ed0*/  LOP3.LUT R10, R4, 0x1a, RZ, 0xfc, !PT ;  /* 0x0000001a040a7812 */ /* 0x000fe200078efcff */
[----:B------:R-:W-:Y:S01]  /*0ee0*/  @!P0 IMAD.MOV R149, RZ, RZ, -R149 ;  /* 0x000000ffff958224 */ /* 0x000fe200078e0a95 */
[C---:B------:R-:W-:Y:S01]  /*0ef0*/  ISETP.GT.U32.AND P0, PT, R2.reuse, R153, PT ;  /* 0x000000990200720c */ /* 0x040fe20003f04070 */
[----:B------:R-:W-:Y:S01]  /*0f00*/  @!P2 IMAD.IADD R47, R47, 0x1, -R2 ;  /* 0x000000012f2fa824 */ /* 0x000fe200078e0a02 */
[C---:B------:R-:W-:Y:S01]  /*0f10*/  ISETP.GT.U32.AND P2, PT, R2.reuse, R233, PT ;  /* 0x000000e90200720c */ /* 0x040fe20003f44070 */
[----:B------:R-:W-:Y:S01]  /*0f20*/  @!P3 IMAD.MOV R235, RZ, RZ, -R235 ;  /* 0x000000ffffebb224 */ /* 0x000fe200078e0aeb */
[----:B------:R-:W-:Y:S01]  /*0f30*/  ISETP.GT.U32.AND P3, PT, R2, R231, PT ;  /* 0x000000e70200720c */ /* 0x000fe20003f64070 */
[----:B------:R-:W-:Y:S01]  /*0f40*/  @!P5 IMAD.MOV R49, RZ, RZ, -R49 ;  /* 0x000000ffff31d224 */ /* 0x000fe200078e0a31 */
[----:B------:R-:W-:Y:S01]  /*0f50*/  ISETP.GE.AND P5, PT, R9, RZ, PT ;  /* 0x000000ff0900720c */ /* 0x000fe20003fa6270 */
[----:B------:R-:W-:Y:S01]  /*0f60*/  IMAD.HI.U32 R5, R0, R229, RZ ;  /* 0x000000e500057227 */ /* 0x000fe200078e00ff */
[----:B------:R-:W-:-:S02]  /*0f70*/  ISETP.GT.U32.AND P6, PT, R2, R47, PT ;  /* 0x0000002f0200720c */ /* 0x000fc40003fc4070 */
[----:B------:R-:W-:Y:S01]  /*0f80*/  LOP3.LUT R9, R4, 0x18, RZ, 0xfc, !PT ;  /* 0x0000001804097812 */ /* 0x000fe200078efcff */
[----:B------:R-:W-:Y:S01]  /*0f90*/  IMAD.MOV R5, RZ, RZ, -R5 ;  /* 0x000000ffff057224 */ /* 0x000fe200078e0a05 */
[----:B------:R-:W-:Y:S01]  /*0fa0*/  IABS R157, R10 ;  /* 0x0000000a009d7213 */ /* 0x000fe20000000000 */
[--C-:B------:R-:W-:Y:S01]  /*0fb0*/  @!P0 IMAD.IADD R153, R153, 0x1, -R2.reuse ;  /* 0x0000000199998824 */ /* 0x100fe200078e0a02 */
[----:B------:R-:W-:Y:S01]  /*0fc0*/  IABS R45, R9 ;  /* 0x00000009002d7213 */ /* 0x000fe20000000000 */
[----:B------:R-:W-:Y:S01]  /*0fd0*/  IMAD R229, R2, R5, R229 ;  /* 0x0000000502e57224 */ /* 0x000fe200078e02e5 */
[----:B------:R-:W-:Y:S01]  /*0fe0*/  ISETP.GE.AND P0, PT, R7, RZ, PT ;  /* 0x000000ff0700720c */ /* 0x000fe20003f06270 */
[--C-:B------:R-:W-:Y:S01]  /*0ff0*/  @!P2 IMAD.IADD R233, R233, 0x1, -R2.reuse ;  /* 0x00000001e9e9a824 */ /* 0x100fe200078e0a02 */
[----:B------:R-:W-:Y:S01]  /*1000*/  LOP3.LUT R7, R4, 0x1c, RZ, 0xfc, !PT ;  /* 0x0000001c04077812 */ /* 0x000fe200078efcff */
[----:B------:R-:W-:Y:S01]  /*1010*/  @!P3 IMAD.IADD R231, R231, 0x1, -R2 ;  /* 0x00000001e7e7b824 */ /* 0x000fe200078e0a02 */
[----:B------:R-:W-:Y:S01]  /*1020*/  ISETP.GE.AND P2, PT, R8, RZ, PT ;  /* 0x000000ff0800720c */ /* 0x000fe20003f46270 */
[----:B------:R-:W-:Y:S01]  /*1030*/  IMAD.HI.U32 R5, R0, R45, RZ ;  /* 0x0000002d00057227 */ /* 0x000fe200078e00ff */
[----:B------:R-:W-:-:S02]  /*1040*/  IABS R227, R7 ;  /* 0x0000000700e37213 */ /* 0x000fc40000000000 */
[----:B------:R-:W-:Y:S01]  /*1050*/  LOP3.LUT R8, R4, 0x20, RZ, 0xfc, !PT ;  /* 0x0000002004087812 */ /* 0x000fe200078efcff */
[----:B------:R-:W-:Y:S01]  /*1060*/  @!P6 IMAD.IADD R47, R47, 0x1, -R2 ;  /* 0x000000012f2fe824 */ /* 0x000fe200078e0a02 */
[C---:B------:R-:W-:Y:S01]  /*1070*/  ISETP.GT.U32.AND P6, PT, R2.reuse, R229, PT ;  /* 0x000000e50200720c */ /* 0x040fe20003fc4070 */
[----:B------:R-:W-:Y:S01]  /*1080*/  @!P5 IMAD.MOV R233, RZ, RZ, -R233 ;  /* 0x000000ffffe9d224 */ /* 0x000fe200078e0ae9 */
[----:B------:R-:W-:Y:S01]  /*1090*/  ISETP.GT.U32.AND P5, PT, R2, R231, PT ;  /* 0x000000e70200720c */ /* 0x000fe20003fa4070 */
[----:B------:R-:W-:Y:S01]  /*10a0*/  IMAD.MOV R5, RZ, RZ, -R5 ;  /* 0x000000ffff057224 */ /* 0x000fe200078e0a05 */
[----:B------:R-:W-:Y:S01]  /*10b0*/  IABS R43, R8 ;  /* 0x00000008002b7213 */ /* 0x000fe20000000000 */
[----:B------:R-:W-:Y:S01]  /*10c0*/  IMAD.HI.U32 R6, R0, R157, RZ ;  /* 0x0000009d00067227 */ /* 0x000fe200078e00ff */
[----:B------:R-:W-:Y:S02]  /*10d0*/  ISETP.GE.AND P3, PT, R9, RZ, PT ;  /* 0x000000ff0900720c */ /* 0x000fe40003f66270 */
[----:B------:R-:W-:Y:S01]  /*10e0*/  LOP3.LUT R9, R4, 0x22, RZ, 0xfc, !PT ;  /* 0x0000002204097812 */ /* 0x000fe200078efcff */
[----:B------:R-:W-:Y:S01]  /*10f0*/  IMAD R45, R2, R5, R45 ;  /* 0x00000005022d7224 */ /* 0x000fe200078e022d */
[----:B------:R-:W-:Y:S01]  /*1100*/  LOP3.LUT R12, R4, 0x30, RZ, 0xfc, !PT ;  /* 0x00000030040c7812 */ /* 0x000fe200078efcff */
[----:B------:R-:W-:Y:S01]  /*1110*/  IMAD.HI.U32 R5, R0, R227, RZ ;  /* 0x000000e300057227 */ /* 0x000fe200078e00ff */
[----:B------:R-:W-:-:S02]  /*1120*/  IABS R161, R9 ;  /* 0x0000000900a17213 */ /* 0x000fc40000000000 */
[----:B------:R-:W-:Y:S01]  /*1130*/  IABS R39, R12 ;  /* 0x0000000c00277213 */ /* 0x000fe20000000000 */
[----:B------:R-:W-:Y:S02]  /*1140*/  IMAD.MOV R5, RZ, RZ, -R5 ;  /* 0x000000ffff057224 */ /* 0x000fe400078e0a05 */
[--C-:B------:R-:W-:Y:S02]  /*1150*/  @!P6 IMAD.IADD R229, R229, 0x1, -R2.reuse ;  /* 0x00000001e5e5e824 */ /* 0x100fe400078e0a02 */
[----:B------:R-:W-:Y:S02]  /*1160*/  @!P5 IMAD.IADD R231, R231, 0x1, -R2 ;  /* 0x00000001e7e7d824 */ /* 0x000fe400078e0a02 */
[C---:B------:R-:W-:Y:S01]  /*1170*/  IMAD R227, R2.reuse, R5, R227 ;  /* 0x0000000502e37224 */ /* 0x040fe200078e02e3 */
[C---:B------:R-:W-:Y:S01]  /*1180*/  ISETP.GT.U32.AND P6, PT, R2.reuse, R229, PT ;  /* 0x000000e50200720c */ /* 0x040fe20003fc4070 */
[----:B------:R-:W-:Y:S02]  /*1190*/  @!P2 IMAD.MOV R231, RZ, RZ, -R231 ;  /* 0x000000ffffe7a224 */ /* 0x000fe400078e0ae7 */
[----:B------:R-:W-:Y:S01]  /*11a0*/  IMAD.MOV R6, RZ, RZ, -R6 ;  /* 0x000000ffff067224 */ /* 0x000fe200078e0a06 */
[C---:B------:R-:W-:Y:S01]  /*11b0*/  ISETP.GT.U32.AND P2, PT, R2.reuse, R227, PT ;  /* 0x000000e30200720c */ /* 0x040fe20003f44070 */
[----:B------:R-:W-:Y:S01]  /*11c0*/  @!P1 IMAD.MOV R47, RZ, RZ, -R47 ;  /* 0x000000ffff2f9224 */ /* 0x000fe200078e0a2f */
[C---:B------:R-:W-:Y:S01]  /*11d0*/  ISETP.GT.U32.AND P1, PT, R2.reuse, R45, PT ;  /* 0x0000002d0200720c */ /* 0x040fe20003f24070 */
[----:B------:R-:W-:Y:S01]  /*11e0*/  IMAD R157, R2, R6, R157 ;  /* 0x00000006029d7224 */ /* 0x000fe200078e029d */
[----:B------:R-:W-:Y:S01]  /*11f0*/  LOP3.LUT R6, R4, 0x1e, RZ, 0xfc, !PT ;  /* 0x0000001e04067812 */ /* 0x000fe200078efcff */
[----:B------:R-:W-:Y:S01]  /*1200*/  @!P4 IMAD.MOV R153, RZ, RZ, -R153 ;  /* 0x000000ffff99c224 */ /* 0x000fe200078e0a99 */
[----:B------:R-:W-:-:S02]  /*1210*/  ISETP.GE.AND P4, PT, R10, RZ, PT ;  /* 0x000000ff0a00720c */ /* 0x000fc40003f86270 */
[----:B------:R-:W-:Y:S01]  /*1220*/  ISETP.GT.U32.AND P5, PT, R2, R157, PT ;  /* 0x0000009d0200720c */ /* 0x000fe20003fa4070 */
[--C-:B------:R-:W-:Y:S01]  /*1230*/  @!P6 IMAD.IADD R229, R229, 0x1, -R2.reuse ;  /* 0x00000001e5e5e824 */ /* 0x100fe200078e0a02 */
[----:B------:R-:W-:Y:S02]  /*1240*/  IABS R225, R6 ;  /* 0x0000000600e17213 */ /* 0x000fe40000000000 */
[----:B------:R-:W-:Y:S01]  /*1250*/  ISETP.GE.AND P6, PT, R7, RZ, PT ;  /* 0x000000ff0700720c */ /* 0x000fe20003fc6270 */
[--C-:B------:R-:W-:Y:S01]  /*1260*/  @!P2 IMAD.IADD R227, R227, 0x1, -R2.reuse ;  /* 0x00000001e3e3a824 */ /* 0x100fe200078e0a02 */
[----:B------:R-:W-:Y:S01]  /*1270*/  LOP3.LUT R10, R4, 0x28, RZ, 0xfc, !PT ;  /* 0x00000028040a7812 */ /* 0x000fe200078efcff */
[----:B------:R-:W-:Y:S01]  /*1280*/  @!P0 IMAD.MOV R229, RZ, RZ, -R229 ;  /* 0x000000ffffe58224 */ /* 0x000fe200078e0ae5 */
[----:B------:R-:W-:Y:S01]  /*1290*/  ISETP.GE.AND P0, PT, R6, RZ, PT ;  /* 0x000000ff0600720c */ /* 0x000fe20003f06270 */
[----:B------:R-:W-:Y:S01]  /*12a0*/  @!P1 IMAD.IADD R45, R45, 0x1, -R2 ;  /* 0x000000012d2d9824 */ /* 0x000fe200078e0a02 */
[----:B------:R-:W-:Y:S01]  /*12b0*/  ISETP.GT.U32.AND P2, PT, R2, R227, PT ;  /* 0x000000e30200720c */ /* 0x000fe20003f44070 */
[----:B------:R-:W-:Y:S01]  /*12c0*/  IMAD.HI.U32 R6, R0, R43, RZ ;  /* 0x0000002b00067227 */ /* 0x000fe200078e00ff */
[----:B------:R-:W-:-:S02]  /*12d0*/  IABS R41, R10 ;  /* 0x0000000a00297213 */ /* 0x000fc40000000000 */
[----:B------:R-:W-:Y:S01]  /*12e0*/  ISETP.GT.U32.AND P1, PT, R2, R45, PT ;  /* 0x0000002d0200720c */ /* 0x000fe20003f24070 */
[----:B------:R-:W-:Y:S02]  /*12f0*/  @!P5 IMAD.IADD R157, R157, 0x1, -R2 ;  /* 0x000000019d9dd824 */ /* 0x000fe400078e0a02 */
[----:B------:R-:W-:Y:S02]  /*1300*/  IMAD.MOV R6, RZ, RZ, -R6 ;  /* 0x000000ffff067224 */ /* 0x000fe400078e0a06 */
[----:B------:R-:W-:Y:S01]  /*1310*/  IMAD.HI.U32 R5, R0, R225, RZ ;  /* 0x000000e100057227 */ /* 0x000fe200078e00ff */
[----:B------:R-:W-:-:S03]  /*1320*/  ISETP.GT.U32.AND P5, PT, R2, R157, PT ;  /* 0x0000009d0200720c */ /* 0x000fc60003fa4070 */
[C---:B------:R-:W-:Y:S02]  /*1330*/  IMAD R43, R2.reuse, R6, R43 ;  /* 0x00000006022b7224 */ /* 0x040fe400078e022b */
[--C-:B------:R-:W-:Y:S02]  /*1340*/  @!P2 IMAD.IADD R227, R227, 0x1, -R2.reuse ;  /* 0x00000001e3e3a824 */ /* 0x100fe400078e0a02 */
[----:B------:R-:W-:Y:S01]  /*1350*/  IMAD.MOV R5, RZ, RZ, -R5 ;  /* 0x000000ffff057224 */ /* 0x000fe200078e0a05 */
[----:B------:R-:W-:Y:S01]  /*1360*/  ISETP.GT.U32.AND P2, PT, R2, R43, PT ;  /* 0x0000002b0200720c */ /* 0x000fe20003f44070 */
[----:B------:R-:W-:Y:S01]  /*1370*/  @!P1 IMAD.IADD R45, R45, 0x1, -R2 ;  /* 0x000000012d2d9824 */ /* 0x000fe200078e0a02 */
[----:B------:R-:W-:Y:S01]  /*1380*/  ISETP.GE.AND P1, PT, R8, RZ, PT ;  /* 0x000000ff0800720c */ /* 0x000fe20003f26270 */
[----:B------:R-:W-:Y:S01]  /*1390*/  IMAD R225, R2, R5, R225 ;  /* 0x0000000502e17224 */ /* 0x000fe200078e02e1 */
[----:B------:R-:W-:Y:S01]  /*13a0*/  LOP3.LUT R5, R4, 0x24, RZ, 0xfc, !PT ;  /* 0x0000002404057812 */ /* 0x000fe200078efcff */
[----:B------:R-:W-:-:S03]  /*13b0*/  IMAD.HI.U32 R7, R0, R161, RZ ;  /* 0x000000a100077227 */ /* 0x000fc600078e00ff */
[----:B------:R-:W-:Y:S01]  /*13c0*/  IABS R223, R5 ;  /* 0x0000000500df7213 */ /* 0x000fe20000000000 */
[--C-:B------:R-:W-:Y:S01]  /*13d0*/  @!P5 IMAD.IADD R157, R157, 0x1, -R2.reuse ;  /* 0x000000019d9dd824 */ /* 0x100fe200078e0a02 */
[----:B------:R-:W-:Y:S01]  /*13e0*/  ISETP.GE.AND P5, PT, R9, RZ, PT ;  /* 0x000000ff0900720c */ /* 0x000fe20003fa6270 */
[----:B------:R-:W-:Y:S01]  /*13f0*/  @!P3 IMAD.MOV R45, RZ, RZ, -R45 ;  /* 0x000000ffff2db224 */ /* 0x000fe200078e0a2d */
[----:B------:R-:W-:Y:S01]  /*1400*/  ISETP.GT.U32.AND P3, PT, R2, R225, PT ;  /* 0x000000e10200720c */ /* 0x000fe20003f64070 */
[----:B------:R-:W-:Y:S01]  /*1410*/  IMAD.MOV R7, RZ, RZ, -R7 ;  /* 0x000000ffff077224 */ /* 0x000fe200078e0a07 */
[----:B------:R-:W-:Y:S01]  /*1420*/  LOP3.LUT R9, R4, 0x26, RZ, 0xfc, !PT ;  /* 0x0000002604097812 */ /* 0x000fe200078efcff */
[----:B------:R-:W-:Y:S02]  /*1430*/  @!P2 IMAD.IADD R43, R43, 0x1, -R2 ;  /* 0x000000012b2ba824 */ /* 0x000fe400078e0a02 */
[C---:B------:R-:W-:Y:S01]  /*1440*/  IMAD R161, R2.reuse, R7, R161 ;  /* 0x0000000702a17224 */ /* 0x040fe200078e02a1 */
[----:B------:R-:W-:Y:S01]  /*1450*/  IABS R221, R9 ;  /* 0x0000000900dd7213 */ /* 0x000fe20000000000 */
[----:B------:R-:W-:Y:S01]  /*1460*/  @!P4 IMAD.MOV R157, RZ, RZ, -R157 ;  /* 0x000000ffff9dc224 */ /* 0x000fe200078e0a9d */
[----:B------:R-:W-:Y:S01]  /*1470*/  ISETP.GE.AND P4, PT, R5, RZ, PT ;  /* 0x000000ff0500720c */ /* 0x000fe20003f86270 */
[----:B------:R-:W-:Y:S01]  /*1480*/  @!P6 IMAD.MOV R227, RZ, RZ, -R227 ;  /* 0x000000ffffe3e224 */ /* 0x000fe200078e0ae3 */
[----:B------:R-:W-:Y:S01]  /*1490*/  ISETP.GT.U32.AND P2, PT, R2, R43, PT ;  /* 0x0000002b0200720c */ /* 0x000fe20003f44070 */
[----:B------:R-:W-:Y:S01]  /*14a0*/  IMAD.HI.U32 R5, R0, R223, RZ ;  /* 0x000000df00057227 */ /* 0x000fe200078e00ff */
[----:B------:R-:W-:-:S03]  /*14b0*/  ISETP.GT.U32.AND P6, PT, R2, R161, PT ;  /* 0x000000a10200720c */ /* 0x000fc60003fc4070 */
[----:B------:R-:W-:-:S04]  /*14c0*/  IMAD.HI.U32 R6, R0, R221, RZ ;  /* 0x000000dd00067227 */ /* 0x000fc800078e00ff */
[----:B------:R-:W-:Y:S02]  /*14d0*/  @!P3 IMAD.IADD R225, R225, 0x1, -R2 ;  /* 0x00000001e1e1b824 */ /* 0x000fe400078e0a02 */
[----:B------:R-:W-:Y:S02]  /*14e0*/  IMAD.MOV R5, RZ, RZ, -R5 ;  /* 0x000000ffff057224 */ /* 0x000fe400078e0a05 */
[----:B------:R-:W-:Y:S01]  /*14f0*/  IMAD.MOV R6, RZ, RZ, -R6 ;  /* 0x000000ffff067224 */ /* 0x000fe200078e0a06 */
[C---:B------:R-:W-:Y:S01]  /*1500*/  ISETP.GT.U32.AND P3, PT, R2.reuse, R225, PT ;  /* 0x000000e10200720c */ /* 0x040fe20003f64070 */
[C---:B------:R-:W-:Y:S02]  /*1510*/  IMAD R223, R2.reuse, R5, R223 ;  /* 0x0000000502df7224 */ /* 0x040fe400078e02df */
[C---:B------:R-:W-:Y:S02]  /*1520*/  IMAD R221, R2.reuse, R6, R221 ;  /* 0x0000000602dd7224 */ /* 0x040fe400078e02dd */
[--C-:B------:R-:W-:Y:S01]  /*1530*/  @!P2 IMAD.IADD R43, R43, 0x1, -R2.reuse ;  /* 0x000000012b2ba824 */ /* 0x100fe200078e0a02 */
[C---:B------:R-:W-:Y:S01]  /*1540*/  ISETP.GT.U32.AND P2, PT, R2.reuse, R223, PT ;  /* 0x000000df0200720c */ /* 0x040fe20003f44070 */
[----:B------:R-:W-:Y:S01]  /*1550*/  @!P6 IMAD.IADD R161, R161, 0x1, -R2 ;  /* 0x00000001a1a1e824 */ /* 0x000fe200078e0a02 */
[----:B------:R-:W-:Y:S01]  /*1560*/  ISETP.GT.U32.AND P6, PT, R2, R221, PT ;  /* 0x000000dd0200720c */ /* 0x000fe20003fc4070 */
[----:B------:R-:W-:-:S04]  /*1570*/  IMAD.HI.U32 R8, R0, R165, RZ ;  /* 0x000000a500087227 */ /* 0x000fc800078e00ff */
[----:B------:R-:W-:Y:S02]  /*1580*/  IMAD.MOV R8, RZ, RZ, -R8 ;  /* 0x000000ffff087224 */ /* 0x000fe400078e0a08 */
[--C-:B------:R-:W-:Y:S01]  /*1590*/  @!P3 IMAD.IADD R225, R225, 0x1, -R2.reuse ;  /* 0x00000001e1e1b824 */ /* 0x100fe200078e0a02 */
[----:B------:R-:W-:Y:S01]  /*15a0*/  ISETP.GE.AND P3, PT, R9, RZ, PT ;  /* 0x000000ff0900720c */ /* 0x000fe20003f66270 */
[----:B------:R-:W-:Y:S01]  /*15b0*/  IMAD R165, R2, R8, R165 ;  /* 0x0000000802a57224 */ /* 0x000fe200078e02a5 */
[C---:B------:R-:W-:Y:S01]  /*15c0*/  LOP3.LUT R8, R4.reuse, 0x2c, RZ, 0xfc, !PT ;  /* 0x0000002c04087812 */ /* 0x040fe200078efcff */
[--C-:B------:R-:W-:Y:S01]  /*15d0*/  @!P2 IMAD.IADD R223, R223, 0x1, -R2.reuse ;  /* 0x00000001dfdfa824 */ /* 0x100fe200078e0a02 */
[----:B------:R-:W-:Y:S01]  /*15e0*/  LOP3.LUT R9, R4, 0x2e, RZ, 0xfc, !PT ;  /* 0x0000002e04097812 */ /* 0x000fe200078efcff */
[----:B------:R-:W-:Y:S01]  /*15f0*/  @!P6 IMAD.IADD R221, R221, 0x1, -R2 ;  /* 0x00000001dddde824 */ /* 0x000fe200078e0a02 */
[----:B------:R-:W-:Y:S01]  /*1600*/  IABS R219, R8 ;  /* 0x0000000800db7213 */ /* 0x000fe20000000000 */
[----:B------:R-:W-:Y:S01]  /*1610*/  IMAD.HI.U32 R7, R0, R41, RZ ;  /* 0x0000002900077227 */ /* 0x000fe200078e00ff */
[----:B------:R-:W-:-:S02]  /*1620*/  IABS R217, R9 ;  /* 0x0000000900d97213 */ /* 0x000fc40000000000 */
[C---:B------:R-:W-:Y:S01]  /*1630*/  ISETP.GT.U32.AND P2, PT, R2.reuse, R161, PT ;  /* 0x000000a10200720c */ /* 0x040fe20003f44070 */
[----:B------:R-:W-:Y:S01]  /*1640*/  @!P0 IMAD.MOV R225, RZ, RZ, -R225 ;  /* 0x000000ffffe18224 */ /* 0x000fe200078e0ae1 */
[C---:B------:R-:W-:Y:S01]  /*1650*/  ISETP.GT.U32.AND P0, PT, R2.reuse, R223, PT ;  /* 0x000000df0200720c */ /* 0x040fe20003f04070 */
[----:B------:R-:W-:Y:S01]  /*1660*/  IMAD.MOV R7, RZ, RZ, -R7 ;  /* 0x000000ffff077224 */ /* 0x000fe200078e0a07 */
[----:B------:R-:W-:Y:S01]  /*1670*/  ISETP.GT.U32.AND P6, PT, R2, R221, PT ;  /* 0x000000dd0200720c */ /* 0x000fe20003fc4070 */
[----:B------:R-:W-:-:S04]  /*1680*/  IMAD.HI.U32 R5, R0, R219, RZ ;  /* 0x000000db00057227 */ /* 0x000fc800078e00ff */
[----:B------:R-:W-:-:S04]  /*1690*/  IMAD.HI.U32 R6, R0, R217, RZ ;  /* 0x000000d900067227 */ /* 0x000fc800078e00ff */
[C---:B------:R-:W-:Y:S02]  /*16a0*/  IMAD R41, R2.reuse, R7, R41 ;  /* 0x0000000702297224 */ /* 0x040fe400078e0229 */
[----:B------:R-:W-:Y:S02]  /*16b0*/  IMAD.MOV R5, RZ, RZ, -R5 ;  /* 0x000000ffff057224 */ /* 0x000fe400078e0a05 */
[----:B------:R-:W-:Y:S02]  /*16c0*/  IMAD.MOV R7, RZ, RZ, -R6 ;  /* 0x000000ffff077224 */ /* 0x000fe400078e0a06 */
[----:B------:R-:W-:Y:S01]  /*16d0*/  @!P1 IMAD.MOV R43, RZ, RZ, -R43 ;  /* 0x000000ffff2b9224 */ /* 0x000fe200078e0a2b */
[C---:B------:R-:W-:Y:S01]  /*16e0*/  ISETP.GT.U32.AND P1, PT, R2.reuse, R41, PT ;  /* 0x000000290200720c */ /* 0x040fe20003f24070 */
[----:B------:R-:W-:Y:S01]  /*16f0*/  @!P2 IMAD.IADD R161, R161, 0x1, -R2 ;  /* 0x00000001a1a1a824 */ /* 0x000fe200078e0a02 */
[C---:B------:R-:W-:Y:S01]  /*1700*/  ISETP.GT.U32.AND P2, PT, R2.reuse, R165, PT ;  /* 0x000000a50200720c */ /* 0x040fe20003f44070 */
[----:B------:R-:W-:-:S02]  /*1710*/  IMAD R219, R2, R5, R219 ;  /* 0x0000000502db7224 */ /* 0x000fc400078e02db */
[----:B------:R-:W-:Y:S01]  /*1720*/  IMAD R217, R2, R7, R217 ;  /* 0x0000000702d97224 */ /* 0x000fe200078e02d9 */
[----:B------:R-:W-:Y:S01]  /*1730*/  LOP3.LUT R7, R4, 0x34, RZ, 0xfc, !PT ;  /* 0x0000003404077812 */ /* 0x000fe200078efcff */
[--C-:B------:R-:W-:Y:S01]  /*1740*/  @!P0 IMAD.IADD R223, R223, 0x1, -R2.reuse ;  /* 0x00000001dfdf8824 */ /* 0x100fe200078e0a02 */
[C---:B------:R-:W-:Y:S01]  /*1750*/  ISETP.GT.U32.AND P0, PT, R2.reuse, R219, PT ;  /* 0x000000db0200720c */ /* 0x040fe20003f04070 */
[----:B------:R-:W-:Y:S01]  /*1760*/  @!P6 IMAD.IADD R221, R221, 0x1, -R2 ;  /* 0x00000001dddde824 */ /* 0x000fe200078e0a02 */
[----:B------:R-:W-:Y:S01]  /*1770*/  ISETP.GT.U32.AND P6, PT, R2, R217, PT ;  /* 0x000000d90200720c */ /* 0x000fe20003fc4070 */
[----:B------:R-:W-:Y:S01]  /*1780*/  IMAD.HI.U32 R6, R0, R169, RZ ;  /* 0x000000a900067227 */ /* 0x000fe200078e00ff */
[----:B------:R-:W-:-:S03]  /*1790*/  IABS R215, R7 ;  /* 0x0000000700d77213 */ /* 0x000fc60000000000 */
[--C-:B------:R-:W-:Y:S01]  /*17a0*/  @!P1 IMAD.IADD R41, R41, 0x1, -R2.reuse ;  /* 0x0000000129299824 */ /* 0x100fe200078e0a02 */
[----:B------:R-:W-:Y:S01]  /*17b0*/  ISETP.GE.AND P1, PT, R10, RZ, PT ;  /* 0x000000ff0a00720c */ /* 0x000fe20003f26270 */
[--C-:B------:R-:W-:Y:S01]  /*17c0*/  @!P2 IMAD.IADD R165, R165, 0x1, -R2.reuse ;  /* 0x00000001a5a5a824 */ /* 0x100fe200078e0a02 */
[----:B------:R-:W-:Y:S01]  /*17d0*/  LOP3.LUT R10, R4, 0x36, RZ, 0xfc, !PT ;  /* 0x00000036040a7812 */ /* 0x000fe200078efcff */
[----:B------:R-:W-:Y:S01]  /*17e0*/  @!P5 IMAD.MOV R161, RZ, RZ, -R161 ;  /* 0x000000ffffa1d224 */ /* 0x000fe200078e0aa1 */
[----:B------:R-:W-:Y:S01]  /*17f0*/  ISETP.GE.AND P2, PT, R11, RZ, PT ;  /* 0x000000ff0b00720c */ /* 0x000fe20003f46270 */
[--C-:B------:R-:W-:Y:S01]  /*1800*/  @!P0 IMAD.IADD R219, R219, 0x1, -R2.reuse ;  /* 0x00000001dbdb8824 */ /* 0x100fe200078e0a02 */
[C---:B------:R-:W-:Y:S01]  /*1810*/  ISETP.GT.U32.AND P0, PT, R2.reuse, R41, PT ;  /* 0x000000290200720c */ /* 0x040fe20003f04070 */
[----:B------:R-:W-:Y:S01]  /*1820*/  @!P6 IMAD.IADD R217, R217, 0x1, -R2 ;  /* 0x00000001d9d9e824 */ /* 0x000fe200078e0a02 */
[C---:B------:R-:W-:Y:S01]  /*1830*/  ISETP.GT.U32.AND P6, PT, R2.reuse, R165, PT ;  /* 0x000000a50200720c */ /* 0x040fe20003fc4070 */
[----:B------:R-:W-:Y:S01]  /*1840*/  IMAD.MOV R6, RZ, RZ, -R6 ;  /* 0x000000ffff067224 */ /* 0x000fe200078e0a06 */
[----:B------:R-:W-:Y:S01]  /*1850*/  ISETP.GT.U32.AND P5, PT, R2, R219, PT ;  /* 0x000000db0200720c */ /* 0x000fe20003fa4070 */
[----:B------:R-:W-:Y:S01]  /*1860*/  IMAD.HI.U32 R5, R0, R39, RZ ;  /* 0x0000002700057227 */ /* 0x000fe200078e00ff */
[----:B------:R-:W-:-:S02]  /*1870*/  IABS R213, R10 ;  /* 0x0000000a00d57213 */ /* 0x000fc40000000000 */
[----:B------:R-:W-:Y:S01]  /*1880*/  LOP3.LUT R11, R4, 0x4a, RZ, 0xfc, !PT ;  /* 0x0000004a040b7812 */ /* 0x000fe200078efcff */
[C---:B------:R-:W-:Y:S02]  /*1890*/  IMAD R169, R2.reuse, R6, R169 ;  /* 0x0000000602a97224 */ /* 0x040fe400078e02a9 */
[----:B------:R-:W-:Y:S01]  /*18a0*/  IMAD.MOV R5, RZ, RZ, -R5 ;  /* 0x000000ffff057224 */ /* 0x000fe200078e0a05 */
[----:B------:R-:W-:Y:S01]  /*18b0*/  IABS R181, R11 ;  /* 0x0000000b00b57213 */ /* 0x000fe20000000000 */
[----:B------:R-:W-:Y:S01]  /*18c0*/  @!P4 IMAD.MOV R223, RZ, RZ, -R223 ;  /* 0x000000ffffdfc224 */ /* 0x000fe200078e0adf */
[----:B------:R-:W-:Y:S01]  /*18d0*/  ISETP.GT.U32.AND P4, PT, R2, R217, PT ;  /* 0x000000d90200720c */ /* 0x000fe20003f84070 */
[--C-:B------:R-:W-:Y:S01]  /*18e0*/  @!P0 IMAD.IADD R41, R41, 0x1, -R2.reuse ;  /* 0x0000000129298824 */ /* 0x100fe200078e0a02 */
[----:B------:R-:W-:Y:S01]  /*18f0*/  ISETP.GE.AND P0, PT, R8, RZ, PT ;  /* 0x000000ff0800720c */ /* 0x000fe20003f06270 */
[----:B------:R-:W-:Y:S01]  /*1900*/  @!P6 IMAD.IADD R165, R165, 0x1, -R2 ;  /* 0x00000001a5a5e824 */ /* 0x000fe200078e0a02 */
[C---:B------:R-:W-:Y:S01]  /*1910*/  ISETP.GT.U32.AND P6, PT, R2.reuse, R169, PT ;  /* 0x000000a90200720c */ /* 0x040fe20003fc4070 */
[----:B------:R-:W-:Y:S01]  /*1920*/  IMAD R39, R2, R5, R39 ;  /* 0x0000000502277224 */ /* 0x000fe200078e0227 */
[----:B------:R-:W-:Y:S01]  /*1930*/  LOP3.LUT R8, R4, 0x42, RZ, 0xfc, !PT ;  /* 0x0000004204087812 */ /* 0x000fe200078efcff */
[----:B------:R-:W-:-:S03]  /*1940*/  IMAD.HI.U32 R5, R0, R215, RZ ;  /* 0x000000d700057227 */ /* 0x000fc600078e00ff */
[----:B------:R-:W-:Y:S01]  /*1950*/  IABS R177, R8 ;  /* 0x0000000800b17213 */ /* 0x000fe20000000000 */
[----:B------:R-:W-:Y:S01]  /*1960*/  @!P5 IMAD.IADD R219, R219, 0x1, -R2 ;  /* 0x00000001dbdbd824 */ /* 0x000fe200078e0a02 */
[----:B------:R-:W-:Y:S01]  /*1970*/  ISETP.GE.AND P5, PT, R9, RZ, PT ;  /* 0x000000ff0900720c */ /* 0x000fe20003fa6270 */
[----:B------:R-:W-:Y:S01]  /*1980*/  IMAD.HI.U32 R6, R0, R213, RZ ;  /* 0x000000d500067227 */ /* 0x000fe200078e00ff */
[----:B------:R-:W-:-:S03]  /*1990*/  LOP3.LUT R9, R4, 0x46, RZ, 0xfc, !PT ;  /* 0x0000004604097812 */ /* 0x000fc600078efcff */
[----:B------:R-:W-:Y:S01]  /*19a0*/  IMAD.MOV R5, RZ, RZ, -R5 ;  /* 0x000000ffff057224 */ /* 0x000fe200078e0a05 */
[----:B------:R-:W-:Y:S01]  /*19b0*/  IABS R205, R9 ;  /* 0x0000000900cd7213 */ /* 0x000fe20000000000 */
[----:B------:R-:W-:Y:S01]  /*19c0*/  @!P3 IMAD.MOV R221, RZ, RZ, -R221 ;  /* 0x000000ffffddb224 */ /* 0x000fe200078e0add */
[C---:B------:R-:W-:Y:S01]  /*19d0*/  ISETP.GT.U32.AND P3, PT, R2.reuse, R39, PT ;  /* 0x000000270200720c */ /* 0x040fe20003f64070 */
[----:B------:R-:W-:Y:S02]  /*19e0*/  IMAD.MOV R6, RZ, RZ, -R6 ;  /* 0x000000ffff067224 */ /* 0x000fe400078e0a06 */
[----:B------:R-:W-:Y:S01]  /*19f0*/  IMAD R215, R2, R5, R215 ;  /* 0x0000000502d77224 */ /* 0x000fe200078e02d7 */
[----:B------:R-:W-:Y:S01]  /*1a00*/  LOP3.LUT R5, R4, 0x38, RZ, 0xfc, !PT ;  /* 0x0000003804057812 */ /* 0x000fe200078efcff */
[--C-:B------:R-:W-:Y:S01]  /*1a10*/  @!P4 IMAD.IADD R217, R217, 0x1, -R2.reuse ;  /* 0x00000001d9d9c824 */ /* 0x100fe200078e0a02 */
[----:B------:R-:W-:Y:S01]  /*1a20*/  ISETP.GE.AND P4, PT, R12, RZ, PT ;  /* 0x000000ff0c00720c */ /* 0x000fe20003f86270 */
[--C-:B------:R-:W-:Y:S01]  /*1a30*/  @!P6 IMAD.IADD R169, R169, 0x1, -R2.reuse ;  /* 0x00000001a9a9e824 */ /* 0x100fe200078e0a02 */
[----:B------:R-:W-:Y:S01]  /*1a40*/  IABS R37, R5 ;  /* 0x0000000500257213 */ /* 0x000fe20000000000 */
        /* <DEDUP_REMOVED lines=8> */
[----:B------:R-:W-:Y:S01]  /*1ad0*/  @!P3 IMAD.IADD R39, R39, 0x1, -R2 ;  /* 0x000000012727b824 */ /* 0x000fe200078e0a02 */
[----:B------:R-:W-:Y:S01]  /*1ae0*/  IABS R173, R6 ;  /* 0x0000000600ad7213 */ /* 0x000fe20000000000 */
[----:B------:R-:W-:Y:S01]  /*1af0*/  @!P1 IMAD.MOV R41, RZ, RZ, -R41 ;  /* 0x000000ffff299224 */ /* 0x000fe200078e0a29 */
[----:B------:R-:W-:-:S02]  /*1b00*/  ISETP.GE.AND P6, PT, R7, RZ, PT ;  /* 0x000000ff0700720c */ /* 0x000fc40003fc6270 */
[----:B------:R-:W-:Y:S02]  /*1b10*/  ISETP.GT.U32.AND P1, PT, R2, R39, PT ;  /* 0x000000270200720c */ /* 0x000fe40003f24070 */
[----:B------:R-:W-:Y:S01]  /*1b20*/  ISETP.GE.AND P3, PT, R13, RZ, PT ;  /* 0x000000ff0d00720c */ /* 0x000fe20003f66270 */
[--C-:B------:R-:W-:Y:S01]  /*1b30*/  @!P0 IMAD.IADD R215, R215, 0x1, -R2.reuse ;  /* 0x00000001d7d78824 */ /* 0x100fe200078e0a02 */
[----:B------:R-:W-:Y:S01]  /*1b40*/  ISETP.GE.AND P0, PT, R6, RZ, PT ;  /* 0x000000ff0600720c */ /* 0x000fe20003f06270 */
[--C-:B------:R-:W-:Y:S01]  /*1b50*/  @!P2 IMAD.IADD R169, R169, 0x1, -R2.reuse ;  /* 0x00000001a9a9a824 */ /* 0x100fe200078e0a02 */
[----:B------:R-:W-:Y:S01]  /*1b60*/  ISETP.GE.AND P2, PT, R5, RZ, PT ;  /* 0x000000ff0500720c */ /* 0x000fe20003f46270 */
[----:B------:R-:W-:Y:S01]  /*1b70*/  @!P5 IMAD.IADD R213, R213, 0x1, -R2 ;  /* 0x00000001d5d5d824 */ /* 0x000fe200078e0a02 */
[----:B------:R-:W-:Y:S01]  /*1b80*/  ISETP.GT.U32.AND P5, PT, R2, R215, PT ;  /* 0x000000d70200720c */ /* 0x000fe20003fa4070 */
[----:B------:R-:W-:Y:S01]  /*1b90*/  IMAD.HI.U32 R5, R0, R37, RZ ;  /* 0x0000002500057227 */ /* 0x000fe200078e00ff */
[----:B------:R-:W-:-:S02]  /*1ba0*/  LOP3.LUT R7, R4, 0x3c, RZ, 0xfc, !PT ;  /* 0x0000003c04077812 */ /* 0x000fc400078efcff */
[----:B------:R-:W-:Y:S01]  /*1bb0*/  LOP3.LUT R13, R4, 0x86, RZ, 0xfc, !PT ;  /* 0x00000086040d7812 */ /* 0x000fe200078efcff */
[----:B------:R-:W-:Y:S01]  /*1bc0*/  IMAD.MOV R5, RZ, RZ, -R5 ;  /* 0x000000ffff057224 */ /* 0x000fe200078e0a05 */
[----:B------:R-:W-:Y:S01]  /*1bd0*/  IABS R211, R7 ;  /* 0x0000000700d37213 */ /* 0x000fe20000000000 */
[--C-:B------:R-:W-:Y:S01]  /*1be0*/  @!P1 IMAD.IADD R39, R39, 0x1, -R2.reuse ;  /* 0x0000000127279824 */ /* 0x100fe200078e0a02 */
[----:B------:R-:W-:Y:S01]  /*1bf0*/  ISETP.GE.AND P1, PT, R10, RZ, PT ;  /* 0x000000ff0a00720c */ /* 0x000fe20003f26270 */
[----:B------:R-:W-:Y:S01]  /*1c00*/  IMAD R37, R2, R5, R37 ;  /* 0x0000000502257224 */ /* 0x000fe200078e0225 */
[----:B------:R-:W-:Y:S01]  /*1c10*/  LOP3.LUT R5, R4, 0x3e, RZ, 0xfc, !PT ;  /* 0x0000003e04057812 */ /* 0x000fe200078efcff */
[----:B------:R-:W-:Y:S01]  /*1c20*/  IMAD.HI.U32 R6, R0, R173, RZ ;  /* 0x000000ad00067227 */ /* 0x000fe200078e00ff */
[----:B------:R-:W-:Y:S02]  /*1c30*/  LOP3.LUT R10, R4, 0x48, RZ, 0xfc, !PT ;  /* 0x00000048040a7812 */ /* 0x000fe400078efcff */
[----:B------:R-:W-:Y:S01]  /*1c40*/  IABS R209, R5 ;  /* 0x0000000500d17213 */ /* 0x000fe20000000000 */
[----:B------:R-:W-:Y:S01]  /*1c50*/  @!P4 IMAD.MOV R39, RZ, RZ, -R39 ;  /* 0x000000ffff27c224 */ /* 0x000fe200078e0a27 */
[C---:B------:R-:W-:Y:S01]  /*1c60*/  ISETP.GT.U32.AND P4, PT, R2.reuse, R213, PT ;  /* 0x000000d50200720c */ /* 0x040fe20003f84070 */
[----:B------:R-:W-:Y:S01]  /*1c70*/  @!P5 IMAD.IADD R215, R215, 0x1, -R2 ;  /* 0x00000001d7d7d824 */ /* 0x000fe200078e0a02 */
[----:B------:R-:W-:Y:S01]  /*1c80*/  ISETP.GT.U32.AND P5, PT, R2, R37, PT ;  /* 0x000000250200720c */ /* 0x000fe20003fa4070 */
[----:B------:R-:W-:Y:S01]  /*1c90*/  IMAD.MOV R6, RZ, RZ, -R6 ;  /* 0x000000ffff067224 */ /* 0x000fe200078e0a06 */
[----:B------:R-:W-:Y:S01]  /*1ca0*/  IABS R33, R10 ;  /* 0x0000000a00217213 */ /* 0x000fe20000000000 */
[----:B------:R-:W-:Y:S01]  /*1cb0*/  @!P6 IMAD.MOV R215, RZ, RZ, -R215 ;  /* 0x000000ffffd7e224 */ /* 0x000fe200078e0ad7 */
[----:B------:R-:W-:Y:S01]  /*1cc0*/  LOP3.LUT R12, R4, 0x84, RZ, 0xfc, !PT ;  /* 0x00000084040c7812 */ /* 0x000fe200078efcff */
[----:B------:R-:W-:Y:S01]  /*1cd0*/  IMAD R173, R2, R6, R173 ;  /* 0x0000000602ad7224 */ /* 0x000fe200078e02ad */
[----:B------:R-:W-:Y:S01]  /*1ce0*/  IABS R139, R13 ;  /* 0x0000000d008b7213 */ /* 0x000fe20000000000 */
[----:B------:R-:W-:Y:S01]  /*1cf0*/  @!P3 IMAD.MOV R169, RZ, RZ, -R169 ;  /* 0x000000ffffa9b224 */ /* 0x000fe200078e0aa9 */
[----:B------:R-:W-:-:S02]  /*1d00*/  ISETP.GE.AND P3, PT, R7, RZ, PT ;  /* 0x000000ff0700720c */ /* 0x000fc40003f66270 */
[----:B------:R-:W-:Y:S01]  /*1d10*/  ISETP.GT.U32.AND P6, PT, R2, R173, PT ;  /* 0x000000ad0200720c */ /* 0x000fe20003fc4070 */
[--C-:B------:R-:W-:Y:S01]  /*1d20*/  @!P4 IMAD.IADD R213, R213, 0x1, -R2.reuse ;  /* 0x00000001d5d5c824 */ /* 0x100fe200078e0a02 */
[----:B------:R-:W-:Y:S01]  /*1d30*/  ISETP.GE.AND P4, PT, R5, RZ, PT ;  /* 0x000000ff0500720c */ /* 0x000fe20003f86270 */
[----:B------:R-:W-:Y:S01]  /*1d40*/  @!P5 IMAD.IADD R37, R37, 0x1, -R2 ;  /* 0x000000012525d824 */ /* 0x000fe200078e0a02 */
[----:B------:R-:W-:Y:S01]  /*1d50*/  LOP3.LUT R7, R4, 0x40, RZ, 0xfc, !PT ;  /* 0x0000004004077812 */ /* 0x000fe200078efcff */
[----:B------:R-:W-:Y:S01]  /*1d60*/  IMAD.HI.U32 R5, R0, R211, RZ ;  /* 0x000000d300057227 */ /* 0x000fe200078e00ff */
[----:B------:R-:W-:Y:S02]  /*1d70*/  IABS R141, R12 ;  /* 0x0000000c008d7213 */ /* 0x000fe40000000000 */
[----:B------:R-:W-:Y:S01]  /*1d80*/  ISETP.GT.U32.AND P5, PT, R2, R37, PT ;  /* 0x000000250200720c */ /* 0x000fe20003fa4070 */
[----:B------:R-:W-:Y:S01]  /*1d90*/  IMAD.MOV R6, RZ, RZ, -R5 ;  /* 0x000000ffff067224 */ /* 0x000fe200078e0a05 */
[----:B------:R-:W-:Y:S01]  /*1da0*/  IABS R35, R7 ;  /* 0x0000000700237213 */ /* 0x000fe20000000000 */
[----:B------:R-:W-:-:S04]  /*1db0*/  IMAD.HI.U32 R5, R0, R209, RZ ;  /* 0x000000d100057227 */ /* 0x000fc800078e00ff */
[----:B------:R-:W-:Y:S02]  /*1dc0*/  @!P6 IMAD.IADD R173, R173, 0x1, -R2 ;  /* 0x00000001adade824 */ /* 0x000fe400078e0a02 */
[----:B------:R-:W-:Y:S02]  /*1dd0*/  IMAD.MOV R5, RZ, RZ, -R5 ;  /* 0x000000ffff057224 */ /* 0x000fe400078e0a05 */
[C---:B------:R-:W-:Y:S01]  /*1de0*/  IMAD R211, R2.reuse, R6, R211 ;  /* 0x0000000602d37224 */ /* 0x040fe200078e02d3 */
[C---:B------:R-:W-:Y:S01]  /*1df0*/  ISETP.GT.U32.AND P6, PT, R2.reuse, R173, PT ;  /* 0x000000ad0200720c */ /* 0x040fe20003fc4070 */
[----:B------:R-:W-:Y:S02]  /*1e00*/  IMAD R209, R2, R5, R209 ;  /* 0x0000000502d17224 */ /* 0x000fe400078e02d1 */
[----:B------:R-:W-:-:S04]  /*1e10*/  IMAD.HI.U32 R5, R0, R35, RZ ;  /* 0x0000002300057227 */ /* 0x000fc800078e00ff */
[----:B------:R-:W-:Y:S01]  /*1e20*/  @!P5 IMAD.IADD R37, R37, 0x1, -R2 ;  /* 0x000000012525d824 */ /* 0x000fe200078e0a02 */
[----:B------:R-:W-:Y:S01]  /*1e30*/  ISETP.GT.U32.AND P5, PT, R2, R211, PT ;  /* 0x000000d30200720c */ /* 0x000fe20003fa4070 */
[----:B------:R-:W-:-:S04]  /*1e40*/  IMAD.HI.U32 R6, R0, R177, RZ ;  /* 0x000000b100067227 */ /* 0x000fc800078e00ff */
[----:B------:R-:W-:Y:S02]  /*1e50*/  IMAD.MOV R5, RZ, RZ, -R5 ;  /* 0x000000ffff057224 */ /* 0x000fe400078e0a05 */
[----:B------:R-:W-:Y:S02]  /*1e60*/  IMAD.MOV R6, RZ, RZ, -R6 ;  /* 0x000000ffff067224 */ /* 0x000fe400078e0a06 */
[C---:B------:R-:W-:Y:S02]  /*1e70*/  IMAD R35, R2.reuse, R5, R35 ;  /* 0x0000000502237224 */ /* 0x040fe400078e0223 */
[----:B------:R-:W-:Y:S01]  /*1e80*/  @!P1 IMAD.MOV R213, RZ, RZ, -R213 ;  /* 0x000000ffffd59224 */ /* 0x000fe200078e0ad5 */
[----:B------:R-:W-:Y:S01]  /*1e90*/  ISETP.GE.AND P1, PT, R7, RZ, PT ;  /* 0x000000ff0700720c */ /* 0x000fe20003f26270 */
[----:B------:R-:W-:Y:S01]  /*1ea0*/  IMAD R177, R2, R6, R177 ;  /* 0x0000000602b17224 */ /* 0x000fe200078e02b1 */
[----:B------:R-:W-:Y:S01]  /*1eb0*/  LOP3.LUT R7, R4, 0x44, RZ, 0xfc, !PT ;  /* 0x0000004404077812 */ /* 0x000fe200078efcff */
[--C-:B------:R-:W-:Y:S01]  /*1ec0*/  @!P6 IMAD.IADD R173, R173, 0x1, -R2.reuse ;  /* 0x00000001adade824 */ /* 0x100fe200078e0a02 */
[C---:B------:R-:W-:Y:S01]  /*1ed0*/  ISETP.GT.U32.AND P6, PT, R2.reuse, R35, PT ;  /* 0x000000230200720c */ /* 0x040fe20003fc4070 */
[----:B------:R-:W-:Y:S01]  /*1ee0*/  @!P5 IMAD.IADD R211, R211, 0x1, -R2 ;  /* 0x00000001d3d3d824 */ /* 0x000fe200078e0a02 */
[C---:B------:R-:W-:Y:S01]  /*1ef0*/  ISETP.GT.U32.AND P5, PT, R2.reuse, R177, PT ;  /* 0x000000b10200720c */ /* 0x040fe20003fa4070 */
[----:B------:R-:W-:Y:S01]  /*1f00*/  @!P2 IMAD.MOV R37, RZ, RZ, -R37 ;  /* 0x000000ffff25a224 */ /* 0x000fe200078e0a25 */
[----:B------:R-:W-:Y:S01]  /*1f10*/  IABS R207, R7 ;  /* 0x0000000700cf7213 */ /* 0x000fe20000000000 */
[----:B------:R-:W-:Y:S01]  /*1f20*/  @!P0 IMAD.MOV R173, RZ, RZ, -R173 ;  /* 0x000000ffffad8224 */ /* 0x000fe200078e0aad */
[----:B------:R-:W-:Y:S01]  /*1f30*/  ISETP.GT.U32.AND P2, PT, R2, R209, PT ;  /* 0x000000d10200720c */ /* 0x000fe20003f44070 */
[----:B------:R-:W-:-:S04]  /*1f40*/  IMAD.HI.U32 R6, R0, R181, RZ ;  /* 0x000000b500067227 */ /* 0x000fc800078e00ff */
[----:B------:R-:W-:-:S04]  /*1f50*/  IMAD.HI.U32 R5, R0, R207, RZ ;  /* 0x000000cf00057227 */ /* 0x000fc800078e00ff */
[--C-:B------:R-:W-:Y:S02]  /*1f60*/  @!P6 IMAD.IADD R35, R35, 0x1, -R2.reuse ;  /* 0x000000012323e824 */ /* 0x100fe400078e0a02 */
[----:B------:R-:W-:Y:S02]  /*1f70*/  IMAD.MOV R5, RZ, RZ, -R5 ;  /* 0x000000ffff057224 */ /* 0x000fe400078e0a05 */
[----:B------:R-:W-:Y:S01]  /*1f80*/  @!P5 IMAD.IADD R177, R177, 0x1, -R2 ;  /* 0x00000001b1b1d824 */ /* 0x000fe200078e0a02 */
[C---:B------:R-:W-:Y:S01]  /*1f90*/  ISETP.GT.U32.AND P5, PT, R2.reuse, R35, PT ;  /* 0x000000230200720c */ /* 0x040fe20003fa4070 */
[----:B------:R-:W-:Y:S02]  /*1fa0*/  IMAD R207, R2, R5, R207 ;  /* 0x0000000502cf7224 */ /* 0x000fe400078e02cf */
[----:B------:R-:W-:Y:S01]  /*1fb0*/  IMAD.HI.U32 R5, R0, R205, RZ ;  /* 0x000000cd00057227 */ /* 0x000fe200078e00ff */
[----:B------:R-:W-:-:S03]  /*1fc0*/  ISETP.GT.U32.AND P0, PT, R2, R177, PT ;  /* 0x000000b10200720c */ /* 0x000fc60003f04070 */
[----:B------:R-:W-:Y:S01]  /*1fd0*/  @!P2 IMAD.IADD R209, R209, 0x1, -R2 ;  /* 0x00000001d1d1a824 */ /* 0x000fe200078e0a02 */
[C---:B------:R-:W-:Y:S01]  /*1fe0*/  ISETP.GT.U32.AND P2, PT, R2.reuse, R211, PT ;  /* 0x000000d30200720c */ /* 0x040fe20003f44070 */
[----:B------:R-:W-:Y:S02]  /*1ff0*/  IMAD.MOV R5, RZ, RZ, -R5 ;  /* 0x000000ffff057224 */ /* 0x000fe400078e0a05 */
[----:B------:R-:W-:Y:S01]  /*2000*/  IMAD.MOV R6, RZ, RZ, -R6 ;  /* 0x000000ffff067224 */ /* 0x000fe200078e0a06 */
[C---:B------:R-:W-:Y:S01]  /*2010*/  ISETP.GT.U32.AND P6, PT, R2.reuse, R209, PT ;  /* 0x000000d10200720c */ /* 0x040fe20003fc4070 */
[----:B------:R-:W-:Y:S02]  /*2020*/  IMAD R205, R2, R5, R205 ;  /* 0x0000000502cd7224 */ /* 0x000fe400078e02cd */
[----:B------:R-:W-:Y:S02]  /*2030*/  @!P5 IMAD.IADD R35, R35, 0x1, -R2 ;  /* 0x000000012323d824 */ /* 0x000fe400078e0a02 */
[----:B------:R-:W-:Y:S01]  /*2040*/  IMAD.HI.U32 R5, R0, R33, RZ ;  /* 0x0000002100057227 */ /* 0x000fe200078e00ff */
[----:B------:R-:W-:-:S03]  /*2050*/  ISETP.GT.U32.AND P5, PT, R2, R205, PT ;  /* 0x000000cd0200720c */ /* 0x000fc60003fa4070 */
[----:B------:R-:W-:Y:S02]  /*2060*/  IMAD.MOV R5, RZ, RZ, -R5 ;  /* 0x000000ffff057224 */ /* 0x000fe400078e0a05 */
[--C-:B------:R-:W-:Y:S01]  /*2070*/  @!P2 IMAD.IADD R211, R211, 0x1, -R2.reuse ;  /* 0x00000001d3d3a824 */ /* 0x100fe200078e0a02 */
[----:B------:R-:W-:Y:S01]  /*2080*/  ISETP.GT.U32.AND P2, PT, R2, R207, PT ;  /* 0x000000cf0200720c */ /* 0x000fe20003f44070 */
[--C-:B------:R-:W-:Y:S01]  /*2090*/  @!P6 IMAD.IADD R209, R209, 0x1, -R2.reuse ;  /* 0x00000001d1d1e824 */ /* 0x100fe200078e0a02 */
[----:B------:R-:W-:Y:S01]  /*20a0*/  ISETP.GE.AND P6, PT, R8, RZ, PT ;  /* 0x000000ff0800720c */ /* 0x000fe20003fc6270 */
[----:B------:R-:W-:Y:S01]  /*20b0*/  IMAD R33, R2, R5, R33 ;  /* 0x0000000502217224 */ /* 0x000fe200078e0221 */
[----:B------:R-:W-:Y:S01]  /*20c0*/  LOP3.LUT R8, R4, 0x4c, RZ, 0xfc, !PT ;  /* 0x0000004c04087812 */ /* 0x000fe200078efcff */
[----:B------:R-:W-:Y:S02]  /*20d0*/  @!P4 IMAD.MOV R209, RZ, RZ, -R209 ;  /* 0x000000ffffd1c224 */ /* 0x000fe400078e0ad1 */
[--C-:B------:R-:W-:Y:S01]  /*20e0*/  @!P5 IMAD.IADD R205, R205, 0x1, -R2.reuse ;  /* 0x00000001cdcdd824 */ /* 0x100fe200078e0a02 */
[----:B------:R-:W-:Y:S01]  /*20f0*/  IABS R203, R8 ;  /* 0x0000000800cb7213 */ /* 0x000fe20000000000 */
[----:B------:R-:W-:Y:S01]  /*2100*/  @!P0 IMAD.IADD R177, R177, 0x1, -R2 ;  /* 0x00000001b1b18824 */ /* 0x000fe200078e0a02 */
[----:B------:R-:W-:Y:S01]  /*2110*/  ISETP.GE.AND P0, PT, R7, RZ, PT ;  /* 0x000000ff0700720c */ /* 0x000fe20003f06270 */
[C---:B------:R-:W-:Y:S01]  /*2120*/  IMAD R181, R2.reuse, R6, R181 ;  /* 0x0000000602b57224 */ /* 0x040fe200078e02b5 */
[----:B------:R-:W-:Y:S01]  /*2130*/  ISETP.GT.U32.AND P4, PT, R2, R205, PT ;  /* 0x000000cd0200720c */ /* 0x000fe20003f84070 */
[----:B------:R-:W-:Y:S01]  /*2140*/  IMAD.HI.U32 R5, R0, R203, RZ ;  /* 0x000000cb00057227 */ /* 0x000fe200078e00ff */
[----:B------:R-:W-:-:S02]  /*2150*/  LOP3.LUT R7, R4, 0x4e, RZ, 0xfc, !PT ;  /* 0x0000004e04077812 */ /* 0x000fc400078efcff */
[C---:B------:R-:W-:Y:S01]  /*2160*/  ISETP.GT.U32.AND P5, PT, R2.reuse, R33, PT ;  /* 0x000000210200720c */ /* 0x040fe20003fa4070 */
[----:B------:R-:W-:Y:S01]  /*2170*/  IMAD.MOV R5, RZ, RZ, -R5 ;  /* 0x000000ffff057224 */ /* 0x000fe200078e0a05 */
[----:B------:R-:W-:Y:S01]  /*2180*/  IABS R201, R7 ;  /* 0x0000000700c97213 */ /* 0x000fe20000000000 */
        /* <DEDUP_REMOVED lines=10> */
[----:B------:R-:W-:Y:S01]  /*2230*/  IMAD.HI.U32 R5, R0, R201, RZ ;  /* 0x000000c900057227 */ /* 0x000fe200078e00ff */
[----:B------:R-:W-:-:S03]  /*2240*/  IABS R31, R9 ;  /* 0x00000009001f7213 */ /* 0x000fc60000000000 */
[----:B------:R-:W-:Y:S02]  /*2250*/  IMAD.MOV R6, RZ, RZ, -R5 ;  /* 0x000000ffff067224 */ /* 0x000fe400078e0a05 */
[----:B------:R-:W-:-:S04]  /*2260*/  IMAD.HI.U32 R5, R0, R31, RZ ;  /* 0x0000001f00057227 */ /* 0x000fc800078e00ff */
[--C-:B------:R-:W-:Y:S02]  /*2270*/  @!P4 IMAD.IADD R203, R203, 0x1, -R2.reuse ;  /* 0x00000001cbcbc824 */ /* 0x100fe400078e0a02 */
[--C-:B------:R-:W-:Y:S01]  /*2280*/  @!P3 IMAD.IADD R207, R207, 0x1, -R2.reuse ;  /* 0x00000001cfcfb824 */ /* 0x100fe200078e0a02 */
[----:B------:R-:W-:Y:S01]  /*2290*/  ISETP.GE.AND P3, PT, R11, RZ, PT ;  /* 0x000000ff0b00720c */ /* 0x000fe20003f66270 */
[--C-:B------:R-:W-:Y:S01]  /*22a0*/  @!P6 IMAD.IADD R181, R181, 0x1, -R2.reuse ;  /* 0x00000001b5b5e824 */ /* 0x100fe200078e0a02 */
[----:B------:R-:W-:Y:S01]  /*22b0*/  ISETP.GT.U32.AND P4, PT, R2, R203, PT ;  /* 0x000000cb0200720c */ /* 0x000fe20003f84070 */
[----:B------:R-:W-:Y:S01]  /*22c0*/  IMAD.MOV R5, RZ, RZ, -R5 ;  /* 0x000000ffff057224 */ /* 0x000fe200078e0a05 */
[----:B------:R-:W-:Y:S01]  /*22d0*/  LOP3.LUT R11, R4, 0x82, RZ, 0xfc, !PT ;  /* 0x00000082040b7812 */ /* 0x000fe200078efcff */
[----:B------:R-:W-:Y:S01]  /*22e0*/  @!P0 IMAD.MOV R207, RZ, RZ, -R207 ;  /* 0x000000ffffcf8224 */ /* 0x000fe200078e0acf */
[----:B------:R-:W-:Y:S01]  /*22f0*/  ISETP.GT.U32.AND P0, PT, R2, R181, PT ;  /* 0x000000b50200720c */ /* 0x000fe20003f04070 */
[--C-:B------:R-:W-:Y:S01]  /*2300*/  @!P5 IMAD.IADD R33, R33, 0x1, -R2.reuse ;  /* 0x000000012121d824 */ /* 0x100fe200078e0a02 */
[----:B------:R-:W-:Y:S01]  /*2310*/  ISETP.GE.AND P5, PT, R8, RZ, PT ;  /* 0x000000ff0800720c */ /* 0x000fe20003fa6270 */
[----:B------:R-:W-:Y:S01]  /*2320*/  IMAD R31, R2, R5, R31 ;  /* 0x00000005021f7224 */ /* 0x000fe200078e021f */
[----:B------:R-:W-:Y:S01]  /*2330*/  LOP3.LUT R8, R4, 0x52, RZ, 0xfc, !PT ;  /* 0x0000005204087812 */ /* 0x000fe200078efcff */
[----:B------:R-:W-:Y:S01]  /*2340*/  @!P1 IMAD.MOV R35, RZ, RZ, -R35 ;  /* 0x000000ffff239224 */ /* 0x000fe200078e0a23 */
[C---:B------:R-:W-:Y:S01]  /*2350*/  ISETP.GT.U32.AND P6, PT, R2.reuse, R33, PT ;  /* 0x000000210200720c */ /* 0x040fe20003fc4070 */
[----:B------:R-:W-:Y:S01]  /*2360*/  IMAD R201, R2, R6, R201 ;  /* 0x0000000602c97224 */ /* 0x000fe200078e02c9 */
[----:B------:R-:W-:Y:S01]  /*2370*/  ISETP.GE.AND P1, PT, R10, RZ, PT ;  /* 0x000000ff0a00720c */ /* 0x000fe20003f26270 */
[--C-:B------:R-:W-:Y:S01]  /*2380*/  @!P4 IMAD.IADD R203, R203, 0x1, -R2.reuse ;  /* 0x00000001cbcbc824 */ /* 0x100fe200078e0a02 */
[----:B------:R-:W-:Y:S01]  /*2390*/  ISETP.GT.U32.AND P4, PT, R2, R31, PT ;  /* 0x0000001f0200720c */ /* 0x000fe20003f84070 */
[----:B------:R-:W-:Y:S01]  /*23a0*/  @!P2 IMAD.MOV R205, RZ, RZ, -R205 ;  /* 0x000000ffffcda224 */ /* 0x000fe200078e0acd */
[----:B------:R-:W-:Y:S01]  /*23b0*/  LOP3.LUT R10, R4, 0x54, RZ, 0xfc, !PT ;  /* 0x00000054040a7812 */ /* 0x000fe200078efcff */
[----:B------:R-:W-:Y:S01]  /*23c0*/  @!P0 IMAD.IADD R181, R181, 0x1, -R2 ;  /* 0x00000001b5b58824 */ /* 0x000fe200078e0a02 */
[----:B------:R-:W-:Y:S01]  /*23d0*/  IABS R185, R8 ;  /* 0x0000000800b97213 */ /* 0x000fe20000000000 */
[----:B------:R-:W-:Y:S01]  /*23e0*/  @!P5 IMAD.MOV R203, RZ, RZ, -R203 ;  /* 0x000000ffffcbd224 */ /* 0x000fe200078e0acb */
[----:B------:R-:W-:Y:S01]  /*23f0*/  IABS R199, R10 ;  /* 0x0000000a00c77213 */ /* 0x000fe20000000000 */
[----:B------:R-:W-:Y:S01]  /*2400*/  @!P3 IMAD.MOV R181, RZ, RZ, -R181 ;  /* 0x000000ffffb5b224 */ /* 0x000fe200078e0ab5 */
[----:B------:R-:W-:Y:S01]  /*2410*/  ISETP.GE.AND P0, PT, R7, RZ, PT ;  /* 0x000000ff0700720c */ /* 0x000fe20003f06270 */
[----:B------:R-:W-:Y:S01]  /*2420*/  IMAD.HI.U32 R5, R0, R185, RZ ;  /* 0x000000b900057227 */ /* 0x000fe200078e00ff */
[----:B------:R-:W-:-:S02]  /*2430*/  LOP3.LUT R7, R4, 0x56, RZ, 0xfc, !PT ;  /* 0x0000005604077812 */ /* 0x000fc400078efcff */
[----:B------:R-:W-:Y:S01]  /*2440*/  ISETP.GE.AND P3, PT, R8, RZ, PT ;  /* 0x000000ff0800720c */ /* 0x000fe20003f66270 */
[----:B------:R-:W-:Y:S01]  /*2450*/  IMAD.HI.U32 R6, R0, R199, RZ ;  /* 0x000000c700067227 */ /* 0x000fe200078e00ff */
[----:B------:R-:W-:Y:S02]  /*2460*/  IABS R197, R7 ;  /* 0x0000000700c57213 */ /* 0x000fe40000000000 */
[----:B------:R-:W-:Y:S01]  /*2470*/  LOP3.LUT R8, R4, 0x5e, RZ, 0xfc, !PT ;  /* 0x0000005e04087812 */ /* 0x000fe200078efcff */
[----:B------:R-:W-:Y:S01]  /*2480*/  IMAD.MOV R5, RZ, RZ, -R5 ;  /* 0x000000ffff057224 */ /* 0x000fe200078e0a05 */
[----:B------:R-:W-:Y:S01]  /*2490*/  IABS R143, R11 ;  /* 0x0000000b008f7213 */ /* 0x000fe20000000000 */
[--C-:B------:R-:W-:Y:S01]  /*24a0*/  @!P6 IMAD.IADD R33, R33, 0x1, -R2.reuse ;  /* 0x000000012121e824 */ /* 0x100fe200078e0a02 */
[----:B------:R-:W-:Y:S01]  /*24b0*/  ISETP.GT.U32.AND P6, PT, R2, R201, PT ;  /* 0x000000c90200720c */ /* 0x000fe20003fc4070 */
[----:B------:R-:W-:Y:S01]  /*24c0*/  @!P4 IMAD.IADD R31, R31, 0x1, -R2 ;  /* 0x000000011f1fc824 */ /* 0x000fe200078e0a02 */
[----:B------:R-:W-:Y:S01]  /*24d0*/  IABS R193, R8 ;  /* 0x0000000800c17213 */ /* 0x000fe20000000000 */
[----:B------:R-:W-:-:S02]  /*24e0*/  IMAD.MOV R6, RZ, RZ, -R6 ;  /* 0x000000ffff067224 */ /* 0x000fc400078e0a06 */
[C---:B------:R-:W-:Y:S02]  /*24f0*/  IMAD R185, R2.reuse, R5, R185 ;  /* 0x0000000502b97224 */ /* 0x040fe400078e02b9 */
[----:B------:R-:W-:Y:S01]  /*2500*/  @!P1 IMAD.MOV R33, RZ, RZ, -R33 ;  /* 0x000000ffff219224 */ /* 0x000fe200078e0a21 */
[C---:B------:R-:W-:Y:S01]  /*2510*/  ISETP.GT.U32.AND P1, PT, R2.reuse, R31, PT ;  /* 0x0000001f0200720c */ /* 0x040fe20003f24070 */
[C---:B------:R-:W-:Y:S01]  /*2520*/  IMAD R199, R2.reuse, R6, R199 ;  /* 0x0000000602c77224 */ /* 0x040fe200078e02c7 */
[----:B------:R-:W-:Y:S01]  /*2530*/  ISETP.GT.U32.AND P2, PT, R2, R185, PT ;  /* 0x000000b90200720c */ /* 0x000fe20003f44070 */
[----:B------:R-:W-:Y:S01]  /*2540*/  IMAD.HI.U32 R5, R0, R197, RZ ;  /* 0x000000c500057227 */ /* 0x000fe200078e00ff */
[----:B------:R-:W-:Y:S02]  /*2550*/  LOP3.LUT R6, R4, 0x5a, RZ, 0xfc, !PT ;  /* 0x0000005a04067812 */ /* 0x000fe400078efcff */
[C---:B------:R-:W-:Y:S01]  /*2560*/  ISETP.GT.U32.AND P5, PT, R2.reuse, R199, PT ;  /* 0x000000c70200720c */ /* 0x040fe20003fa4070 */
[----:B------:R-:W-:Y:S01]  /*2570*/  IMAD.MOV R5, RZ, RZ, -R5 ;  /* 0x000000ffff057224 */ /* 0x000fe200078e0a05 */
[----:B------:R-:W-:Y:S01]  /*2580*/  IABS R189, R6 ;  /* 0x0000000600bd7213 */ /* 0x000fe20000000000 */
[--C-:B------:R-:W-:Y:S01]  /*2590*/  @!P6 IMAD.IADD R201, R201, 0x1, -R2.reuse ;  /* 0x00000001c9c9e824 */ /* 0x100fe200078e0a02 */
[----:B------:R-:W-:Y:S01]  /*25a0*/  ISETP.GE.AND P6, PT, R9, RZ, PT ;  /* 0x000000ff0900720c */ /* 0x000fe20003fc6270 */
[----:B------:R-:W-:Y:S01]  /*25b0*/  IMAD R197, R2, R5, R197 ;  /* 0x0000000502c57224 */ /* 0x000fe200078e02c5 */
[----:B------:R-:W-:Y:S01]  /*25c0*/  LOP3.LUT R9, R4, 0x58, RZ, 0xfc, !PT ;  /* 0x0000005804097812 */ /* 0x000fe200078efcff */
[--C-:B------:R-:W-:Y:S01]  /*25d0*/  @!P1 IMAD.IADD R31, R31, 0x1, -R2.reuse ;  /* 0x000000011f1f9824 */ /* 0x100fe200078e0a02 */
[C---:B------:R-:W-:Y:S01]  /*25e0*/  ISETP.GT.U32.AND P4, PT, R2.reuse, R201, PT ;  /* 0x000000c90200720c */ /* 0x040fe20003f84070 */
[----:B------:R-:W-:Y:S01]  /*25f0*/  @!P2 IMAD.IADD R185, R185, 0x1, -R2 ;  /* 0x00000001b9b9a824 */ /* 0x000fe200078e0a02 */
[----:B------:R-:W-:-:S02]  /*2600*/  ISETP.GT.U32.AND P1, PT, R2, R197, PT ;  /* 0x000000c50200720c */ /* 0x000fc40003f24070 */
[----:B------:R-:W-:Y:S01]  /*2610*/  IABS R29, R9 ;  /* 0x00000009001d7213 */ /* 0x000fe20000000000 */
[----:B------:R-:W-:Y:S01]  /*2620*/  @!P5 IMAD.IADD R199, R199, 0x1, -R2 ;  /* 0x00000001c7c7d824 */ /* 0x000fe200078e0a02 */
[----:B------:R-:W-:Y:S02]  /*2630*/  ISETP.GT.U32.AND P5, PT, R2, R185, PT ;  /* 0x000000b90200720c */ /* 0x000fe40003fa4070 */
[----:B------:R-:W-:Y:S01]  /*2640*/  ISETP.GE.AND P2, PT, R7, RZ, PT ;  /* 0x000000ff0700720c */ /* 0x000fe20003f46270 */
[----:B------:R-:W-:Y:S01]  /*2650*/  IMAD.HI.U32 R5, R0, R29, RZ ;  /* 0x0000001d00057227 */ /* 0x000fe200078e00ff */
[----:B------:R-:W-:-:S03]  /*2660*/  LOP3.LUT R7, R4, 0x5c, RZ, 0xfc, !PT ;  /* 0x0000005c04077812 */ /* 0x000fc600078efcff */
[----:B------:R-:W-:Y:S01]  /*2670*/  IMAD.MOV R5, RZ, RZ, -R5 ;  /* 0x000000ffff057224 */ /* 0x000fe200078e0a05 */
[----:B------:R-:W-:Y:S01]  /*2680*/  IABS R195, R7 ;  /* 0x0000000700c37213 */ /* 0x000fe20000000000 */
[----:B------:R-:W-:Y:S02]  /*2690*/  @!P1 IMAD.IADD R197, R197, 0x1, -R2 ;  /* 0x00000001c5c59824 */ /* 0x000fe400078e0a02 */
[----:B------:R-:W-:Y:S02]  /*26a0*/  IMAD R29, R2, R5, R29 ;  /* 0x00000005021d7224 */ /* 0x000fe400078e021d */
[----:B------:R-:W-:Y:S01]  /*26b0*/  IMAD.HI.U32 R5, R0, R189, RZ ;  /* 0x000000bd00057227 */ /* 0x000fe200078e00ff */
[----:B------:R-:W-:-:S03]  /*26c0*/  ISETP.GT.U32.AND P1, PT, R2, R197, PT ;  /* 0x000000c50200720c */ /* 0x000fc60003f24070 */
[--C-:B------:R-:W-:Y:S01]  /*26d0*/  @!P5 IMAD.IADD R185, R185, 0x1, -R2.reuse ;  /* 0x00000001b9b9d824 */ /* 0x100fe200078e0a02 */
[----:B------:R-:W-:Y:S01]  /*26e0*/  ISETP.GT.U32.AND P5, PT, R2, R29, PT ;  /* 0x0000001d0200720c */ /* 0x000fe20003fa4070 */
[--C-:B------:R-:W-:Y:S01]  /*26f0*/  @!P4 IMAD.IADD R201, R201, 0x1, -R2.reuse ;  /* 0x00000001c9c9c824 */ /* 0x100fe200078e0a02 */
[----:B------:R-:W-:Y:S01]  /*2700*/  ISETP.GE.AND P4, PT, R10, RZ, PT ;  /* 0x000000ff0a00720c */ /* 0x000fe20003f86270 */
[----:B------:R-:W-:Y:S01]  /*2710*/  IMAD.MOV R5, RZ, RZ, -R5 ;  /* 0x000000ffff057224 */ /* 0x000fe200078e0a05 */
[----:B------:R-:W-:Y:S01]  /*2720*/  LOP3.LUT R10, R4, 0x6e, RZ, 0xfc, !PT ;  /* 0x0000006e040a7812 */ /* 0x000fe200078efcff */
[----:B------:R-:W-:Y:S01]  /*2730*/  @!P0 IMAD.MOV R201, RZ, RZ, -R201 ;  /* 0x000000ffffc98224 */ /* 0x000fe200078e0ac9 */
[C---:B------:R-:W-:Y:S01]  /*2740*/  ISETP.GT.U32.AND P0, PT, R2.reuse, R199, PT ;  /* 0x000000c70200720c */ /* 0x040fe20003f04070 */
[----:B------:R-:W-:Y:S01]  /*2750*/  IMAD R189, R2, R5, R189 ;  /* 0x0000000502bd7224 */ /* 0x000fe200078e02bd */
[----:B------:R-:W-:Y:S01]  /*2760*/  IABS R171, R10 ;  /* 0x0000000a00ab7213 */ /* 0x000fe20000000000 */
[----:B------:R-:W-:-:S02]  /*2770*/  @!P1 IMAD.IADD R197, R197, 0x1, -R2 ;  /* 0x00000001c5c59824 */ /* 0x000fc400078e0a02 */
[----:B------:R-:W-:Y:S01]  /*2780*/  @!P6 IMAD.MOV R31, RZ, RZ, -R31 ;  /* 0x000000ffff1fe224 */ /* 0x000fe200078e0a1f */
[----:B------:R-:W-:Y:S01]  /*2790*/  ISETP.GT.U32.AND P1, PT, R2, R189, PT ;  /* 0x000000bd0200720c */ /* 0x000fe20003f24070 */
[----:B------:R-:W-:Y:S01]  /*27a0*/  IMAD.HI.U32 R5, R0, R195, RZ ;  /* 0x000000c300057227 */ /* 0x000fe200078e00ff */
[----:B------:R-:W-:Y:S02]  /*27b0*/  ISETP.GE.AND P6, PT, R9, RZ, PT ;  /* 0x000000ff0900720c */ /* 0x000fe40003fc6270 */
[----:B------:R-:W-:Y:S01]  /*27c0*/  LOP3.LUT R9, R4, 0x60, RZ, 0xfc, !PT ;  /* 0x0000006004097812 */ /* 0x000fe200078efcff */
[--C-:B------:R-:W-:Y:S01]  /*27d0*/  @!P5 IMAD.IADD R29, R29, 0x1, -R2.reuse ;  /* 0x000000011d1dd824 */ /* 0x100fe200078e0a02 */
[----:B------:R-:W-:Y:S01]  /*27e0*/  ISETP.GE.AND P5, PT, R7, RZ, PT ;  /* 0x000000ff0700720c */ /* 0x000fe20003fa6270 */
[----:B------:R-:W-:Y:S01]  /*27f0*/  IMAD.MOV R5, RZ, RZ, -R5 ;  /* 0x000000ffff057224 */ /* 0x000fe200078e0a05 */
[----:B------:R-:W-:Y:S01]  /*2800*/  IABS R27, R9 ;  /* 0x00000009001b7213 */ /* 0x000fe20000000000 */
[----:B------:R-:W-:Y:S01]  /*2810*/  @!P3 IMAD.MOV R185, RZ, RZ, -R185 ;  /* 0x000000ffffb9b224 */ /* 0x000fe200078e0ab9 */
[----:B------:R-:W-:Y:S01]  /*2820*/  ISETP.GT.U32.AND P3, PT, R2, R29, PT ;  /* 0x0000001d0200720c */ /* 0x000fe20003f64070 */
[----:B------:R-:W-:Y:S01]  /*2830*/  @!P0 IMAD.IADD R199, R199, 0x1, -R2 ;  /* 0x00000001c7c78824 */ /* 0x000fe200078e0a02 */
[----:B------:R-:W-:Y:S01]  /*2840*/  ISETP.GE.AND P0, PT, R6, RZ, PT ;  /* 0x000000ff0600720c */ /* 0x000fe20003f06270 */
[----:B------:R-:W-:Y:S01]  /*2850*/  IMAD R195, R2, R5, R195 ;  /* 0x0000000502c37224 */ /* 0x000fe200078e02c3 */
[----:B------:R-:W-:Y:S01]  /*2860*/  LOP3.LUT R7, R4, 0x62, RZ, 0xfc, !PT ;  /* 0x0000006204077812 */ /* 0x000fe200078efcff */
[----:B------:R-:W-:-:S03]  /*2870*/  IMAD.HI.U32 R6, R0, R27, RZ ;  /* 0x0000001b00067227 */ /* 0x000fc600078e00ff */
[----:B------:R-:W-:Y:S01]  /*2880*/  IABS R191, R7 ;  /* 0x0000000700bf7213 */ /* 0x000fe20000000000 */
[----:B------:R-:W-:Y:S02]  /*2890*/  @!P1 IMAD.IADD R189, R189, 0x1, -R2 ;  /* 0x00000001bdbd9824 */ /* 0x000fe400078e0a02 */
[----:B------:R-:W-:Y:S01]  /*28a0*/  @!P4 IMAD.MOV R199, RZ, RZ, -R199 ;  /* 0x000000ffffc7c224 */ /* 0x000fe200078e0ac7 */
[C---:B------:R-:W-:Y:S01]  /*28b0*/  ISETP.GT.U32.AND P4, PT, R2.reuse, R195, PT ;  /* 0x000000c30200720c */ /* 0x040fe20003f84070 */
[----:B------:R-:W-:Y:S01]  /*28c0*/  IMAD.MOV R6, RZ, RZ, -R6 ;  /* 0x000000ffff067224 */ /* 0x000fe200078e0a06 */
[----:B------:R-:W-:Y:S01]  /*28d0*/  ISETP.GT.U32.AND P1, PT, R2, R189, PT ;  /* 0x000000bd0200720c */ /* 0x000fe20003f24070 */
[----:B------:R-:W-:-:S04]  /*28e0*/  IMAD.HI.U32 R5, R0, R193, RZ ;  /* 0x000000c100057227 */ /* 0x000fc800078e00ff */
[--C-:B------:R-:W-:Y:S01]  /*28f0*/  @!P3 IMAD.IADD R29, R29, 0x1, -R2.reuse ;  /* 0x000000011d1db824 */ /* 0x100fe200078e0a02 */
[----:B------:R-:W-:Y:S01]  /*2900*/  ISETP.GE.AND P3, PT, R9, RZ, PT ;  /* 0x000000ff0900720c */ /* 0x000fe20003f66270 */
[----:B------:R-:W-:Y:S01]  /*2910*/  IMAD R27, R2, R6, R27 ;  /* 0x00000006021b7224 */ /* 0x000fe200078e021b */
[C---:B------:R-:W-:Y:S01]  /*2920*/  LOP3.LUT R6, R4.reuse, 0x64, RZ, 0xfc, !PT ;  /* 0x0000006404067812 */ /* 0x040fe200078efcff */
[----:B------:R-:W-:Y:S01]  /*2930*/  IMAD.MOV R5, RZ, RZ, -R5 ;  /* 0x000000ffff057224 */ /* 0x000fe200078e0a05 */
[----:B------:R-:W-:Y:S01]  /*2940*/  LOP3.LUT R9, R4, 0x6c, RZ, 0xfc, !PT ;  /* 0x0000006c04097812 */ /* 0x000fe200078efcff */
[----:B------:R-:W-:Y:S01]  /*2950*/  @!P6 IMAD.MOV R29, RZ, RZ, -R29 ;  /* 0x000000ffff1de224 */ /* 0x000fe200078e0a1d */
[C---:B------:R-:W-:Y:S01]  /*2960*/  ISETP.GT.U32.AND P6, PT, R2.reuse, R27, PT ;  /* 0x0000001b0200720c */ /* 0x040fe20003fc4070 */
[C---:B------:R-:W-:Y:S01]  /*2970*/  IMAD R193, R2.reuse, R5, R193 ;  /* 0x0000000502c17224 */ /* 0x040fe200078e02c1 */
[----:B------:R-:W-:Y:S01]  /*2980*/  IABS R187, R6 ;  /* 0x0000000600bb7213 */ /* 0x000fe20000000000 */
[--C-:B------:R-:W-:Y:S01]  /*2990*/  @!P4 IMAD.IADD R195, R195, 0x1, -R2.reuse ;  /* 0x00000001c3c3c824 */ /* 0x100fe200078e0a02 */
[----:B------:R-:W-:Y:S01]  /*29a0*/  IABS R175, R9 ;  /* 0x0000000900af7213 */ /* 0x000fe20000000000 */
[----:B------:R-:W-:Y:S01]  /*29b0*/  @!P1 IMAD.IADD R189, R189, 0x1, -R2 ;  /* 0x00000001bdbd9824 */ /* 0x000fe200078e0a02 */
[C---:B------:R-:W-:Y:S01]  /*29c0*/  ISETP.GT.U32.AND P1, PT, R2.reuse, R193, PT ;  /* 0x000000c10200720c */ /* 0x040fe20003f24070 */
[----:B------:R-:W-:Y:S01]  /*29d0*/  @!P2 IMAD.MOV R197, RZ, RZ, -R197 ;  /* 0x000000ffffc5a224 */ /* 0x000fe200078e0ac5 */
[----:B------:R-:W-:Y:S01]  /*29e0*/  ISETP.GT.U32.AND P4, PT, R2, R195, PT ;  /* 0x000000c30200720c */ /* 0x000fe20003f84070 */
[----:B------:R-:W-:Y:S01]  /*29f0*/  IMAD.HI.U32 R5, R0, R191, RZ ;  /* 0x000000bf00057227 */ /* 0x000fe200078e00ff */
[----:B------:R-:W-:-:S02]  /*2a00*/  ISETP.GE.AND P2, PT, R8, RZ, PT ;  /* 0x000000ff0800720c */ /* 0x000fc40003f46270 */
[----:B------:R-:W-:Y:S01]  /*2a10*/  LOP3.LUT R8, R4, 0x66, RZ, 0xfc, !PT ;  /* 0x0000006604087812 */ /* 0x000fe200078efcff */
[--C-:B------:R-:W-:Y:S02]  /*2a20*/  @!P6 IMAD.IADD R27, R27, 0x1, -R2.reuse ;  /* 0x000000011b1be824 */ /* 0x100fe400078e0a02 */
[----:B------:R-:W-:Y:S01]  /*2a30*/  @!P0 IMAD.MOV R189, RZ, RZ, -R189 ;  /* 0x000000ffffbd8224 */ /* 0x000fe200078e0abd */
[----:B------:R-:W-:Y:S02]  /*2a40*/  IABS R183, R8 ;  /* 0x0000000800b77213 */ /* 0x000fe40000000000 */
[----:B------:R-:W-:Y:S01]  /*2a50*/  ISETP.GT.U32.AND P6, PT, R2, R27, PT ;  /* 0x0000001b0200720c */ /* 0x000fe20003fc4070 */
[--C-:B------:R-:W-:Y:S01]  /*2a60*/  @!P1 IMAD.IADD R193, R193, 0x1, -R2.reuse ;  /* 0x00000001c1c19824 */ /* 0x100fe200078e0a02 */
[----:B------:R-:W-:Y:S01]  /*2a70*/  ISETP.GE.AND P0, PT, R7, RZ, PT ;  /* 0x000000ff0700720c */ /* 0x000fe20003f06270 */
[----:B------:R-:W-:Y:S01]  /*2a80*/  @!P4 IMAD.IADD R195, R195, 0x1, -R2 ;  /* 0x00000001c3c3c824 */ /* 0x000fe200078e0a02 */
[----:B------:R-:W-:Y:S01]  /*2a90*/  ISETP.GE.AND P4, PT, R6, RZ, PT ;  /* 0x000000ff0600720c */ /* 0x000fe20003f86270 */
[----:B------:R-:W-:Y:S01]  /*2aa0*/  IMAD.HI.U32 R6, R0, R183, RZ ;  /* 0x000000b700067227 */ /* 0x000fe200078e00ff */
[----:B------:R-:W-:-:S03]  /*2ab0*/  ISETP.GT.U32.AND P1, PT, R2, R193, PT ;  /* 0x000000c10200720c */ /* 0x000fc60003f24070 */
[----:B------:R-:W-:Y:S02]  /*2ac0*/  IMAD.MOV R6, RZ, RZ, -R6 ;  /* 0x000000ffff067224 */ /* 0x000fe400078e0a06 */
[----:B------:R-:W-:Y:S02]  /*2ad0*/  IMAD.MOV R7, RZ, RZ, -R5 ;  /* 0x000000ffff077224 */ /* 0x000fe400078e0a05 */
[C---:B------:R-:W-:Y:S02]  /*2ae0*/  IMAD R183, R2.reuse, R6, R183 ;  /* 0x0000000602b77224 */ /* 0x040fe400078e02b7 */
[----:B------:R-:W-:Y:S02]  /*2af0*/  @!P6 IMAD.IADD R27, R27, 0x1, -R2 ;  /* 0x000000011b1be824 */ /* 0x000fe400078e0a02 */
[C---:B------:R-:W-:Y:S02]  /*2b00*/  IMAD R191, R2.reuse, R7, R191 ;  /* 0x0000000702bf7224 */ /* 0x040fe400078e02bf */
[----:B------:R-:W-:Y:S01]  /*2b10*/  @!P3 IMAD.MOV R27, RZ, RZ, -R27 ;  /* 0x000000ffff1bb224 */ /* 0x000fe200078e0a1b */
[----:B------:R-:W-:Y:S01]  /*2b20*/  ISETP.GT.U32.AND P3, PT, R2, R183, PT ;  /* 0x000000b70200720c */ /* 0x000fe20003f64070 */
[----:B------:R-:W-:-:S04]  /*2b30*/  IMAD.HI.U32 R5, R0, R187, RZ ;  /* 0x000000bb00057227 */ /* 0x000fc800078e00ff */
[----:B------:R-:W-:Y:S01]  /*2b40*/  @!P5 IMAD.MOV R195, RZ, RZ, -R195 ;  /* 0x000000ffffc3d224 */ /* 0x000fe200078e0ac3 */
[----:B------:R-:W-:Y:S01]  /*2b50*/  ISETP.GE.AND P5, PT, R8, RZ, PT ;  /* 0x000000ff0800720c */ /* 0x000fe20003fa6270 */
[--C-:B------:R-:W-:Y:S01]  /*2b60*/  @!P1 IMAD.IADD R193, R193, 0x1, -R2.reuse ;  /* 0x00000001c1c19824 */ /* 0x100fe200078e0a02 */
[----:B------:R-:W-:Y:S01]  /*2b70*/  ISETP.GT.U32.AND P1, PT, R2, R191, PT ;  /* 0x000000bf0200720c */ /* 0x000fe20003f24070 */
[----:B------:R-:W-:Y:S01]  /*2b80*/  IMAD.MOV R5, RZ, RZ, -R5 ;  /* 0x000000ffff057224 */ /* 0x000fe200078e0a05 */
[----:B------:R-:W-:Y:S01]  /*2b90*/  LOP3.LUT R8, R4, 0x6a, RZ, 0xfc, !PT ;  /* 0x0000006a04087812 */ /* 0x000fe200078efcff */
[----:B------:R-:W-:Y:S02]  /*2ba0*/  @!P2 IMAD.MOV R193, RZ, RZ, -R193 ;  /* 0x000000ffffc1a224 */ /* 0x000fe400078e0ac1 */
[----:B------:R-:W-:Y:S01]  /*2bb0*/  IMAD R187, R2, R5, R187 ;  /* 0x0000000502bb7224 */ /* 0x000fe200078e02bb */
[----:B------:R-:W-:Y:S01]  /*2bc0*/  IABS R179, R8 ;  /* 0x0000000800b37213 */ /* 0x000fe20000000000 */
[----:B------:R-:W-:Y:S01]  /*2bd0*/  @!P3 IMAD.IADD R183, R183, 0x1, -R2 ;  /* 0x00000001b7b7b824 */ /* 0x000fe200078e0a02 */
[----:B------:R-:W-:-:S02]  /*2be0*/  LOP3.LUT R5, R4, 0x68, RZ, 0xfc, !PT ;  /* 0x0000006804057812 */ /* 0x000fc400078efcff */
[----:B------:R-:W-:Y:S01]  /*2bf0*/  ISETP.GT.U32.AND P2, PT, R2, R187, PT ;  /* 0x000000bb0200720c */ /* 0x000fe20003f44070 */
[----:B------:R-:W-:Y:S01]  /*2c00*/  IMAD.HI.U32 R6, R0, R179, RZ ;  /* 0x000000b300067227 */ /* 0x000fe200078e00ff */
[----:B------:R-:W-:Y:S02]  /*2c10*/  ISETP.GT.U32.AND P3, PT, R2, R183, PT ;  /* 0x000000b70200720c */ /* 0x000fe40003f64070 */
[----:B------:R-:W-:Y:S01]  /*2c20*/  IABS R25, R5 ;  /* 0x0000000500197213 */ /* 0x000fe20000000000 */
[----:B------:R-:W-:Y:S01]  /*2c30*/  @!P1 IMAD.IADD R191, R191, 0x1, -R2 ;  /* 0x00000001bfbf9824 */ /* 0x000fe200078e0a02 */
[----:B------:R-:W-:Y:S01]  /*2c40*/  ISETP.GE.AND P6, PT, R5, RZ, PT ;  /* 0x000000ff0500720c */ /* 0x000fe20003fc6270 */
[----:B------:R-:W-:Y:S02]  /*2c50*/  IMAD.MOV R6, RZ, RZ, -R6 ;  /* 0x000000ffff067224 */ /* 0x000fe400078e0a06 */
[----:B------:R-:W-:Y:S01]  /*2c60*/  IMAD.HI.U32 R5, R0, R25, RZ ;  /* 0x0000001900057227 */ /* 0x000fe200078e00ff */
[----:B------:R-:W-:-:S03]  /*2c70*/  ISETP.GT.U32.AND P1, PT, R2, R191, PT ;  /* 0x000000bf0200720c */ /* 0x000fc60003f24070 */
[----:B------:R-:W-:Y:S02]  /*2c80*/  IMAD R179, R2, R6, R179 ;  /* 0x0000000602b37224 */ /* 0x000fe400078e02b3 */
[----:B------:R-:W-:-:S04]  /*2c90*/  IMAD.HI.U32 R6, R0, R171, RZ ;  /* 0x000000ab00067227 */ /* 0x000fc800078e00ff */
[----:B------:R-:W-:Y:S02]  /*2ca0*/  IMAD.MOV R6, RZ, RZ, -R6 ;  /* 0x000000ffff067224 */ /* 0x000fe400078e0a06 */
[--C-:B------:R-:W-:Y:S02]  /*2cb0*/  @!P2 IMAD.IADD R187, R187, 0x1, -R2.reuse ;  /* 0x00000001bbbba824 */ /* 0x100fe400078e0a02 */
[C---:B------:R-:W-:Y:S02]  /*2cc0*/  IMAD R171, R2.reuse, R6, R171 ;  /* 0x0000000602ab7224 */ /* 0x040fe400078e02ab */
[--C-:B------:R-:W-:Y:S01]  /*2cd0*/  @!P3 IMAD.IADD R183, R183, 0x1, -R2.reuse ;  /* 0x00000001b7b7b824 */ /* 0x100fe200078e0a02 */
[----:B------:R-:W-:Y:S01]  /*2ce0*/  ISETP.GT.U32.AND P2, PT, R2, R187, PT ;  /* 0x000000bb0200720c */ /* 0x000fe20003f44070 */
[----:B------:R-:W-:Y:S02]  /*2cf0*/  IMAD.MOV R7, RZ, RZ, -R5 ;  /* 0x000000ffff077224 */ /* 0x000fe400078e0a05 */
[----:B------:R-:W-:Y:S01]  /*2d00*/  @!P1 IMAD.IADD R191, R191, 0x1, -R2 ;  /* 0x00000001bfbf9824 */ /* 0x000fe200078e0a02 */
[----:B------:R-:W-:Y:S01]  /*2d10*/  ISETP.GE.AND P1, PT, R8, RZ, PT ;  /* 0x000000ff0800720c */ /* 0x000fe20003f26270 */
[----:B------:R-:W-:Y:S01]  /*2d20*/  @!P5 IMAD.MOV R183, RZ, RZ, -R183 ;  /* 0x000000ffffb7d224 */ /* 0x000fe200078e0ab7 */
[C---:B------:R-:W-:Y:S01]  /*2d30*/  ISETP.GT.U32.AND P5, PT, R2.reuse, R171, PT ;  /* 0x000000ab0200720c */ /* 0x040fe20003fa4070 */
[----:B------:R-:W-:Y:S01]  /*2d40*/  IMAD R25, R2, R7, R25 ;  /* 0x0000000702197224 */ /* 0x000fe200078e0219 */
[----:B------:R-:W-:Y:S01]  /*2d50*/  LOP3.LUT R7, R4, 0x70, RZ, 0xfc, !PT ;  /* 0x0000007004077812 */ /* 0x000fe200078efcff */
[----:B------:R-:W-:Y:S01]  /*2d60*/  IMAD.HI.U32 R5, R0, R175, RZ ;  /* 0x000000af00057227 */ /* 0x000fe200078e00ff */
[----:B------:R-:W-:-:S02]  /*2d70*/  LOP3.LUT R8, R4, 0x72, RZ, 0xfc, !PT ;  /* 0x0000007204087812 */ /* 0x000fc400078efcff */
[----:B------:R-:W-:Y:S01]  /*2d80*/  IABS R23, R7 ;  /* 0x0000000700177213 */ /* 0x000fe20000000000 */
[----:B------:R-:W-:Y:S01]  /*2d90*/  @!P0 IMAD.MOV R191, RZ, RZ, -R191 ;  /* 0x000000ffffbf8224 */ /* 0x000fe200078e0abf */
[C---:B------:R-:W-:Y:S01]  /*2da0*/  ISETP.GT.U32.AND P0, PT, R2.reuse, R179, PT ;  /* 0x000000b30200720c */ /* 0x040fe20003f04070 */
[----:B------:R-:W-:Y:S01]  /*2db0*/  IMAD.MOV R5, RZ, RZ, -R5 ;  /* 0x000000ffff057224 */ /* 0x000fe200078e0a05 */
[----:B------:R-:W-:Y:S01]  /*2dc0*/  IABS R167, R8 ;  /* 0x0000000800a77213 */ /* 0x000fe20000000000 */
[----:B------:R-:W-:Y:S01]  /*2dd0*/  @!P2 IMAD.IADD R187, R187, 0x1, -R2 ;  /* 0x00000001bbbba824 */ /* 0x000fe200078e0a02 */
[C---:B------:R-:W-:Y:S01]  /*2de0*/  ISETP.GT.U32.AND P2, PT, R2.reuse, R25, PT ;  /* 0x000000190200720c */ /* 0x040fe20003f44070 */
[----:B------:R-:W-:Y:S02]  /*2df0*/  IMAD R175, R2, R5, R175 ;  /* 0x0000000502af7224 */ /* 0x000fe400078e02af */
[----:B------:R-:W-:-:S03]  /*2e00*/  IMAD.HI.U32 R5, R0, R23, RZ ;  /* 0x0000001700057227 */ /* 0x000fc600078e00ff */
[C---:B------:R-:W-:Y:S01]  /*2e10*/  ISETP.GT.U32.AND P3, PT, R2.reuse, R175, PT ;  /* 0x000000af0200720c */ /* 0x040fe20003f64070 */
[--C-:B------:R-:W-:Y:S02]  /*2e20*/  @!P5 IMAD.IADD R171, R171, 0x1, -R2.reuse ;  /* 0x00000001ababd824 */ /* 0x100fe400078e0a02 */
[----:B------:R-:W-:Y:S02]  /*2e30*/  IMAD.MOV R5, RZ, RZ, -R5 ;  /* 0x000000ffff057224 */ /* 0x000fe400078e0a05 */
[----:B------:R-:W-:Y:S01]  /*2e40*/  @!P0 IMAD.IADD R179, R179, 0x1, -R2 ;  /* 0x00000001b3b38824 */ /* 0x000fe200078e0a02 */
[C---:B------:R-:W-:Y:S01]  /*2e50*/  ISETP.GT.U32.AND P5, PT, R2.reuse, R171, PT ;  /* 0x000000ab0200720c */ /* 0x040fe20003fa4070 */
[----:B------:R-:W-:Y:S02]  /*2e60*/  IMAD R23, R2, R5, R23 ;  /* 0x0000000502177224 */ /* 0x000fe400078e0217 */
[----:B------:R-:W-:Y:S01]  /*2e70*/  IMAD.HI.U32 R5, R0, R167, RZ ;  /* 0x000000a700057227 */ /* 0x000fe200078e00ff */
[----:B------:R-:W-:-:S03]  /*2e80*/  ISETP.GT.U32.AND P0, PT, R2, R179, PT ;  /* 0x000000b30200720c */ /* 0x000fc60003f04070 */
[----:B------:R-:W-:Y:S02]  /*2e90*/  IMAD.MOV R5, RZ, RZ, -R5 ;  /* 0x000000ffff057224 */ /* 0x000fe400078e0a05 */
[--C-:B------:R-:W-:Y:S02]  /*2ea0*/  @!P2 IMAD.IADD R25, R25, 0x1, -R2.reuse ;  /* 0x000000011919a824 */ /* 0x100fe400078e0a02 */
[--C-:B------:R-:W-:Y:S02]  /*2eb0*/  @!P3 IMAD.IADD R175, R175, 0x1, -R2.reuse ;  /* 0x00000001afafb824 */ /* 0x100fe400078e0a02 */
[C---:B------:R-:W-:Y:S01]  /*2ec0*/  IMAD R167, R2.reuse, R5, R167 ;  /* 0x0000000502a77224 */ /* 0x040fe200078e02a7 */
[----:B------:R-:W-:Y:S01]  /*2ed0*/  ISETP.GT.U32.AND P2, PT, R2, R25, PT ;  /* 0x000000190200720c */ /* 0x000fe20003f44070 */
[----:B------:R-:W-:Y:S01]  /*2ee0*/  @!P4 IMAD.MOV R187, RZ, RZ, -R187 ;  /* 0x000000ffffbbc224 */ /* 0x000fe200078e0abb */
[----:B------:R-:W-:Y:S01]  /*2ef0*/  ISETP.GE.AND P4, PT, R9, RZ, PT ;  /* 0x000000ff0900720c */ /* 0x000fe20003f86270 */
[--C-:B------:R-:W-:Y:S01]  /*2f00*/  @!P5 IMAD.IADD R171, R171, 0x1, -R2.reuse ;  /* 0x00000001ababd824 */ /* 0x100fe200078e0a02 */
[----:B------:R-:W-:Y:S01]  /*2f10*/  LOP3.LUT R9, R4, 0x74, RZ, 0xfc, !PT ;  /* 0x0000007404097812 */ /* 0x000fe200078efcff */
[----:B------:R-:W-:Y:S01]  /*2f20*/  @!P0 IMAD.IADD R179, R179, 0x1, -R2 ;  /* 0x00000001b3b38824 */ /* 0x000fe200078e0a02 */
[----:B------:R-:W-:-:S02]  /*2f30*/  ISETP.GT.U32.AND P3, PT, R2, R175, PT ;  /* 0x000000af0200720c */ /* 0x000fc40003f64070 */
[C---:B------:R-:W-:Y:S01]  /*2f40*/  ISETP.GT.U32.AND P5, PT, R2.reuse, R167, PT ;  /* 0x000000a70200720c */ /* 0x040fe20003fa4070 */
[----:B------:R-:W-:Y:S01]  /*2f50*/  @!P1 IMAD.MOV R179, RZ, RZ, -R179 ;  /* 0x000000ffffb39224 */ /* 0x000fe200078e0ab3 */
[----:B------:R-:W-:Y:S02]  /*2f60*/  IABS R163, R9 ;  /* 0x0000000900a37213 */ /* 0x000fe40000000000 */
[----:B------:R-:W-:Y:S01]  /*2f70*/  ISETP.GT.U32.AND P0, PT, R2, R23, PT ;  /* 0x000000170200720c */ /* 0x000fe20003f04070 */
[----:B------:R-:W-:Y:S01]  /*2f80*/  @!P2 IMAD.IADD R25, R25, 0x1, -R2 ;  /* 0x000000011919a824 */ /* 0x000fe200078e0a02 */
[----:B------:R-:W-:Y:S01]  /*2f90*/  LOP3.LUT R5, R4, 0x76, RZ, 0xfc, !PT ;  /* 0x0000007604057812 */ /* 0x000fe200078efcff */
[----:B------:R-:W-:Y:S01]  /*2fa0*/  IMAD.HI.U32 R6, R0, R163, RZ ;  /* 0x000000a300067227 */ /* 0x000fe200078e00ff */
[----:B------:R-:W-:Y:S02]  /*2fb0*/  ISETP.GE.AND P2, PT, R10, RZ, PT ;  /* 0x000000ff0a00720c */ /* 0x000fe40003f46270 */
[----:B------:R-:W-:Y:S01]  /*2fc0*/  IABS R159, R5 ;  /* 0x00000005009f7213 */ /* 0x000fe20000000000 */
[----:B------:R-:W-:Y:S01]  /*2fd0*/  IMAD.MOV R6, RZ, RZ, -R6 ;  /* 0x000000ffff067224 */ /* 0x000fe200078e0a06 */
[----:B------:R-:W-:Y:S01]  /*2fe0*/  ISETP.GE.AND P1, PT, R8, RZ, PT ;  /* 0x000000ff0800720c */ /* 0x000fe20003f26270 */
[--C-:B------:R-:W-:Y:S01]  /*2ff0*/  @!P3 IMAD.IADD R175, R175, 0x1, -R2.reuse ;  /* 0x00000001afafb824 */ /* 0x100fe200078e0a02 */
[----:B------:R-:W-:Y:S01]  /*3000*/  LOP3.LUT R8, R4, 0x7c, RZ, 0xfc, !PT ;  /* 0x0000007c04087812 */ /* 0x000fe200078efcff */
[--C-:B------:R-:W-:Y:S01]  /*3010*/  @!P5 IMAD.IADD R167, R167, 0x1, -R2.reuse ;  /* 0x00000001a7a7d824 */ /* 0x100fe200078e0a02 */
[----:B------:R-:W-:Y:S01]  /*3020*/  ISETP.GE.AND P3, PT, R9, RZ, PT ;  /* 0x000000ff0900720c */ /* 0x000fe20003f66270 */
[----:B------:R-:W-:Y:S01]  /*3030*/  @!P0 IMAD.IADD R23, R23, 0x1, -R2 ;  /* 0x0000000117178824 */ /* 0x000fe200078e0a02 */
[----:B------:R-:W-:Y:S01]  /*3040*/  IABS R151, R8 ;  /* 0x0000000800977213 */ /* 0x000fe20000000000 */
[----:B------:R-:W-:Y:S01]  /*3050*/  IMAD R163, R2, R6, R163 ;  /* 0x0000000602a37224 */ /* 0x000fe200078e02a3 */
[----:B------:R-:W-:Y:S01]  /*3060*/  LOP3.LUT R6, R4, 0x78, RZ, 0xfc, !PT ;  /* 0x0000007804067812 */ /* 0x000fe200078efcff */
[----:B------:R-:W-:Y:S01]  /*3070*/  @!P4 IMAD.MOV R175, RZ, RZ, -R175 ;  /* 0x000000ffffafc224 */ /* 0x000fe200078e0aaf */
[----:B------:R-:W-:Y:S01]  /*3080*/  ISETP.GE.AND P4, PT, R5, RZ, PT ;  /* 0x000000ff0500720c */ /* 0x000fe20003f86270 */
[----:B------:R-:W-:Y:S01]  /*3090*/  IMAD.HI.U32 R5, R0, R159, RZ ;  /* 0x0000009f00057227 */ /* 0x000fe200078e00ff */
[----:B------:R-:W-:-:S02]  /*30a0*/  ISETP.GT.U32.AND P5, PT, R2, R167, PT ;  /* 0x000000a70200720c */ /* 0x000fc40003fa4070 */
[----:B------:R-:W-:Y:S01]  /*30b0*/  ISETP.GT.U32.AND P0, PT, R2, R23, PT ;  /* 0x000000170200720c */ /* 0x000fe20003f04070 */
[----:B------:R-:W-:Y:S01]  /*30c0*/  IMAD.MOV R5, RZ, RZ, -R5 ;  /* 0x000000ffff057224 */ /* 0x000fe200078e0a05 */
[----:B------:R-:W-:Y:S01]  /*30d0*/  IABS R21, R6 ;  /* 0x0000000600157213 */ /* 0x000fe20000000000 */
[----:B------:R-:W-:Y:S01]  /*30e0*/  @!P6 IMAD.MOV R25, RZ, RZ, -R25 ;  /* 0x000000ffff19e224 */ /* 0x000fe200078e0a19 */
[----:B------:R-:W-:Y:S01]  /*30f0*/  ISETP.GE.AND P6, PT, R7, RZ, PT ;  /* 0x000000ff0700720c */ /* 0x000fe20003fc6270 */
[----:B------:R-:W-:Y:S01]  /*3100*/  @!P2 IMAD.MOV R171, RZ, RZ, -R171 ;  /* 0x000000ffffaba224 */ /* 0x000fe200078e0aab */
[----:B------:R-:W-:Y:S01]  /*3110*/  ISETP.GE.AND P2, PT, R6, RZ, PT ;  /* 0x000000ff0600720c */ /* 0x000fe20003f46270 */
[----:B------:R-:W-:Y:S01]  /*3120*/  IMAD.HI.U32 R6, R0, R21, RZ ;  /* 0x0000001500067227 */ /* 0x000fe200078e00ff */
[C---:B------:R-:W-:Y:S02]  /*3130*/  LOP3.LUT R7, R4.reuse, 0x7a, RZ, 0xfc, !PT ;  /* 0x0000007a04077812 */ /* 0x040fe400078efcff */
[----:B------:R-:W-:Y:S01]  /*3140*/  LOP3.LUT R9, R4, 0x7e, RZ, 0xfc, !PT ;  /* 0x0000007e04097812 */ /* 0x000fe200078efcff */
[C---:B------:R-:W-:Y:S01]  /*3150*/  IMAD R159, R2.reuse, R5, R159 ;  /* 0x00000005029f7224 */ /* 0x040fe200078e029f */
[----:B------:R-:W-:Y:S01]  /*3160*/  IABS R155, R7 ;  /* 0x00000007009b7213 */ /* 0x000fe20000000000 */
[----:B------:R-:W-:Y:S01]  /*3170*/  IMAD.MOV R6, RZ, RZ, -R6 ;  /* 0x000000ffff067224 */ /* 0x000fe200078e0a06 */
[----:B------:R-:W-:Y:S01]  /*3180*/  IABS R147, R9 ;  /* 0x0000000900937213 */ /* 0x000fe20000000000 */
[--C-:B------:R-:W-:Y:S01]  /*3190*/  @!P5 IMAD.IADD R167, R167, 0x1, -R2.reuse ;  /* 0x00000001a7a7d824 */ /* 0x100fe200078e0a02 */
[C---:B------:R-:W-:Y:S01]  /*31a0*/  ISETP.GT.U32.AND P5, PT, R2.reuse, R159, PT ;  /* 0x0000009f0200720c */ /* 0x040fe20003fa4070 */
[----:B------:R-:W-:Y:S01]  /*31b0*/  @!P0 IMAD.IADD R23, R23, 0x1, -R2 ;  /* 0x0000000117178824 */ /* 0x000fe200078e0a02 */
[C---:B------:R-:W-:Y:S01]  /*31c0*/  ISETP.GT.U32.AND P0, PT, R2.reuse, R163, PT ;  /* 0x000000a30200720c */ /* 0x040fe20003f04070 */
[----:B------:R-:W-:Y:S01]  /*31d0*/  IMAD R21, R2, R6, R21 ;  /* 0x0000000602157224 */ /* 0x000fe200078e0215 */
[----:B------:R-:W-:Y:S01]  /*31e0*/  LOP3.LUT R10, R4, 0x80, RZ, 0xfc, !PT ;  /* 0x00000080040a7812 */ /* 0x000fe200078efcff */
[----:B------:R-:W-:-:S02]  /*31f0*/  @!P6 IMAD.MOV R23, RZ, RZ, -R23 ;  /* 0x000000ffff17e224 */ /* 0x000fc400078e0a17 */
[----:B------:R-:W-:Y:S01]  /*3200*/  IMAD.HI.U32 R5, R0, R155, RZ ;  /* 0x0000009b00057227 */ /* 0x000fe200078e00ff */
[----:B------:R-:W-:Y:S02]  /*3210*/  ISETP.GT.U32.AND P6, PT, R2, R21, PT ;  /* 0x000000150200720c */ /* 0x000fe40003fc4070 */
[----:B------:R-:W-:Y:S01]  /*3220*/  IABS R19, R10 ;  /* 0x0000000a00137213 */ /* 0x000fe20000000000 */
[----:B------:R-:W-:Y:S02]  /*3230*/  IMAD.MOV R5, RZ, RZ, -R5 ;  /* 0x000000ffff057224 */ /* 0x000fe400078e0a05 */
[--C-:B------:R-:W-:Y:S02]  /*3240*/  @!P5 IMAD.IADD R159, R159, 0x1, -R2.reuse ;  /* 0x000000019f9fd824 */ /* 0x100fe400078e0a02 */
[----:B------:R-:W-:Y:S02]  /*3250*/  @!P0 IMAD.IADD R163, R163, 0x1, -R2 ;  /* 0x00000001a3a38824 */ /* 0x000fe400078e0a02 */
[----:B------:R-:W-:Y:S01]  /*3260*/  IMAD.HI.U32 R6, R0, R151, RZ ;  /* 0x0000009700067227 */ /* 0x000fe200078e00ff */
[----:B------:R-:W-:-:S02]  /*3270*/  ISETP.GT.U32.AND P5, PT, R2, R159, PT ;  /* 0x0000009f0200720c */ /* 0x000fc40003fa4070 */
[C---:B------:R-:W-:Y:S01]  /*3280*/  ISETP.GT.U32.AND P0, PT, R2.reuse, R163, PT ;  /* 0x000000a30200720c */ /* 0x040fe20003f04070 */
[----:B------:R-:W-:Y:S02]  /*3290*/  @!P6 IMAD.IADD R21, R21, 0x1, -R2 ;  /* 0x000000011515e824 */ /* 0x000fe400078e0a02 */
[C---:B------:R-:W-:Y:S02]  /*32a0*/  IMAD R155, R2.reuse, R5, R155 ;  /* 0x00000005029b7224 */ /* 0x040fe400078e029b */
[----:B------:R-:W-:Y:S01]  /*32b0*/  IMAD.MOV R6, RZ, RZ, -R6 ;  /* 0x000000ffff067224 */ /* 0x000fe200078e0a06 */
[----:B------:R-:W-:Y:S01]  /*32c0*/  ISETP.GT.U32.AND P6, PT, R2, R21, PT ;  /* 0x000000150200720c */ /* 0x000fe20003fc4070 */
[----:B------:R-:W-:-:S04]  /*32d0*/  IMAD.HI.U32 R5, R0, R147, RZ ;  /* 0x0000009300057227 */ /* 0x000fc800078e00ff */
[--C-:B------:R-:W-:Y:S01]  /*32e0*/  @!P5 IMAD.IADD R159, R159, 0x1, -R2.reuse ;  /* 0x000000019f9fd824 */ /* 0x100fe200078e0a02 */
[C---:B------:R-:W-:Y:S01]  /*32f0*/  ISETP.GT.U32.AND P5, PT, R2.reuse, R155, PT ;  /* 0x0000009b0200720c */ /* 0x040fe20003fa4070 */
[----:B------:R-:W-:Y:S01]  /*3300*/  @!P1 IMAD.MOV R167, RZ, RZ, -R167 ;  /* 0x000000ffffa79224 */ /* 0x000fe200078e0aa7 */
[----:B------:R-:W-:Y:S01]  /*3310*/  ISETP.GE.AND P1, PT, R7, RZ, PT ;  /* 0x000000ff0700720c */ /* 0x000fe20003f26270 */
[C---:B------:R-:W-:Y:S02]  /*3320*/  IMAD R151, R2.reuse, R6, R151 ;  /* 0x0000000602977224 */ /* 0x040fe400078e0297 */
[----:B------:R-:W-:Y:S02]  /*3330*/  IMAD.MOV R7, RZ, RZ, -R5 ;  /* 0x000000ffff077224 */ /* 0x000fe400078e0a05 */
[----:B------:R-:W-:Y:S01]  /*3340*/  @!P6 IMAD.IADD R21, R21, 0x1, -R2 ;  /* 0x000000011515e824 */ /* 0x000fe200078e0a02 */
[----:B------:R-:W-:Y:S01]  /*3350*/  ISETP.GT.U32.AND P6, PT, R2, R151, PT ;  /* 0x000000970200720c */ /* 0x000fe20003fc4070 */
[----:B------:R-:W-:-:S04]  /*3360*/  IMAD.HI.U32 R5, R0, R19, RZ ;  /* 0x0000001300057227 */ /* 0x000fc800078e00ff */
[----:B------:R-:W-:Y:S02]  /*3370*/  IMAD R147, R2, R7, R147 ;  /* 0x0000000702937224 */ /* 0x000fe400078e0293 */
[--C-:B------:R-:W-:Y:S01]  /*3380*/  @!P0 IMAD.IADD R163, R163, 0x1, -R2.reuse ;  /* 0x00000001a3a38824 */ /* 0x100fe200078e0a02 */
[----:B------:R-:W-:Y:S01]  /*3390*/  ISETP.GE.AND P0, PT, R8, RZ, PT ;  /* 0x000000ff0800720c */ /* 0x000fe20003f06270 */
[----:B------:R-:W-:Y:S02]  /*33a0*/  IMAD.MOV R8, RZ, RZ, -R5 ;  /* 0x000000ffff087224 */ /* 0x000fe400078e0a05 */
[--C-:B------:R-:W-:Y:S01]  /*33b0*/  @!P5 IMAD.IADD R155, R155, 0x1, -R2.reuse ;  /* 0x000000019b9bd824 */ /* 0x100fe200078e0a02 */
[C---:B------:R-:W-:Y:S01]  /*33c0*/  ISETP.GT.U32.AND P5, PT, R2.reuse, R147, PT ;  /* 0x000000930200720c */ /* 0x040fe20003fa4070 */
[----:B------:R-:W-:Y:S01]  /*33d0*/  IMAD R19, R2, R8, R19 ;  /* 0x0000000802137224 */ /* 0x000fe200078e0213 */
[----:B------:R-:W-:Y:S01]  /*33e0*/  LOP3.LUT R8, R4, 0x8a, RZ, 0xfc, !PT ;  /* 0x0000008a04087812 */ /* 0x000fe200078efcff */
[----:B------:R-:W-:-:S02]  /*33f0*/  @!P6 IMAD.IADD R151, R151, 0x1, -R2 ;  /* 0x000000019797e824 */ /* 0x000fc400078e0a02 */
[----:B------:R-:W-:Y:S01]  /*3400*/  @!P4 IMAD.MOV R159, RZ, RZ, -R159 ;  /* 0x000000ffff9fc224 */ /* 0x000fe200078e0a9f */
[----:B------:R-:W-:Y:S01]  /*3410*/  ISETP.GT.U32.AND P6, PT, R2, R19, PT ;  /* 0x000000130200720c */ /* 0x000fe20003fc4070 */
[----:B------:R-:W-:Y:S01]  /*3420*/  IMAD.HI.U32 R5, R0, R139, RZ ;  /* 0x0000008b00057227 */ /* 0x000fe200078e00ff */
[----:B------:R-:W-:-:S03]  /*3430*/  IABS R137, R8 ;  /* 0x0000000800897213 */ /* 0x000fc60000000000 */
[----:B------:R-:W-:-:S04]  /*3440*/  IMAD.HI.U32 R6, R0, R143, RZ ;  /* 0x0000008f00067227 */ /* 0x000fc800078e00ff */
[----:B------:R-:W-:Y:S01]  /*3450*/  @!P5 IMAD.IADD R147, R147, 0x1, -R2 ;  /* 0x000000019393d824 */ /* 0x000fe200078e0a02 */
[----:B------:R-:W-:Y:S01]  /*3460*/  ISETP.GT.U32.AND P5, PT, R2, R151, PT ;  /* 0x000000970200720c */ /* 0x000fe20003fa4070 */
[----:B------:R-:W-:-:S03]  /*3470*/  IMAD.HI.U32 R7, R0, R141, RZ ;  /* 0x0000008d00077227 */ /* 0x000fc600078e00ff */
[C---:B------:R-:W-:Y:S01]  /*3480*/  ISETP.GT.U32.AND P4, PT, R2.reuse, R147, PT ;  /* 0x000000930200720c */ /* 0x040fe20003f84070 */
[----:B------:R-:W-:Y:S02]  /*3490*/  @!P6 IMAD.IADD R19, R19, 0x1, -R2 ;  /* 0x000000011313e824 */ /* 0x000fe400078e0a02 */
[----:B------:R-:W-:Y:S02]  /*34a0*/  IMAD.MOV R5, RZ, RZ, -R5 ;  /* 0x000000ffff057224 */ /* 0x000fe400078e0a05 */
[----:B------:R-:W-:Y:S01]  /*34b0*/  IMAD.MOV R6, RZ, RZ, -R6 ;  /* 0x000000ffff067224 */ /* 0x000fe200078e0a06 */
[C---:B------:R-:W-:Y:S01]  /*34c0*/  ISETP.GT.U32.AND P6, PT, R2.reuse, R19, PT ;  /* 0x000000130200720c */ /* 0x040fe20003fc4070 */
[----:B------:R-:W-:Y:S02]  /*34d0*/  IMAD.MOV R7, RZ, RZ, -R7 ;  /* 0x000000ffff077224 */ /* 0x000fe400078e0a07 */
[C---:B------:R-:W-:Y:S02]  /*34e0*/  IMAD R139, R2.reuse, R5, R139 ;  /* 0x00000005028b7224 */ /* 0x040fe400078e028b */
[----:B------:R-:W-:-:S02]  /*34f0*/  IMAD R143, R2, R6, R143 ;  /* 0x00000006028f7224 */ /* 0x000fc400078e028f */
[----:B------:R-:W-:Y:S01]  /*3500*/  IMAD R141, R2, R7, R141 ;  /* 0x00000007028d7224 */ /* 0x000fe200078e028d */
[----:B------:R-:W-:Y:S01]  /*3510*/  LOP3.LUT R7, R4, 0x88, RZ, 0xfc, !PT ;  /* 0x0000008804077812 */ /* 0x000fe200078efcff */
[----:B------:R-:W-:Y:S01]  /*3520*/  @!P4 IMAD.IADD R147, R147, 0x1, -R2 ;  /* 0x000000019393c824 */ /* 0x000fe200078e0a02 */
[C---:B------:R-:W-:Y:S01]  /*3530*/  ISETP.GT.U32.AND P4, PT, R2.reuse, R139, PT ;  /* 0x0000008b0200720c */ /* 0x040fe20003f84070 */
[----:B------:R-:W-:Y:S01]  /*3540*/  @!P3 IMAD.MOV R163, RZ, RZ, -R163 ;  /* 0x000000ffffa3b224 */ /* 0x000fe200078e0aa3 */
[----:B------:R-:W-:Y:S01]  /*3550*/  IABS R17, R7 ;  /* 0x0000000700117213 */ /* 0x000fe20000000000 */
[----:B------:R-:W-:Y:S01]  /*3560*/  @!P2 IMAD.MOV R21, RZ, RZ, -R21 ;  /* 0x000000ffff15a224 */ /* 0x000fe200078e0a15 */
[----:B------:R-:W-:Y:S01]  /*3570*/  ISETP.GT.U32.AND P3, PT, R2, R155, PT ;  /* 0x0000009b0200720c */ /* 0x000fe20003f64070 */
[----:B------:R-:W-:Y:S01]  /*3580*/  IMAD.HI.U32 R6, R0, R137, RZ ;  /* 0x0000008900067227 */ /* 0x000fe200078e00ff */
[----:B------:R-:W-:-:S03]  /*3590*/  ISETP.GT.U32.AND P2, PT, R2, R143, PT ;  /* 0x0000008f0200720c */ /* 0x000fc60003f44070 */
[--C-:B------:R-:W-:Y:S01]  /*35a0*/  @!P5 IMAD.IADD R151, R151, 0x1, -R2.reuse ;  /* 0x000000019797d824 */ /* 0x100fe200078e0a02 */
[----:B------:R-:W-:Y:S01]  /*35b0*/  ISETP.GE.AND P5, PT, R9, RZ, PT ;  /* 0x000000ff0900720c */ /* 0x000fe20003fa6270 */
[----:B------:R-:W-:Y:S01]  /*35c0*/  @!P6 IMAD.IADD R19, R19, 0x1, -R2 ;  /* 0x000000011313e824 */ /* 0x000fe200078e0a02 */
[----:B------:R-:W-:Y:S01]  /*35d0*/  ISETP.GE.AND P6, PT, R10, RZ, PT ;  /* 0x000000ff0a00720c */ /* 0x000fe20003fc6270 */
[----:B------:R-:W-:Y:S01]  /*35e0*/  IMAD.HI.U32 R5, R0, R17, RZ ;  /* 0x0000001100057227 */ /* 0x000fe200078e00ff */
[C---:B------:R-:W-:Y:S02]  /*35f0*/  LOP3.LUT R9, R4.reuse, 0x8e, RZ, 0xfc, !PT ;  /* 0x0000008e04097812 */ /* 0x040fe400078efcff */
[----:B------:R-:W-:Y:S01]  /*3600*/  LOP3.LUT R10, R4, 0x9c, RZ, 0xfc, !PT ;  /* 0x0000009c040a7812 */ /* 0x000fe200078efcff */
[----:B------:R-:W-:Y:S01]  /*3610*/  IMAD.MOV R6, RZ, RZ, -R6 ;  /* 0x000000ffff067224 */ /* 0x000fe200078e0a06 */
[----:B------:R-:W-:Y:S01]  /*3620*/  IABS R133, R9 ;  /* 0x0000000900857213 */ /* 0x000fe20000000000 */
[----:B------:R-:W-:Y:S01]  /*3630*/  IMAD.MOV R5, RZ, RZ, -R5 ;  /* 0x000000ffff057224 */ /* 0x000fe200078e0a05 */
[----:B------:R-:W-:Y:S01]  /*3640*/  IABS R123, R10 ;  /* 0x0000000a007b7213 */ /* 0x000fe20000000000 */
[----:B------:R-:W-:Y:S01]  /*3650*/  IMAD R137, R2, R6, R137 ;  /* 0x0000000602897224 */ /* 0x000fe200078e0289 */
[----:B------:R-:W-:Y:S01]  /*3660*/  LOP3.LUT R6, R4, 0x8c, RZ, 0xfc, !PT ;  /* 0x0000008c04067812 */ /* 0x000fe200078efcff */
[----:B------:R-:W-:-:S02]  /*3670*/  @!P4 IMAD.IADD R139, R139, 0x1, -R2 ;  /* 0x000000018b8bc824 */ /* 0x000fc400078e0a02 */
[--C-:B------:R-:W-:Y:S01]  /*3680*/  @!P3 IMAD.IADD R155, R155, 0x1, -R2.reuse ;  /* 0x000000019b9bb824 */ /* 0x100fe200078e0a02 */
[C---:B------:R-:W-:Y:S01]  /*3690*/  ISETP.GT.U32.AND P3, PT, R2.reuse, R141, PT ;  /* 0x0000008d0200720c */ /* 0x040fe20003f64070 */
[----:B------:R-:W-:Y:S01]  /*36a0*/  @!P2 IMAD.IADD R143, R143, 0x1, -R2 ;  /* 0x000000018f8fa824 */ /* 0x000fe200078e0a02 */
[----:B------:R-:W-:Y:S01]  /*36b0*/  IABS R135, R6 ;  /* 0x0000000600877213 */ /* 0x000fe20000000000 */
[C---:B------:R-:W-:Y:S01]  /*36c0*/  IMAD R17, R2.reuse, R5, R17 ;  /* 0x0000000502117224 */ /* 0x040fe200078e0211 */
[----:B------:R-:W-:Y:S01]  /*36d0*/  ISETP.GE.AND P2, PT, R11, RZ, PT ;  /* 0x000000ff0b00720c */ /* 0x000fe20003f46270 */
[----:B------:R-:W-:Y:S01]  /*36e0*/  @!P0 IMAD.MOV R151, RZ, RZ, -R151 ;  /* 0x000000ffff978224 */ /* 0x000fe200078e0a97 */
[C---:B------:R-:W-:Y:S01]  /*36f0*/  ISETP.GT.U32.AND P0, PT, R2.reuse, R139, PT ;  /* 0x0000008b0200720c */ /* 0x040fe20003f04070 */
[----:B------:R-:W-:Y:S01]  /*3700*/  @!P5 IMAD.MOV R147, RZ, RZ, -R147 ;  /* 0x000000ffff93d224 */ /* 0x000fe200078e0a93 */
[C---:B------:R-:W-:Y:S01]  /*3710*/  ISETP.GT.U32.AND P4, PT, R2.reuse, R143, PT ;  /* 0x0000008f0200720c */ /* 0x040fe20003f84070 */
[----:B------:R-:W-:Y:S01]  /*3720*/  @!P6 IMAD.MOV R19, RZ, RZ, -R19 ;  /* 0x000000ffff13e224 */ /* 0x000fe200078e0a13 */
[----:B------:R-:W-:Y:S01]  /*3730*/  ISETP.GT.U32.AND P5, PT, R2, R17, PT ;  /* 0x000000110200720c */ /* 0x000fe20003fa4070 */
[----:B------:R-:W-:Y:S01]  /*3740*/  IMAD.HI.U32 R5, R0, R135, RZ ;  /* 0x0000008700057227 */ /* 0x000fe200078e00ff */
[----:B------:R-:W-:-:S03]  /*3750*/  ISETP.GE.AND P6, PT, R13, RZ, PT ;  /* 0x000000ff0d00720c */ /* 0x000fc60003fc6270 */
[----:B------:R-:W-:Y:S02]  /*3760*/  IMAD.MOV R5, RZ, RZ, -R5 ;  /* 0x000000ffff057224 */ /* 0x000fe400078e0a05 */
        /* <DEDUP_REMOVED lines=8> */
[--C-:B------:R-:W-:Y:S01]  /*37f0*/  @!P4 IMAD.IADD R143, R143, 0x1, -R2.reuse ;  /* 0x000000018f8fc824 */ /* 0x100fe200078e0a02 */
[----:B------:R-:W-:Y:S01]  /*3800*/  ISETP.GT.U32.AND P4, PT, R2, R137, PT ;  /* 0x000000890200720c */ /* 0x000fe20003f84070 */
[----:B------:R-:W-:Y:S01]  /*3810*/  @!P5 IMAD.IADD R17, R17, 0x1, -R2 ;  /* 0x000000011111d824 */ /* 0x000fe200078e0a02 */
[----:B------:R-:W-:Y:S01]  /*3820*/  ISETP.GE.AND P5, PT, R6, RZ, PT ;  /* 0x000000ff0600720c */ /* 0x000fe20003fa6270 */
[----:B------:R-:W-:Y:S01]  /*3830*/  @!P6 IMAD.MOV R139, RZ, RZ, -R139 ;  /* 0x000000ffff8be224 */ /* 0x000fe200078e0a8b */
[C---:B------:R-:W-:Y:S01]  /*3840*/  ISETP.GT.U32.AND P6, PT, R2.reuse, R135, PT ;  /* 0x000000870200720c */ /* 0x040fe20003fc4070 */
[----:B------:R-:W-:Y:S01]  /*3850*/  @!P2 IMAD.MOV R143, RZ, RZ, -R143 ;  /* 0x000000ffff8fa224 */ /* 0x000fe200078e0a8f */
[----:B------:R-:W-:Y:S01]  /*3860*/  ISETP.GT.U32.AND P2, PT, R2, R17, PT ;  /* 0x000000110200720c */ /* 0x000fe20003f44070 */
[----:B------:R-:W-:Y:S01]  /*3870*/  IMAD.HI.U32 R6, R0, R133, RZ ;  /* 0x0000008500067227 */ /* 0x000fe200078e00ff */
[----:B--2---:R-:W-:-:S02]  /*3880*/  IABS R15, R5 ;  /* 0x00000005000f7213 */ /* 0x004fc40000000000 */
[----:B------:R-:W-:Y:S01]  /*3890*/  LOP3.LUT R8, R4, 0x94, RZ, 0xfc, !PT ;  /* 0x0000009404087812 */ /* 0x000fe200078efcff */
[--C-:B------:R-:W-:Y:S01]  /*38a0*/  @!P1 IMAD.IADD R141, R141, 0x1, -R2.reuse ;  /* 0x000000018d8d9824 */ /* 0x100fe200078e0a02 */
[----:B------:R-:W-:Y:S01]  /*38b0*/  ISETP.GE.AND P1, PT, R7, RZ, PT ;  /* 0x000000ff0700720c */ /* 0x000fe20003f26270 */
[--C-:B------:R-:W-:Y:S01]  /*38c0*/  @!P4 IMAD.IADD R137, R137, 0x1, -R2.reuse ;  /* 0x000000018989c824 */ /* 0x100fe200078e0a02 */
[----:B------:R-:W-:Y:S01]  /*38d0*/  IABS R129, R8 ;  /* 0x0000000800817213 */ /* 0x000fe20000000000 */
[----:B------:R-:W-:Y:S01]  /*38e0*/  @!P3 IMAD.MOV R141, RZ, RZ, -R141 ;  /* 0x000000ffff8db224 */ /* 0x000fe200078e0a8d */
[----:B------:R-:W-:Y:S01]  /*38f0*/  ISETP.GE.AND P4, PT, R9, RZ, PT ;  /* 0x000000ff0900720c */ /* 0x000fe20003f86270 */
[--C-:B------:R-:W-:Y:S01]  /*3900*/  @!P6 IMAD.IADD R135, R135, 0x1, -R2.reuse ;  /* 0x000000018787e824 */ /* 0x100fe200078e0a02 */
[C---:B------:R-:W-:Y:S01]  /*3910*/  ISETP.GT.U32.AND P3, PT, R2.reuse, R137, PT ;  /* 0x000000890200720c */ /* 0x040fe20003f64070 */
[----:B------:R-:W-:Y:S01]  /*3920*/  @!P2 IMAD.IADD R17, R17, 0x1, -R2 ;  /* 0x000000011111a824 */ /* 0x000fe200078e0a02 */
[----:B------:R-:W-:Y:S01]  /*3930*/  ISETP.GE.AND P2, PT, R5, RZ, PT ;  /* 0x000000ff0500720c */ /* 0x000fe20003f46270 */
[----:B------:R-:W-:Y:S01]  /*3940*/  IMAD.MOV R6, RZ, RZ, -R6 ;  /* 0x000000ffff067224 */ /* 0x000fe200078e0a06 */
[----:B------:R-:W-:Y:S01]  /*3950*/  ISETP.GT.U32.AND P6, PT, R2, R135, PT ;  /* 0x000000870200720c */ /* 0x000fe20003fc4070 */
[----:B------:R-:W-:Y:S01]  /*3960*/  IMAD.HI.U32 R5, R0, R15, RZ ;  /* 0x0000000f00057227 */ /* 0x000fe200078e00ff */
[----:B------:R-:W-:-:S02]  /*3970*/  LOP3.LUT R9, R4, 0x9a, RZ, 0xfc, !PT ;  /* 0x0000009a04097812 */ /* 0x000fc400078efcff */
[----:B------:R-:W-:Y:S01]  /*3980*/  LOP3.LUT R12, R4, 0xae, RZ, 0xfc, !PT ;  /* 0x000000ae040c7812 */ /* 0x000fe200078efcff */
[----:B------:R-:W-:Y:S01]  /*3990*/  IMAD R133, R2, R6, R133 ;  /* 0x0000000602857224 */ /* 0x000fe200078e0285 */
[----:B------:R-:W-:Y:S01]  /*39a0*/  LOP3.LUT R6, R4, 0x92, RZ, 0xfc, !PT ;  /* 0x0000009204067812 */ /* 0x000fe200078efcff */
[----:B------:R-:W-:Y:S01]  /*39b0*/  IMAD.MOV R5, RZ, RZ, -R5 ;  /* 0x000000ffff057224 */ /* 0x000fe200078e0a05 */
[----:B------:R-:W-:Y:S01]  /*39c0*/  IABS R125, R9 ;  /* 0x00000009007d7213 */ /* 0x000fe20000000000 */
[--C-:B------:R-:W-:Y:S01]  /*39d0*/  @!P3 IMAD.IADD R137, R137, 0x1, -R2.reuse ;  /* 0x000000018989b824 */ /* 0x100fe200078e0a02 */
[----:B------:R-:W-:Y:S01]  /*39e0*/  IABS R131, R6 ;  /* 0x0000000600837213 */ /* 0x000fe20000000000 */
[C---:B------:R-:W-:Y:S01]  /*39f0*/  IMAD R15, R2.reuse, R5, R15 ;  /* 0x00000005020f7224 */ /* 0x040fe200078e020f */
[----:B------:R-:W-:Y:S01]  /*3a00*/  ISETP.GT.U32.AND P3, PT, R2, R133, PT ;  /* 0x000000850200720c */ /* 0x000fe20003f64070 */
[----:B------:R-:W-:Y:S01]  /*3a10*/  @!P1 IMAD.MOV R17, RZ, RZ, -R17 ;  /* 0x000000ffff119224 */ /* 0x000fe200078e0a11 */
[----:B------:R-:W-:Y:S01]  /*3a20*/  ISETP.GE.AND P1, PT, R6, RZ, PT ;  /* 0x000000ff0600720c */ /* 0x000fe20003f26270 */
[----:B------:R-:W-:Y:S01]  /*3a30*/  @!P6 IMAD.IADD R135, R135, 0x1, -R2 ;  /* 0x000000018787e824 */ /* 0x000fe200078e0a02 */
[----:B------:R-:W-:Y:S01]  /*3a40*/  ISETP.GT.U32.AND P6, PT, R2, R15, PT ;  /* 0x0000000f0200720c */ /* 0x000fe20003fc4070 */
[----:B------:R-:W-:Y:S01]  /*3a50*/  IMAD.HI.U32 R6, R0, R131, RZ ;  /* 0x0000008300067227 */ /* 0x000fe200078e00ff */
[----:B------:R-:W-:-:S03]  /*3a60*/  IABS R109, R12 ;  /* 0x0000000c006d7213 */ /* 0x000fc60000000000 */
[----:B------:R-:W-:-:S04]  /*3a70*/  IMAD.HI.U32 R7, R0, R129, RZ ;  /* 0x0000008100077227 */ /* 0x000fc800078e00ff */
[----:B------:R-:W-:Y:S02]  /*3a80*/  IMAD.MOV R6, RZ, RZ, -R6 ;  /* 0x000000ffff067224 */ /* 0x000fe400078e0a06 */
[----:B------:R-:W-:Y:S02]  /*3a90*/  IMAD.MOV R7, RZ, RZ, -R7 ;  /* 0x000000ffff077224 */ /* 0x000fe400078e0a07 */
[----:B------:R-:W-:Y:S01]  /*3aa0*/  IMAD R131, R2, R6, R131 ;  /* 0x0000000602837224 */ /* 0x000fe200078e0283 */
[----:B------:R-:W-:Y:S01]  /*3ab0*/  LOP3.LUT R6, R4, 0x96, RZ, 0xfc, !PT ;  /* 0x0000009604067812 */ /* 0x000fe200078efcff */
[--C-:B------:R-:W-:Y:S02]  /*3ac0*/  @!P3 IMAD.IADD R133, R133, 0x1, -R2.reuse ;  /* 0x000000018585b824 */ /* 0x100fe400078e0a02 */
[C---:B------:R-:W-:Y:S01]  /*3ad0*/  IMAD R129, R2.reuse, R7, R129 ;  /* 0x0000000702817224 */ /* 0x040fe200078e0281 */
[----:B------:R-:W-:Y:S01]  /*3ae0*/  IABS R127, R6 ;  /* 0x00000006007f7213 */ /* 0x000fe20000000000 */
[----:B------:R-:W-:Y:S01]  /*3af0*/  @!P6 IMAD.IADD R15, R15, 0x1, -R2 ;  /* 0x000000010f0fe824 */ /* 0x000fe200078e0a02 */
[C---:B------:R-:W-:Y:S01]  /*3b00*/  ISETP.GT.U32.AND P3, PT, R2.reuse, R133, PT ;  /* 0x000000850200720c */ /* 0x040fe20003f64070 */
[----:B------:R-:W-:Y:S01]  /*3b10*/  @!P5 IMAD.MOV R135, RZ, RZ, -R135 ;  /* 0x000000ffff87d224 */ /* 0x000fe200078e0a87 */
[----:B------:R-:W-:Y:S01]  /*3b20*/  ISETP.GT.U32.AND P6, PT, R2, R129, PT ;  /* 0x000000810200720c */ /* 0x000fe20003fc4070 */
[----:B------:R-:W-:Y:S01]  /*3b30*/  IMAD.HI.U32 R5, R0, R127, RZ ;  /* 0x0000007f00057227 */ /* 0x000fe200078e00ff */
[----:B------:R-:W-:-:S03]  /*3b40*/  ISETP.GT.U32.AND P5, PT, R2, R15, PT ;  /* 0x0000000f0200720c */ /* 0x000fc60003fa4070 */
[----:B------:R-:W-:Y:S02]  /*3b50*/  IMAD.MOV R5, RZ, RZ, -R5 ;  /* 0x000000ffff057224 */ /* 0x000fe400078e0a05 */
[----:B------:R-:W-:Y:S01]  /*3b60*/  @!P0 IMAD.MOV R137, RZ, RZ, -R137 ;  /* 0x000000ffff898224 */ /* 0x000fe200078e0a89 */
[----:B------:R-:W-:Y:S01]  /*3b70*/  ISETP.GE.AND P0, PT, R8, RZ, PT ;  /* 0x000000ff0800720c */ /* 0x000fe20003f06270 */
[----:B------:R-:W-:Y:S01]  /*3b80*/  IMAD R127, R2, R5, R127 ;  /* 0x00000005027f7224 */ /* 0x000fe200078e027f */
[----:B------:R-:W-:Y:S01]  /*3b90*/  LOP3.LUT R8, R4, 0x98, RZ, 0xfc, !PT ;  /* 0x0000009804087812 */ /* 0x000fe200078efcff */
[--C-:B------:R-:W-:Y:S01]  /*3ba0*/  @!P3 IMAD.IADD R133, R133, 0x1, -R2.reuse ;  /* 0x000000018585b824 */ /* 0x100fe200078e0a02 */
[C---:B------:R-:W-:Y:S01]  /*3bb0*/  ISETP.GT.U32.AND P3, PT, R2.reuse, R131, PT ;  /* 0x000000830200720c */ /* 0x040fe20003f64070 */
[--C-:B------:R-:W-:Y:S01]  /*3bc0*/  @!P6 IMAD.IADD R129, R129, 0x1, -R2.reuse ;  /* 0x000000018181e824 */ /* 0x100fe200078e0a02 */
[----:B------:R-:W-:Y:S01]  /*3bd0*/  IABS R13, R8 ;  /* 0x00000008000d7213 */ /* 0x000fe20000000000 */
[----:B------:R-:W-:Y:S01]  /*3be0*/  @!P5 IMAD.IADD R15, R15, 0x1, -R2 ;  /* 0x000000010f0fd824 */ /* 0x000fe200078e0a02 */
[----:B------:R-:W-:Y:S01]  /*3bf0*/  ISETP.GT.U32.AND P5, PT, R2, R127, PT ;  /* 0x0000007f0200720c */ /* 0x000fe20003fa4070 */
[----:B------:R-:W-:Y:S01]  /*3c00*/  @!P4 IMAD.MOV R133, RZ, RZ, -R133 ;  /* 0x000000ffff85c224 */ /* 0x000fe200078e0a85 */
[----:B------:R-:W-:Y:S01]  /*3c10*/  ISETP.GE.AND P4, PT, R6, RZ, PT ;  /* 0x000000ff0600720c */ /* 0x000fe20003f86270 */
[----:B------:R-:W-:Y:S01]  /*3c20*/  IMAD.HI.U32 R6, R0, R125, RZ ;  /* 0x0000007d00067227 */ /* 0x000fe200078e00ff */
[----:B------:R-:W-:-:S03]  /*3c30*/  ISETP.GT.U32.AND P6, PT, R2, R129, PT ;  /* 0x000000810200720c */ /* 0x000fc60003fc4070 */
        /* <DEDUP_REMOVED lines=9> */
[----:B------:R-:W-:Y:S01]  /*3cd0*/  ISETP.GT.U32.AND P5, PT, R2, R127, PT ;  /* 0x0000007f0200720c */ /* 0x000fe20003fa4070 */
[----:B------:R-:W-:Y:S01]  /*3ce0*/  IMAD.HI.U32 R7, R0, R123, RZ ;  /* 0x0000007b00077227 */ /* 0x000fe200078e00ff */
[----:B------:R-:W-:-:S03]  /*3cf0*/  ISETP.GT.U32.AND P6, PT, R2, R125, PT ;  /* 0x0000007d0200720c */ /* 0x000fc60003fc4070 */
[----:B------:R-:W-:Y:S01]  /*3d00*/  @!P2 IMAD.MOV R15, RZ, RZ, -R15 ;  /* 0x000000ffff0fa224 */ /* 0x000fe200078e0a0f */
[----:B------:R-:W-:Y:S01]  /*3d10*/  ISETP.GT.U32.AND P2, PT, R2, R13, PT ;  /* 0x0000000d0200720c */ /* 0x000fe20003f44070 */
[----:B------:R-:W-:Y:S02]  /*3d20*/  IMAD.MOV R7, RZ, RZ, -R7 ;  /* 0x000000ffff077224 */ /* 0x000fe400078e0a07 */
[----:B------:R-:W-:-:S04]  /*3d30*/  IMAD.HI.U32 R5, R0, R121, RZ ;  /* 0x0000007900057227 */ /* 0x000fc800078e00ff */
[----:B------:R-:W-:Y:S01]  /*3d40*/  IMAD R123, R2, R7, R123 ;  /* 0x00000007027b7224 */ /* 0x000fe200078e027b */
[----:B------:R-:W-:Y:S01]  /*3d50*/  LOP3.LUT R7, R4, 0xa0, RZ, 0xfc, !PT ;  /* 0x000000a004077812 */ /* 0x000fe200078efcff */
[--C-:B------:R-:W-:Y:S01]  /*3d60*/  @!P5 IMAD.IADD R127, R127, 0x1, -R2.reuse ;  /* 0x000000017f7fd824 */ /* 0x100fe200078e0a02 */
[----:B------:R-:W-:Y:S01]  /*3d70*/  ISETP.GE.AND P5, PT, R10, RZ, PT ;  /* 0x000000ff0a00720c */ /* 0x000fe20003fa6270 */
[--C-:B------:R-:W-:Y:S01]  /*3d80*/  @!P6 IMAD.IADD R125, R125, 0x1, -R2.reuse ;  /* 0x000000017d7de824 */ /* 0x100fe200078e0a02 */
[----:B------:R-:W-:Y:S01]  /*3d90*/  IABS R11, R7 ;  /* 0x00000007000b7213 */ /* 0x000fe20000000000 */
[--C-:B------:R-:W-:Y:S01]  /*3da0*/  @!P3 IMAD.IADD R131, R131, 0x1, -R2.reuse ;  /* 0x000000018383b824 */ /* 0x100fe200078e0a02 */
[----:B------:R-:W-:Y:S01]  /*3db0*/  LOP3.LUT R10, R4, 0xa6, RZ, 0xfc, !PT ;  /* 0x000000a6040a7812 */ /* 0x000fe200078efcff */
[----:B------:R-:W-:Y:S02]  /*3dc0*/  IMAD.MOV R5, RZ, RZ, -R5 ;  /* 0x000000ffff057224 */ /* 0x000fe400078e0a05 */
[----:B------:R-:W-:Y:S01]  /*3dd0*/  @!P0 IMAD.MOV R129, RZ, RZ, -R129 ;  /* 0x000000ffff818224 */ /* 0x000fe200078e0a81 */
[C---:B------:R-:W-:Y:S01]  /*3de0*/  ISETP.GT.U32.AND P0, PT, R2.reuse, R123, PT ;  /* 0x0000007b0200720c */ /* 0x040fe20003f04070 */
[----:B------:R-:W-:Y:S01]  /*3df0*/  @!P2 IMAD.IADD R13, R13, 0x1, -R2 ;  /* 0x000000010d0da824 */ /* 0x000fe200078e0a02 */
[C---:B------:R-:W-:Y:S01]  /*3e00*/  ISETP.GT.U32.AND P3, PT, R2.reuse, R131, PT ;  /* 0x000000830200720c */ /* 0x040fe20003f64070 */
[----:B------:R-:W-:Y:S01]  /*3e10*/  @!P4 IMAD.MOV R127, RZ, RZ, -R127 ;  /* 0x000000ffff7fc224 */ /* 0x000fe200078e0a7f */
[C---:B------:R-:W-:Y:S01]  /*3e20*/  ISETP.GT.U32.AND P4, PT, R2.reuse, R125, PT ;  /* 0x0000007d0200720c */ /* 0x040fe20003f84070 */
[C---:B------:R-:W-:Y:S01]  /*3e30*/  IMAD R121, R2.reuse, R5, R121 ;  /* 0x0000000502797224 */ /* 0x040fe200078e0279 */
[----:B------:R-:W-:Y:S01]  /*3e40*/  ISETP.GT.U32.AND P6, PT, R2, R13, PT ;  /* 0x0000000d0200720c */ /* 0x000fe20003fc4070 */
[----:B------:R-:W-:Y:S01]  /*3e50*/  IMAD.HI.U32 R5, R0, R11, RZ ;  /* 0x0000000b00057227 */ /* 0x000fe200078e00ff */
[----:B------:R-:W-:-:S02]  /*3e60*/  ISETP.GE.AND P2, PT, R6, RZ, PT ;  /* 0x000000ff0600720c */ /* 0x000fc40003f46270 */
[----:B------:R-:W-:Y:S01]  /*3e70*/  IABS R115, R10 ;  /* 0x0000000a00737213 */ /* 0x000fe20000000000 */
[----:B------:R-:W-:Y:S02]  /*3e80*/  IMAD.MOV R5, RZ, RZ, -R5 ;  /* 0x000000ffff057224 */ /* 0x000fe400078e0a05 */
[--C-:B------:R-:W-:Y:S02]  /*3e90*/  @!P0 IMAD.IADD R123, R123, 0x1, -R2.reuse ;  /* 0x000000017b7b8824 */ /* 0x100fe400078e0a02 */
[C---:B------:R-:W-:Y:S02]  /*3ea0*/  IMAD R11, R2.reuse, R5, R11 ;  /* 0x00000005020b7224 */ /* 0x040fe400078e020b */
[--C-:B------:R-:W-:Y:S01]  /*3eb0*/  @!P4 IMAD.IADD R125, R125, 0x1, -R2.reuse ;  /* 0x000000017d7dc824 */ /* 0x100fe200078e0a02 */
[C---:B------:R-:W-:Y:S01]  /*3ec0*/  ISETP.GT.U32.AND P0, PT, R2.reuse, R123, PT ;  /* 0x0000007b0200720c */ /* 0x040fe20003f04070 */
[--C-:B------:R-:W-:Y:S01]  /*3ed0*/  @!P3 IMAD.IADD R131, R131, 0x1, -R2.reuse ;  /* 0x000000018383b824 */ /* 0x100fe200078e0a02 */
[----:B------:R-:W-:Y:S01]  /*3ee0*/  ISETP.GT.U32.AND P4, PT, R2, R11, PT ;  /* 0x0000000b0200720c */ /* 0x000fe20003f84070 */
[----:B------:R-:W-:Y:S01]  /*3ef0*/  @!P6 IMAD.IADD R13, R13, 0x1, -R2 ;  /* 0x000000010d0de824 */ /* 0x000fe200078e0a02 */
[----:B------:R-:W-:Y:S01]  /*3f00*/  ISETP.GE.AND P3, PT, R8, RZ, PT ;  /* 0x000000ff0800720c */ /* 0x000fe20003f66270 */
[----:B------:R-:W-:Y:S01]  /*3f10*/  @!P1 IMAD.MOV R131, RZ, RZ, -R131 ;  /* 0x000000ffff839224 */ /* 0x000fe200078e0a83 */
[----:B------:R-:W-:-:S02]  /*3f20*/  ISETP.GT.U32.AND P6, PT, R2, R121, PT ;  /* 0x000000790200720c */ /* 0x000fc40003fc4070 */
[----:B------:R-:W-:Y:S02]  /*3f30*/  ISETP.GE.AND P1, PT, R9, RZ, PT ;  /* 0x000000ff0900720c */ /* 0x000fe40003f26270 */
[C---:B------:R-:W-:Y:S02]  /*3f40*/  LOP3.LUT R9, R4.reuse, 0xa4, RZ, 0xfc, !PT ;  /* 0x000000a404097812 */ /* 0x040fe400078efcff */
[----:B------:R-:W-:Y:S01]  /*3f50*/  LOP3.LUT R8, R4, 0xa2, RZ, 0xfc, !PT ;  /* 0x000000a204087812 */ /* 0x000fe200078efcff */
[--C-:B------:R-:W-:Y:S01]  /*3f60*/  @!P0 IMAD.IADD R123, R123, 0x1, -R2.reuse ;  /* 0x000000017b7b8824 */ /* 0x100fe200078e0a02 */
[----:B------:R-:W-:Y:S01]  /*3f70*/  IABS R117, R9 ;  /* 0x0000000900757213 */ /* 0x000fe20000000000 */
[----:B------:R-:W-:Y:S01]  /*3f80*/  @!P4 IMAD.IADD R11, R11, 0x1, -R2 ;  /* 0x000000010b0bc824 */ /* 0x000fe200078e0a02 */
[----:B------:R-:W-:Y:S01]  /*3f90*/  ISETP.GE.AND P0, PT, R7, RZ, PT ;  /* 0x000000ff0700720c */ /* 0x000fe20003f06270 */
[----:B------:R-:W-:Y:S01]  /*3fa0*/  @!P3 IMAD.MOV R13, RZ, RZ, -R13 ;  /* 0x000000ffff0db224 */ /* 0x000fe200078e0a0d */
[----:B------:R-:W-:Y:S01]  /*3fb0*/  IABS R119, R8 ;  /* 0x0000000800777213 */ /* 0x000fe20000000000 */
[----:B------:R-:W-:Y:S01]  /*3fc0*/  IMAD.HI.U32 R6, R0, R117, RZ ;  /* 0x0000007500067227 */ /* 0x000fe200078e00ff */
[----:B------:R-:W-:-:S03]  /*3fd0*/  ISETP.GT.U32.AND P3, PT, R2, R11, PT ;  /* 0x0000000b0200720c */ /* 0x000fc60003f64070 */
[----:B------:R-:W-:Y:S01]  /*3fe0*/  @!P6 IMAD.IADD R121, R121, 0x1, -R2 ;  /* 0x000000017979e824 */ /* 0x000fe200078e0a02 */
[----:B------:R-:W-:Y:S01]  /*3ff0*/  ISETP.GE.AND P6, PT, R8, RZ, PT ;  /* 0x000000ff0800720c */ /* 0x000fe20003fc6270 */
[----:B------:R-:W-:Y:S01]  /*4000*/  IMAD.HI.U32 R7, R0, R115, RZ ;  /* 0x0000007300077227 */ /* 0x000fe200078e00ff */
[----:B------:R-:W-:Y:S02]  /*4010*/  LOP3.LUT R8, R4, 0xaa, RZ, 0xfc, !PT ;  /* 0x000000aa04087812 */ /* 0x000fe400078efcff */
[C---:B------:R-:W-:Y:S01]  /*4020*/  ISETP.GT.U32.AND P4, PT, R2.reuse, R121, PT ;  /* 0x000000790200720c */ /* 0x040fe20003f84070 */
[----:B------:R-:W-:Y:S01]  /*4030*/  IMAD.MOV R6, RZ, RZ, -R6 ;  /* 0x000000ffff067224 */ /* 0x000fe200078e0a06 */
[----:B------:R-:W-:Y:S01]  /*4040*/  IABS R113, R8 ;  /* 0x0000000800717213 */ /* 0x000fe20000000000 */
[----:B------:R-:W-:Y:S02]  /*4050*/  IMAD.MOV R7, RZ, RZ, -R7 ;  /* 0x000000ffff077224 */ /* 0x000fe400078e0a07 */
[----:B------:R-:W-:-:S02]  /*4060*/  IMAD R117, R2, R6, R117 ;  /* 0x0000000602757224 */ /* 0x000fc400078e0275 */
[----:B------:R-:W-:-:S04]  /*4070*/  IMAD.HI.U32 R5, R0, R119, RZ ;  /* 0x0000007700057227 */ /* 0x000fc800078e00ff */
[----:B------:R-:W-:Y:S01]  /*4080*/  IMAD R115, R2, R7, R115 ;  /* 0x0000000702737224 */ /* 0x000fe200078e0273 */
[----:B------:R-:W-:Y:S01]  /*4090*/  LOP3.LUT R7, R4, 0xa8, RZ, 0xfc, !PT ;  /* 0x000000a804077812 */ /* 0x000fe200078efcff */
[----:B------:R-:W-:Y:S01]  /*40a0*/  @!P5 IMAD.MOV R123, RZ, RZ, -R123 ;  /* 0x000000ffff7bd224 */ /* 0x000fe200078e0a7b */
[C---:B------:R-:W-:Y:S01]  /*40b0*/  ISETP.GT.U32.AND P5, PT, R2.reuse, R117, PT ;  /* 0x000000750200720c */ /* 0x040fe20003fa4070 */
[----:B------:R-:W-:Y:S02]  /*40c0*/  IMAD.MOV R5, RZ, RZ, -R5 ;  /* 0x000000ffff057224 */ /* 0x000fe400078e0a05 */
[--C-:B------:R-:W-:Y:S01]  /*40d0*/  @!P3 IMAD.IADD R11, R11, 0x1, -R2.reuse ;  /* 0x000000010b0bb824 */ /* 0x100fe200078e0a02 */
[C---:B------:R-:W-:Y:S01]  /*40e0*/  ISETP.GT.U32.AND P3, PT, R2.reuse, R115, PT ;  /* 0x000000730200720c */ /* 0x040fe20003f64070 */
[C---:B------:R-:W-:Y:S02]  /*40f0*/  IMAD R119, R2.reuse, R5, R119 ;  /* 0x0000000502777224 */ /* 0x040fe400078e0277 */
[--C-:B------:R-:W-:Y:S01]  /*4100*/  @!P4 IMAD.IADD R121, R121, 0x1, -R2.reuse ;  /* 0x000000017979c824 */ /* 0x100fe200078e0a02 */
[----:B------:R-:W-:Y:S01]  /*4110*/  ISETP.GE.AND P4, PT, R9, RZ, PT ;  /* 0x000000ff0900720c */ /* 0x000fe20003f86270 */
[----:B------:R-:W-:Y:S01]  /*4120*/  @!P1 IMAD.MOV R125, RZ, RZ, -R125 ;  /* 0x000000ffff7d9224 */ /* 0x000fe200078e0a7d */
[----:B------:R-:W-:Y:S01]  /*4130*/  ISETP.GT.U32.AND P1, PT, R2, R119, PT ;  /* 0x000000770200720c */ /* 0x000fe20003f24070 */
[----:B------:R-:W-:Y:S01]  /*4140*/  @!P2 IMAD.MOV R121, RZ, RZ, -R121 ;  /* 0x000000ffff79a224 */ /* 0x000fe200078e0a79 */
[----:B------:R-:W-:Y:S01]  /*4150*/  IABS R9, R7 ;  /* 0x0000000700097213 */ /* 0x000fe20000000000 */
[----:B------:R-:W-:-:S02]  /*4160*/  @!P5 IMAD.IADD R117, R117, 0x1, -R2 ;  /* 0x000000017575d824 */ /* 0x000fc400078e0a02 */
[----:B------:R-:W-:Y:S02]  /*4170*/  @!P0 IMAD.MOV R11, RZ, RZ, -R11 ;  /* 0x000000ffff0b8224 */ /* 0x000fe400078e0a0b */
[----:B------:R-:W-:-:S04]  /*4180*/  IMAD.HI.U32 R5, R0, R9, RZ ;  /* 0x0000000900057227 */ /* 0x000fc800078e00ff */
[----:B------:R-:W-:Y:S01]  /*4190*/  @!P3 IMAD.IADD R115, R115, 0x1, -R2 ;  /* 0x000000017373b824 */ /* 0x000fe200078e0a02 */
[----:B------:R-:W-:Y:S01]  /*41a0*/  ISETP.GT.U32.AND P3, PT, R2, R117, PT ;  /* 0x000000750200720c */ /* 0x000fe20003f64070 */
[----:B------:R-:W-:Y:S02]  /*41b0*/  IMAD.MOV R6, RZ, RZ, -R5 ;  /* 0x000000ffff067224 */ /* 0x000fe400078e0a05 */
[----:B------:R-:W-:Y:S01]  /*41c0*/  IMAD.HI.U32 R5, R0, R113, RZ ;  /* 0x0000007100057227 */ /* 0x000fe200078e00ff */
[----:B------:R-:W-:-:S03]  /*41d0*/  ISETP.GT.U32.AND P2, PT, R2, R115, PT ;  /* 0x000000730200720c */ /* 0x000fc60003f44070 */
[--C-:B------:R-:W-:Y:S01]  /*41e0*/  @!P1 IMAD.IADD R119, R119, 0x1, -R2.reuse ;  /* 0x0000000177779824 */ /* 0x100fe200078e0a02 */
[----:B------:R-:W-:Y:S01]  /*41f0*/  ISETP.GE.AND P1, PT, R10, RZ, PT ;  /* 0x000000ff0a00720c */ /* 0x000fe20003f26270 */
[----:B------:R-:W-:Y:S01]  /*4200*/  IMAD.MOV R5, RZ, RZ, -R5 ;  /* 0x000000ffff057224 */ /* 0x000fe200078e0a05 */
[----:B------:R-:W-:Y:S01]  /*4210*/  LOP3.LUT R10, R4, 0xac, RZ, 0xfc, !PT ;  /* 0x000000ac040a7812 */ /* 0x000fe200078efcff */
[C---:B------:R-:W-:Y:S01]  /*4220*/  IMAD R9, R2.reuse, R6, R9 ;  /* 0x0000000602097224 */ /* 0x040fe200078e0209 */
[C---:B------:R-:W-:Y:S01]  /*4230*/  ISETP.GT.U32.AND P5, PT, R2.reuse, R119, PT ;  /* 0x000000770200720c */ /* 0x040fe20003fa4070 */
[C---:B------:R-:W-:Y:S01]  /*4240*/  IMAD R113, R2.reuse, R5, R113 ;  /* 0x0000000502717224 */ /* 0x040fe200078e0271 */
[----:B------:R-:W-:Y:S01]  /*4250*/  IABS R111, R10 ;  /* 0x0000000a006f7213 */ /* 0x000fe20000000000 */
[--C-:B------:R-:W-:Y:S02]  /*4260*/  @!P3 IMAD.IADD R117, R117, 0x1, -R2.reuse ;  /* 0x000000017575b824 */ /* 0x100fe400078e0a02 */
[----:B------:R-:W-:Y:S01]  /*4270*/  @!P2 IMAD.IADD R115, R115, 0x1, -R2 ;  /* 0x000000017373a824 */ /* 0x000fe200078e0a02 */
[----:B------:R-:W-:Y:S01]  /*4280*/  ISETP.GT.U32.AND P3, PT, R2, R113, PT ;  /* 0x000000710200720c */ /* 0x000fe20003f64070 */
[----:B------:R-:W-:Y:S01]  /*4290*/  IMAD.HI.U32 R5, R0, R111, RZ ;  /* 0x0000006f00057227 */ /* 0x000fe200078e00ff */
[----:B------:R-:W-:-:S02]  /*42a0*/  ISETP.GE.AND P2, PT, R7, RZ, PT ;  /* 0x000000ff0700720c */ /* 0x000fc40003f46270 */
[----:B------:R-:W-:Y:S01]  /*42b0*/  IABS R7, R14 ;  /* 0x0000000e00077213 */ /* 0x000fe20000000000 */
[----:B------:R-:W-:Y:S02]  /*42c0*/  IMAD.MOV R6, RZ, RZ, -R5 ;  /* 0x000000ffff067224 */ /* 0x000fe400078e0a05 */
[----:B------:R-:W-:Y:S01]  /*42d0*/  @!P5 IMAD.IADD R119, R119, 0x1, -R2 ;  /* 0x000000017777d824 */ /* 0x000fe200078e0a02 */
[----:B------:R-:W-:Y:S01]  /*42e0*/  ISETP.GT.U32.AND P5, PT, R2, R9, PT ;  /* 0x000000090200720c */ /* 0x000fe20003fa4070 */
[----:B------:R-:W-:-:S04]  /*42f0*/  IMAD.HI.U32 R5, R0, R109, RZ ;  /* 0x0000006d00057227 */ /* 0x000fc800078e00ff */
[--C-:B------:R-:W-:Y:S02]  /*4300*/  @!P3 IMAD.IADD R113, R113, 0x1, -R2.reuse ;  /* 0x000000017171b824 */ /* 0x100fe400078e0a02 */
[C---:B------:R-:W-:Y:S02]  /*4310*/  IMAD R111, R2.reuse, R6, R111 ;  /* 0x00000006026f7224 */ /* 0x040fe400078e026f */
[----:B------:R-:W-:Y:S01]  /*4320*/  IMAD.MOV R6, RZ, RZ, -R5 ;  /* 0x000000ffff067224 */ /* 0x000fe200078e0a05 */
[C---:B------:R-:W-:Y:S01]  /*4330*/  ISETP.GT.U32.AND P3, PT, R2.reuse, R113, PT ;  /* 0x000000710200720c */ /* 0x040fe20003f64070 */
[----:B------:R-:W-:Y:S01]  /*4340*/  @!P6 IMAD.MOV R119, RZ, RZ, -R119 ;  /* 0x000000ffff77e224 */ /* 0x000fe200078e0a77 */
[----:B------:R-:W-:Y:S01]  /*4350*/  ISETP.GT.U32.AND P6, PT, R2, R111, PT ;  /* 0x0000006f0200720c */ /* 0x000fe20003fc4070 */
[----:B------:R-:W-:Y:S01]  /*4360*/  @!P5 IMAD.IADD R9, R9, 0x1, -R2 ;  /* 0x000000010909d824 */ /* 0x000fe200078e0a02 */
[----:B------:R-:W-:Y:S01]  /*4370*/  ISETP.GE.AND P5, PT, R8, RZ, PT ;  /* 0x000000ff0800720c */ /* 0x000fe20003fa6270 */
[----:B------:R-:W-:Y:S01]  /*4380*/  IMAD R109, R2, R6, R109 ;  /* 0x00000006026d7224 */ /* 0x000fe200078e026d */
[----:B------:R-:W-:Y:S01]  /*4390*/  LOP3.LUT R6, R4, 0xb2, RZ, 0xfc, !PT ;  /* 0x000000b204067812 */ /* 0x000fe200078efcff */
[----:B------:R-:W-:Y:S01]  /*43a0*/  IMAD.HI.U32 R5, R0, R7, RZ ;  /* 0x0000000700057227 */ /* 0x000fe200078e00ff */
[----:B------:R-:W-:-:S02]  /*43b0*/  ISETP.GT.U32.AND P0, PT, R2, R9, PT ;  /* 0x000000090200720c */ /* 0x000fc40003f04070 */
[----:B------:R-:W-:Y:S01]  /*43c0*/  IABS R107, R6 ;  /* 0x00000006006b7213 */ /* 0x000fe20000000000 */
[----:B------:R-:W-:Y:S01]  /*43d0*/  IMAD.MOV R5, RZ, RZ, -R5 ;  /* 0x000000ffff057224 */ /* 0x000fe200078e0a05 */
[----:B------:R-:W-:Y:S01]  /*43e0*/  LOP3.LUT R8, R4, 0xb6, RZ, 0xfc, !PT ;  /* 0x000000b604087812 */ /* 0x000fe200078efcff */
[--C-:B------:R-:W-:Y:S01]  /*43f0*/  @!P3 IMAD.IADD R113, R113, 0x1, -R2.reuse ;  /* 0x000000017171b824 */ /* 0x100fe200078e0a02 */
[C---:B------:R-:W-:Y:S01]  /*4400*/  ISETP.GT.U32.AND P3, PT, R2.reuse, R109, PT ;  /* 0x0000006d0200720c */ /* 0x040fe20003f64070 */
[----:B------:R-:W-:Y:S01]  /*4410*/  @!P6 IMAD.IADD R111, R111, 0x1, -R2 ;  /* 0x000000016f6fe824 */ /* 0x000fe200078e0a02 */
[----:B------:R-:W-:Y:S01]  /*4420*/  IABS R103, R8 ;  /* 0x0000000800677213 */ /* 0x000fe20000000000 */
[----:B------:R-:W-:Y:S02]  /*4430*/  IMAD R7, R2, R5, R7 ;  /* 0x0000000502077224 */ /* 0x000fe400078e0207 */
[----:B------:R-:W-:Y:S01]  /*4440*/  IMAD.HI.U32 R5, R0, R107, RZ ;  /* 0x0000006b00057227 */ /* 0x000fe200078e00ff */
[----:B------:R-:W-:-:S03]  /*4450*/  ISETP.GT.U32.AND P6, PT, R2, R111, PT ;  /* 0x0000006f0200720c */ /* 0x000fc60003fc4070 */
[--C-:B------:R-:W-:Y:S01]  /*4460*/  @!P0 IMAD.IADD R9, R9, 0x1, -R2.reuse ;  /* 0x0000000109098824 */ /* 0x100fe200078e0a02 */
[----:B------:R-:W-:Y:S01]  /*4470*/  ISETP.GE.AND P0, PT, R14, RZ, PT ;  /* 0x000000ff0e00720c */ /* 0x000fe20003f06270 */
[----:B------:R-:W-:Y:S01]  /*4480*/  IMAD.MOV R5, RZ, RZ, -R5 ;  /* 0x000000ffff057224 */ /* 0x000fe200078e0a05 */
[----:B------:R-:W-:Y:S01]  /*4490*/  LOP3.LUT R14, R4, 0xc0, RZ, 0xfc, !PT ;  /* 0x000000c0040e7812 */ /* 0x000fe200078efcff */
[----:B------:R-:W-:Y:S01]  /*44a0*/  @!P2 IMAD.MOV R9, RZ, RZ, -R9 ;  /* 0x000000ffff09a224 */ /* 0x000fe200078e0a09 */
[----:B------:R-:W-:Y:S01]  /*44b0*/  ISETP.GE.AND P2, PT, R6, RZ, PT ;  /* 0x000000ff0600720c */ /* 0x000fe20003f46270 */
[--C-:B------:R-:W-:Y:S01]  /*44c0*/  @!P3 IMAD.IADD R109, R109, 0x1, -R2.reuse ;  /* 0x000000016d6db824 */ /* 0x100fe200078e0a02 */
[----:B------:R-:W-:Y:S01]  /*44d0*/  LOP3.LUT R6, R4, 0xb4, RZ, 0xfc, !PT ;  /* 0x000000b404067812 */ /* 0x000fe200078efcff */
[----:B------:R-:W-:Y:S01]  /*44e0*/  @!P1 IMAD.MOV R115, RZ, RZ, -R115 ;  /* 0x000000ffff739224 */ /* 0x000fe200078e0a73 */
[----:B------:R-:W-:Y:S01]  /*44f0*/  ISETP.GE.AND P1, PT, R12, RZ, PT ;  /* 0x000000ff0c00720c */ /* 0x000fe20003f26270 */
[C---:B------:R-:W-:Y:S01]  /*4500*/  IMAD R107, R2.reuse, R5, R107 ;  /* 0x00000005026b7224 */ /* 0x040fe200078e026b */
[----:B------:R-:W-:Y:S01]  /*4510*/  IABS R105, R6 ;  /* 0x0000000600697213 */ /* 0x000fe20000000000 */
[----:B------:R-:W-:Y:S01]  /*4520*/  @!P6 IMAD.IADD R111, R111, 0x1, -R2 ;  /* 0x000000016f6fe824 */ /* 0x000fe200078e0a02 */
        /* <DEDUP_REMOVED lines=8> */
[----:B------:R-:W-:Y:S01]  /*45b0*/  @!P4 IMAD.MOV R117, RZ, RZ, -R117 ;  /* 0x000000ffff75c224 */ /* 0x000fe200078e0a75 */
[----:B------:R-:W-:Y:S01]  /*45c0*/  ISETP.GE.AND P4, PT, R10, RZ, PT ;  /* 0x000000ff0a00720c */ /* 0x000fe20003f86270 */
[----:B------:R-:W-:Y:S01]  /*45d0*/  IMAD R105, R2, R6, R105 ;  /* 0x0000000602697224 */ /* 0x000fe200078e0269 */
[----:B------:R-:W-:Y:S01]  /*45e0*/  LOP3.LUT R10, R4, 0xb8, RZ, 0xfc, !PT ;  /* 0x000000b8040a7812 */ /* 0x000fe200078efcff */
[----:B------:R-:W-:Y:S01]  /*45f0*/  @!P3 IMAD.IADD R109, R109, 0x1, -R2 ;  /* 0x000000016d6db824 */ /* 0x000fe200078e0a02 */
[----:B------:R-:W-:Y:S01]  /*4600*/  ISETP.GE.AND P3, PT, R8, RZ, PT ;  /* 0x000000ff0800720c */ /* 0x000fe20003f66270 */
[----:B------:R-:W-:Y:S01]  /*4610*/  IMAD.HI.U32 R5, R0, R103, RZ ;  /* 0x0000006700057227 */ /* 0x000fe200078e00ff */
[----:B------:R-:W-:-:S02]  /*4620*/  LOP3.LUT R8, R4, 0xba, RZ, 0xfc, !PT ;  /* 0x000000ba04087812 */ /* 0x000fc400078efcff */
[----:B------:R-:W-:Y:S01]  /*4630*/  IABS R53, R10 ;  /* 0x0000000a00357213 */ /* 0x000fe20000000000 */
[----:B------:R-:W-:Y:S01]  /*4640*/  @!P1 IMAD.MOV R109, RZ, RZ, -R109 ;  /* 0x000000ffff6d9224 */ /* 0x000fe200078e0a6d */
[C---:B------:R-:W-:Y:S01]  /*4650*/  ISETP.GT.U32.AND P1, PT, R2.reuse, R105, PT ;  /* 0x000000690200720c */ /* 0x040fe20003f24070 */
[----:B------:R-:W-:Y:S01]  /*4660*/  @!P5 IMAD.IADD R7, R7, 0x1, -R2 ;  /* 0x000000010707d824 */ /* 0x000fe200078e0a02 */
[----:B------:R-:W-:Y:S01]  /*4670*/  IABS R101, R8 ;  /* 0x0000000800657213 */ /* 0x000fe20000000000 */
[----:B------:R-:W-:Y:S01]  /*4680*/  @!P4 IMAD.MOV R111, RZ, RZ, -R111 ;  /* 0x000000ffff6fc224 */ /* 0x000fe200078e0a6f */
[C---:B------:R-:W-:Y:S01]  /*4690*/  ISETP.GT.U32.AND P4, PT, R2.reuse, R107, PT ;  /* 0x0000006b0200720c */ /* 0x040fe20003f84070 */
[----:B------:R-:W-:Y:S01]  /*46a0*/  IMAD.MOV R5, RZ, RZ, -R5 ;  /* 0x000000ffff057224 */ /* 0x000fe200078e0a05 */
[----:B------:R-:W-:Y:S01]  /*46b0*/  ISETP.GT.U32.AND P5, PT, R2, R7, PT ;  /* 0x000000070200720c */ /* 0x000fe20003fa4070 */
[----:B------:R-:W-:Y:S01]  /*46c0*/  IMAD.HI.U32 R6, R0, R101, RZ ;  /* 0x0000006500067227 */ /* 0x000fe200078e00ff */
[----:B------:R-:W-:-:S03]  /*46d0*/  IABS R97, R12 ;  /* 0x0000000c00617213 */ /* 0x000fc60000000000 */
[----:B------:R-:W-:Y:S02]  /*46e0*/  IMAD.MOV R6, RZ, RZ, -R6 ;  /* 0x000000ffff067224 */ /* 0x000fe400078e0a06 */
[--C-:B------:R-:W-:Y:S02]  /*46f0*/  @!P1 IMAD.IADD R105, R105, 0x1, -R2.reuse ;  /* 0x0000000169699824 */ /* 0x100fe400078e0a02 */
[C---:B------:R-:W-:Y:S02]  /*4700*/  IMAD R101, R2.reuse, R6, R101 ;  /* 0x0000000602657224 */ /* 0x040fe400078e0265 */
[--C-:B------:R-:W-:Y:S01]  /*4710*/  @!P4 IMAD.IADD R107, R107, 0x1, -R2.reuse ;  /* 0x000000016b6bc824 */ /* 0x100fe200078e0a02 */
[----:B------:R-:W-:Y:S01]  /*4720*/  ISETP.GT.U32.AND P1, PT, R2, R105, PT ;  /* 0x000000690200720c */ /* 0x000fe20003f24070 */
[----:B------:R-:W-:Y:S01]  /*4730*/  @!P5 IMAD.IADD R7, R7, 0x1, -R2 ;  /* 0x000000010707d824 */ /* 0x000fe200078e0a02 */
[----:B------:R-:W-:Y:S01]  /*4740*/  ISETP.GE.AND P5, PT, R10, RZ, PT ;  /* 0x000000ff0a00720c */ /* 0x000fe20003fa6270 */
[----:B------:R-:W-:Y:S01]  /*4750*/  IMAD R103, R2, R5, R103 ;  /* 0x0000000502677224 */ /* 0x000fe200078e0267 */
[----:B------:R-:W-:Y:S01]  /*4760*/  LOP3.LUT R10, R4, 0xbc, RZ, 0xfc, !PT ;  /* 0x000000bc040a7812 */ /* 0x000fe200078efcff */
[----:B------:R-:W-:Y:S01]  /*4770*/  @!P0 IMAD.MOV R7, RZ, RZ, -R7 ;  /* 0x000000ffff078224 */ /* 0x000fe200078e0a07 */
[----:B------:R-:W-:Y:S01]  /*4780*/  ISETP.GT.U32.AND P4, PT, R2, R107, PT ;  /* 0x0000006b0200720c */ /* 0x000fe20003f84070 */
[----:B------:R-:W-:Y:S01]  /*4790*/  IMAD.HI.U32 R5, R0, R53, RZ ;  /* 0x0000003500057227 */ /* 0x000fe200078e00ff */
[----:B------:R-:W-:-:S02]  /*47a0*/  IABS R99, R10 ;  /* 0x0000000a00637213 */ /* 0x000fc40000000000 */
[C---:B------:R-:W-:Y:S01]  /*47b0*/  ISETP.GT.U32.AND P0, PT, R2.reuse, R103, PT ;  /* 0x000000670200720c */ /* 0x040fe20003f04070 */
[----:B------:R-:W-:Y:S02]  /*47c0*/  IMAD.MOV R5, RZ, RZ, -R5 ;  /* 0x000000ffff057224 */ /* 0x000fe400078e0a05 */
[----:B------:R-:W-:Y:S01]  /*47d0*/  @!P1 IMAD.IADD R105, R105, 0x1, -R2 ;  /* 0x0000000169699824 */ /* 0x000fe200078e0a02 */
[----:B------:R-:W-:Y:S01]  /*47e0*/  ISETP.GT.U32.AND P1, PT, R2, R101, PT ;  /* 0x000000650200720c */ /* 0x000fe20003f24070 */
[----:B------:R-:W-:-:S04]  /*47f0*/  IMAD.HI.U32 R6, R0, R99, RZ ;  /* 0x0000006300067227 */ /* 0x000fc800078e00ff */
[C---:B------:R-:W-:Y:S02]  /*4800*/  IMAD R5, R2.reuse, R5, R53 ;  /* 0x0000000502057224 */ /* 0x040fe400078e0235 */
[----:B------:R-:W-:Y:S02]  /*4810*/  IMAD.MOV R6, RZ, RZ, -R6 ;  /* 0x000000ffff067224 */ /* 0x000fe400078e0a06 */
[--C-:B------:R-:W-:Y:S01]  /*4820*/  @!P4 IMAD.IADD R107, R107, 0x1, -R2.reuse ;  /* 0x000000016b6bc824 */ /* 0x100fe200078e0a02 */
[C---:B------:R-:W-:Y:S01]  /*4830*/  ISETP.GT.U32.AND P4, PT, R2.reuse, R5, PT ;  /* 0x000000050200720c */ /* 0x040fe20003f84070 */
[----:B------:R-:W-:Y:S02]  /*4840*/  IMAD R99, R2, R6, R99 ;  /* 0x0000000602637224 */ /* 0x000fe400078e0263 */
[--C-:B------:R-:W-:Y:S02]  /*4850*/  @!P1 IMAD.IADD R101, R101, 0x1, -R2.reuse ;  /* 0x0000000165659824 */ /* 0x100fe400078e0a02 */
[----:B------:R-:W-:-:S02]  /*4860*/  @!P0 IMAD.IADD R103, R103, 0x1, -R2 ;  /* 0x0000000167678824 */ /* 0x000fc400078e0a02 */
[----:B------:R-:W-:Y:S01]  /*4870*/  IMAD.HI.U32 R6, R0, R97, RZ ;  /* 0x0000006100067227 */ /* 0x000fe200078e00ff */
[C---:B------:R-:W-:Y:S02]  /*4880*/  ISETP.GT.U32.AND P1, PT, R2.reuse, R101, PT ;  /* 0x000000650200720c */ /* 0x040fe40003f24070 */
[----:B------:R-:W-:Y:S01]  /*4890*/  ISETP.GT.U32.AND P0, PT, R2, R103, PT ;  /* 0x000000670200720c */ /* 0x000fe20003f04070 */
[----:B------:R-:W-:Y:S02]  /*48a0*/  IMAD.MOV R6, RZ, RZ, -R6 ;  /* 0x000000ffff067224 */ /* 0x000fe400078e0a06 */
[----:B------:R-:W-:Y:S01]  /*48b0*/  @!P2 IMAD.MOV R107, RZ, RZ, -R107 ;  /* 0x000000ffff6ba224 */ /* 0x000fe200078e0a6b */
[----:B------:R-:W-:Y:S01]  /*48c0*/  ISETP.GE.AND P2, PT, R8, RZ, PT ;  /* 0x000000ff0800720c */ /* 0x000fe20003f46270 */
[----:B------:R-:W-:Y:S02]  /*48d0*/  IMAD R97, R2, R6, R97 ;  /* 0x0000000602617224 */ /* 0x000fe400078e0261 */
[----:B------:R-:W-:-:S04]  /*48e0*/  IMAD.HI.U32 R8, R0, R95, RZ ;  /* 0x0000005f00087227 */ /* 0x000fc800078e00ff */
[--C-:B------:R-:W-:Y:S01]  /*48f0*/  @!P1 IMAD.IADD R101, R101, 0x1, -R2.reuse ;  /* 0x0000000165659824 */ /* 0x100fe200078e0a02 */
[C---:B------:R-:W-:Y:S01]  /*4900*/  ISETP.GT.U32.AND P1, PT, R2.reuse, R97, PT ;  /* 0x000000610200720c */ /* 0x040fe20003f24070 */
[----:B------:R-:W-:Y:S02]  /*4910*/  @!P4 IMAD.IADD R5, R5, 0x1, -R2 ;  /* 0x000000010505c824 */ /* 0x000fe400078e0a02 */
[----:B------:R-:W-:Y:S02]  /*4920*/  IMAD.MOV R8, RZ, RZ, -R8 ;  /* 0x000000ffff087224 */ /* 0x000fe400078e0a08 */
[--C-:B------:R-:W-:Y:S01]  /*4930*/  @!P0 IMAD.IADD R103, R103, 0x1, -R2.reuse ;  /* 0x0000000167678824 */ /* 0x100fe200078e0a02 */
[C---:B------:R-:W-:Y:S01]  /*4940*/  ISETP.GT.U32.AND P4, PT, R2.reuse, R5, PT ;  /* 0x000000050200720c */ /* 0x040fe20003f84070 */
[C---:B------:R-:W-:Y:S01]  /*4950*/  IMAD R95, R2.reuse, R8, R95 ;  /* 0x00000008025f7224 */ /* 0x040fe200078e025f */
[----:B------:R-:W-:Y:S01]  /*4960*/  ISETP.GT.U32.AND P0, PT, R2, R99, PT ;  /* 0x000000630200720c */ /* 0x000fe20003f04070 */
[----:B------:R-:W-:Y:S01]  /*4970*/  @!P6 IMAD.MOV R105, RZ, RZ, -R105 ;  /* 0x000000ffff69e224 */ /* 0x000fe200078e0a69 */
[----:B------:R-:W-:Y:S01]  /*4980*/  ISETP.GE.AND P6, PT, R10, RZ, PT ;  /* 0x000000ff0a00720c */ /* 0x000fe20003fc6270 */
[----:B------:R-:W-:Y:S01]  /*4990*/  @!P3 IMAD.MOV R103, RZ, RZ, -R103 ;  /* 0x000000ffff67b224 */ /* 0x000fe200078e0a67 */
[----:B------:R-:W-:Y:S01]  /*49a0*/  LOP3.LUT R10, R4, 0xc2, RZ, 0xfc, !PT ;  /* 0x000000c2040a7812 */ /* 0x000fe200078efcff */
[----:B------:R-:W-:Y:S01]  /*49b0*/  @!P1 IMAD.IADD R97, R97, 0x1, -R2 ;  /* 0x0000000161619824 */ /* 0x000fe200078e0a02 */
[----:B------:R-:W-:Y:S01]  /*49c0*/  ISETP.GT.U32.AND P3, PT, R2, R95, PT ;  /* 0x0000005f0200720c */ /* 0x000fe20003f64070 */
[----:B------:R-:W-:Y:S01]  /*49d0*/  @!P2 IMAD.MOV R101, RZ, RZ, -R101 ;  /* 0x000000ffff65a224 */ /* 0x000fe200078e0a65 */
[----:B------:R-:W-:-:S02]  /*49e0*/  IABS R93, R10 ;  /* 0x0000000a005d7213 */ /* 0x000fc40000000000 */
[----:B------:R-:W-:Y:S01]  /*49f0*/  ISETP.GT.U32.AND P1, PT, R2, R97, PT ;  /* 0x000000610200720c */ /* 0x000fe20003f24070 */
[--C-:B------:R-:W-:Y:S01]  /*4a00*/  @!P4 IMAD.IADD R5, R5, 0x1, -R2.reuse ;  /* 0x000000010505c824 */ /* 0x100fe200078e0a02 */
[----:B------:R-:W-:Y:S01]  /*4a10*/  ISETP.GE.AND P4, PT, R12, RZ, PT ;  /* 0x000000ff0c00720c */ /* 0x000fe20003f86270 */
[----:B------:R-:W-:Y:S01]  /*4a20*/  IMAD.HI.U32 R6, R0, R93, RZ ;  /* 0x0000005d00067227 */ /* 0x000fe200078e00ff */
[----:B------:R-:W-:Y:S02]  /*4a30*/  LOP3.LUT R12, R4, 0xc4, RZ, 0xfc, !PT ;  /* 0x000000c4040c7812 */ /* 0x000fe400078efcff */
[----:B------:R-:W-:Y:S01]  /*4a40*/  ISETP.GE.AND P2, PT, R10, RZ, PT ;  /* 0x000000ff0a00720c */ /* 0x000fe20003f46270 */
[----:B------:R-:W-:Y:S01]  /*4a50*/  @!P0 IMAD.IADD R99, R99, 0x1, -R2 ;  /* 0x0000000163638824 */ /* 0x000fe200078e0a02 */
[----:B------:R-:W-:Y:S01]  /*4a60*/  IABS R91, R12 ;  /* 0x0000000c005b7213 */ /* 0x000fe20000000000 */
[----:B------:R-:W-:Y:S01]  /*4a70*/  IMAD.MOV R6, RZ, RZ, -R6 ;  /* 0x000000ffff067224 */ /* 0x000fe200078e0a06 */
[----:B------:R-:W-:Y:S01]  /*4a80*/  LOP3.LUT R10, R4, 0xc6, RZ, 0xfc, !PT ;  /* 0x000000c6040a7812 */ /* 0x000fe200078efcff */
[----:B------:R-:W-:Y:S01]  /*4a90*/  @!P3 IMAD.IADD R95, R95, 0x1, -R2 ;  /* 0x000000015f5fb824 */ /* 0x000fe200078e0a02 */
[C---:B------:R-:W-:Y:S01]  /*4aa0*/  ISETP.GT.U32.AND P0, PT, R2.reuse, R99, PT ;  /* 0x000000630200720c */ /* 0x040fe20003f04070 */
[----:B------:R-:W-:Y:S01]  /*4ab0*/  IMAD R93, R2, R6, R93 ;  /* 0x00000006025d7224 */ /* 0x000fe200078e025d */
[----:B------:R-:W-:Y:S01]  /*4ac0*/  IABS R89, R10 ;  /* 0x0000000a00597213 */ /* 0x000fe20000000000 */
[----:B------:R-:W-:Y:S01]  /*4ad0*/  IMAD.HI.U32 R8, R0, R91, RZ ;  /* 0x0000005b00087227 */ /* 0x000fe200078e00ff */
[----:B------:R-:W-:-:S03]  /*4ae0*/  ISETP.GT.U32.AND P3, PT, R2, R95, PT ;  /* 0x0000005f0200720c */ /* 0x000fc60003f64070 */
[----:B------:R-:W-:Y:S01]  /*4af0*/  @!P1 IMAD.IADD R97, R97, 0x1, -R2 ;  /* 0x0000000161619824 */ /* 0x000fe200078e0a02 */
[----:B------:R-:W-:Y:S01]  /*4b00*/  ISETP.GT.U32.AND P1, PT, R2, R93, PT ;  /* 0x0000005d0200720c */ /* 0x000fe20003f24070 */
[----:B------:R-:W-:Y:S02]  /*4b10*/  IMAD.MOV R8, RZ, RZ, -R8 ;  /* 0x000000ffff087224 */ /* 0x000fe400078e0a08 */
[----:B------:R-:W-:-:S04]  /*4b20*/  IMAD.HI.U32 R6, R0, R89, RZ ;  /* 0x0000005900067227 */ /* 0x000fc800078e00ff */
[----:B------:R-:W-:Y:S02]  /*4b30*/  IMAD R91, R2, R8, R91 ;  /* 0x00000008025b7224 */ /* 0x000fe400078e025b */
[----:B------:R-:W-:Y:S02]  /*4b40*/  IMAD.MOV R6, RZ, RZ, -R6 ;  /* 0x000000ffff067224 */ /* 0x000fe400078e0a06 */
[--C-:B------:R-:W-:Y:S01]  /*4b50*/  @!P0 IMAD.IADD R99, R99, 0x1, -R2.reuse ;  /* 0x0000000163638824 */ /* 0x100fe200078e0a02 */
[----:B------:R-:W-:Y:S01]  /*4b60*/  ISETP.GE.AND P0, PT, R12, RZ, PT ;  /* 0x000000ff0c00720c */ /* 0x000fe20003f06270 */
[--C-:B------:R-:W-:Y:S01]  /*4b70*/  @!P3 IMAD.IADD R95, R95, 0x1, -R2.reuse ;  /* 0x000000015f5fb824 */ /* 0x100fe200078e0a02 */
[C---:B------:R-:W-:Y:S01]  /*4b80*/  ISETP.GT.U32.AND P3, PT, R2.reuse, R91, PT ;  /* 0x0000005b0200720c */ /* 0x040fe20003f64070 */
[----:B------:R-:W-:Y:S01]  /*4b90*/  IMAD R89, R2, R6, R89 ;  /* 0x0000000602597224 */ /* 0x000fe200078e0259 */
[----:B------:R-:W-:Y:S01]  /*4ba0*/  LOP3.LUT R12, R4, 0xc8, RZ, 0xfc, !PT ;  /* 0x000000c8040c7812 */ /* 0x000fe200078efcff */
[----:B------:R-:W-:-:S02]  /*4bb0*/  @!P1 IMAD.IADD R93, R93, 0x1, -R2 ;  /* 0x000000015d5d9824 */ /* 0x000fc400078e0a02 */
[----:B------:R-:W-:Y:S01]  /*4bc0*/  @!P5 IMAD.MOV R5, RZ, RZ, -R5 ;  /* 0x000000ffff05d224 */ /* 0x000fe200078e0a05 */
[----:B------:R-:W-:Y:S01]  /*4bd0*/  ISETP.GT.U32.AND P1, PT, R2, R89, PT ;  /* 0x000000590200720c */ /* 0x000fe20003f24070 */
[----:B------:R-:W-:Y:S01]  /*4be0*/  @!P6 IMAD.MOV R99, RZ, RZ, -R99 ;  /* 0x000000ffff63e224 */ /* 0x000fe200078e0a63 */
[----:B------:R-:W-:Y:S01]  /*4bf0*/  IABS R87, R12 ;  /* 0x0000000c00577213 */ /* 0x000fe20000000000 */
[----:B------:R-:W-:Y:S01]  /*4c00*/  @!P4 IMAD.MOV R97, RZ, RZ, -R97 ;  /* 0x000000ffff61c224 */ /* 0x000fe200078e0a61 */
[----:B------:R-:W-:Y:S02]  /*4c10*/  ISETP.GE.AND P5, PT, R14, RZ, PT ;  /* 0x000000ff0e00720c */ /* 0x000fe40003fa6270 */
[----:B------:R-:W-:Y:S01]  /*4c20*/  LOP3.LUT R14, R4, 0xca, RZ, 0xfc, !PT ;  /* 0x000000ca040e7812 */ /* 0x000fe200078efcff */
[----:B------:R-:W-:Y:S01]  /*4c30*/  IMAD.HI.U32 R6, R0, R87, RZ ;  /* 0x0000005700067227 */ /* 0x000fe200078e00ff */
[----:B------:R-:W-:Y:S02]  /*4c40*/  ISETP.GT.U32.AND P6, PT, R2, R93, PT ;  /* 0x0000005d0200720c */ /* 0x000fe40003fc4070 */
[----:B------:R-:W-:Y:S01]  /*4c50*/  IABS R85, R14 ;  /* 0x0000000e00557213 */ /* 0x000fe20000000000 */
[----:B------:R-:W-:Y:S01]  /*4c60*/  @!P3 IMAD.IADD R91, R91, 0x1, -R2 ;  /* 0x000000015b5bb824 */ /* 0x000fe200078e0a02 */
[----:B------:R-:W-:Y:S01]  /*4c70*/  ISETP.GE.AND P3, PT, R10, RZ, PT ;  /* 0x000000ff0a00720c */ /* 0x000fe20003f66270 */
        /* <DEDUP_REMOVED lines=8> */
[----:B------:R-:W-:Y:S02]  /*4d00*/  IMAD.MOV R6, RZ, RZ, -R6 ;  /* 0x000000ffff067224 */ /* 0x000fe400078e0a06 */
[----:B------:R-:W-:-:S04]  /*4d10*/  IMAD.HI.U32 R8, R0, R85, RZ ;  /* 0x0000005500087227 */ /* 0x000fc800078e00ff */
[C---:B------:R-:W-:Y:S02]  /*4d20*/  IMAD R83, R2.reuse, R6, R83 ;  /* 0x0000000602537224 */ /* 0x040fe400078e0253 */
[----:B------:R-:W-:Y:S02]  /*4d30*/  IMAD.MOV R8, RZ, RZ, -R8 ;  /* 0x000000ffff087224 */ /* 0x000fe400078e0a08 */
[--C-:B------:R-:W-:Y:S01]  /*4d40*/  @!P1 IMAD.IADD R91, R91, 0x1, -R2.reuse ;  /* 0x000000015b5b9824 */ /* 0x100fe200078e0a02 */
[C---:B------:R-:W-:Y:S01]  /*4d50*/  ISETP.GT.U32.AND P1, PT, R2.reuse, R83, PT ;  /* 0x000000530200720c */ /* 0x040fe20003f24070 */
[C---:B------:R-:W-:Y:S02]  /*4d60*/  IMAD R85, R2.reuse, R8, R85 ;  /* 0x0000000802557224 */ /* 0x040fe400078e0255 */
[----:B------:R-:W-:Y:S01]  /*4d70*/  @!P6 IMAD.IADD R93, R93, 0x1, -R2 ;  /* 0x000000015d5de824 */ /* 0x000fe200078e0a02 */
[C---:B------:R-:W-:Y:S01]  /*4d80*/  ISETP.GT.U32.AND P6, PT, R2.reuse, R87, PT ;  /* 0x000000570200720c */ /* 0x040fe20003fc4070 */
[----:B------:R-:W-:Y:S01]  /*4d90*/  @!P5 IMAD.MOV R95, RZ, RZ, -R95 ;  /* 0x000000ffff5fd224 */ /* 0x000fe200078e0a5f */
[----:B------:R-:W-:Y:S01]  /*4da0*/  ISETP.GT.U32.AND P5, PT, R2, R85, PT ;  /* 0x000000550200720c */ /* 0x000fe20003fa4070 */
[----:B------:R-:W-:-:S04]  /*4db0*/  IMAD.HI.U32 R6, R0, R81, RZ ;  /* 0x0000005100067227 */ /* 0x000fc800078e00ff */
[----:B------:R-:W-:Y:S02]  /*4dc0*/  IMAD.MOV R6, RZ, RZ, -R6 ;  /* 0x000000ffff067224 */ /* 0x000fe400078e0a06 */
[--C-:B------:R-:W-:Y:S02]  /*4dd0*/  @!P1 IMAD.IADD R83, R83, 0x1, -R2.reuse ;  /* 0x0000000153539824 */ /* 0x100fe400078e0a02 */
[C---:B------:R-:W-:Y:S02]  /*4de0*/  IMAD R81, R2.reuse, R6, R81 ;  /* 0x0000000602517224 */ /* 0x040fe400078e0251 */
[----:B------:R-:W-:Y:S01]  /*4df0*/  @!P2 IMAD.MOV R93, RZ, RZ, -R93 ;  /* 0x000000ffff5da224 */ /* 0x000fe200078e0a5d */
[----:B------:R-:W-:Y:S01]  /*4e00*/  ISETP.GT.U32.AND P1, PT, R2, R83, PT ;  /* 0x000000530200720c */ /* 0x000fe20003f24070 */
[----:B------:R-:W-:Y:S01]  /*4e10*/  IMAD.HI.U32 R6, R0, R79, RZ ;  /* 0x0000004f00067227 */ /* 0x000fe200078e00ff */
[----:B------:R-:W-:Y:S02]  /*4e20*/  ISETP.GE.AND P2, PT, R12, RZ, PT ;  /* 0x000000ff0c00720c */ /* 0x000fe40003f46270 */
[----:B------:R-:W-:Y:S01]  /*4e30*/  LOP3.LUT R12, R4, 0xd2, RZ, 0xfc, !PT ;  /* 0x000000d2040c7812 */ /* 0x000fe200078efcff */
[--C-:B------:R-:W-:Y:S01]  /*4e40*/  @!P4 IMAD.IADD R89, R89, 0x1, -R2.reuse ;  /* 0x000000015959c824 */ /* 0x100fe200078e0a02 */
[----:B------:R-:W-:Y:S01]  /*4e50*/  ISETP.GE.AND P4, PT, R14, RZ, PT ;  /* 0x000000ff0e00720c */ /* 0x000fe20003f86270 */
[--C-:B------:R-:W-:Y:S01]  /*4e60*/  @!P6 IMAD.IADD R87, R87, 0x1, -R2.reuse ;  /* 0x000000015757e824 */ /* 0x100fe200078e0a02 */
[----:B------:R-:W-:Y:S01]  /*4e70*/  IABS R77, R12 ;  /* 0x0000000c004d7213 */ /* 0x000fe20000000000 */
[----:B------:R-:W-:Y:S01]  /*4e80*/  @!P5 IMAD.IADD R85, R85, 0x1, -R2 ;  /* 0x000000015555d824 */ /* 0x000fe200078e0a02 */
[----:B------:R-:W-:Y:S01]  /*4e90*/  LOP3.LUT R14, R4, 0xd4, RZ, 0xfc, !PT ;  /* 0x000000d4040e7812 */ /* 0x000fe200078efcff */
[----:B------:R-:W-:Y:S01]  /*4ea0*/  IMAD.MOV R8, RZ, RZ, -R6 ;  /* 0x000000ffff087224 */ /* 0x000fe200078e0a06 */
[C---:B------:R-:W-:Y:S01]  /*4eb0*/  ISETP.GT.U32.AND P5, PT, R2.reuse, R87, PT ;  /* 0x000000570200720c */ /* 0x040fe20003fa4070 */
[----:B------:R-:W-:Y:S01]  /*4ec0*/  @!P0 IMAD.MOV R91, RZ, RZ, -R91 ;  /* 0x000000ffff5b8224 */ /* 0x000fe200078e0a5b */
[C---:B------:R-:W-:Y:S01]  /*4ed0*/  ISETP.GT.U32.AND P0, PT, R2.reuse, R85, PT ;  /* 0x000000550200720c */ /* 0x040fe20003f04070 */
[----:B------:R-:W-:Y:S01]  /*4ee0*/  @!P3 IMAD.MOV R89, RZ, RZ, -R89 ;  /* 0x000000ffff59b224 */ /* 0x000fe200078e0a59 */
[C---:B------:R-:W-:Y:S01]  /*4ef0*/  ISETP.GT.U32.AND P3, PT, R2.reuse, R81, PT ;  /* 0x000000510200720c */ /* 0x040fe20003f64070 */
[----:B------:R-:W-:Y:S01]  /*4f00*/  IMAD R79, R2, R8, R79 ;  /* 0x00000008024f7224 */ /* 0x000fe200078e024f */
[----:B------:R-:W-:Y:S01]  /*4f10*/  IABS R75, R14 ;  /* 0x0000000e004b7213 */ /* 0x000fe20000000000 */
[----:B------:R-:W-:Y:S01]  /*4f20*/  IMAD.HI.U32 R6, R0, R77, RZ ;  /* 0x0000004d00067227 */ /* 0x000fe200078e00ff */
[----:B------:R-:W-:-:S02]  /*4f30*/  ISETP.GE.AND P6, PT, R16, RZ, PT ;  /* 0x000000ff1000720c */ /* 0x000fc40003fc6270 */
[----:B------:R-:W-:Y:S01]  /*4f40*/  LOP3.LUT R16, R4, 0xda, RZ, 0xfc, !PT ;  /* 0x000000da04107812 */ /* 0x000fe200078efcff */
[----:B------:R-:W-:Y:S01]  /*4f50*/  @!P1 IMAD.IADD R83, R83, 0x1, -R2 ;  /* 0x0000000153539824 */ /* 0x000fe200078e0a02 */
[----:B------:R-:W-:Y:S01]  /*4f60*/  ISETP.GT.U32.AND P1, PT, R2, R79, PT ;  /* 0x0000004f0200720c */ /* 0x000fe20003f24070 */
[----:B------:R-:W-:Y:S01]  /*4f70*/  IMAD.MOV R6, RZ, RZ, -R6 ;  /* 0x000000ffff067224 */ /* 0x000fe200078e0a06 */
[----:B------:R-:W-:Y:S01]  /*4f80*/  IABS R53, R16 ;  /* 0x0000001000357213 */ /* 0x000fe20000000000 */
[--C-:B------:R-:W-:Y:S01]  /*4f90*/  @!P5 IMAD.IADD R87, R87, 0x1, -R2.reuse ;  /* 0x000000015757d824 */ /* 0x100fe200078e0a02 */
[----:B------:R-:W-:Y:S01]  /*4fa0*/  ISETP.GE.AND P5, PT, R18, RZ, PT ;  /* 0x000000ff1200720c */ /* 0x000fe20003fa6270 */
[--C-:B------:R-:W-:Y:S01]  /*4fb0*/  @!P0 IMAD.IADD R85, R85, 0x1, -R2.reuse ;  /* 0x0000000155558824 */ /* 0x100fe200078e0a02 */
[----:B------:R-:W-:Y:S01]  /*4fc0*/  ISETP.GE.AND P0, PT, R10, RZ, PT ;  /* 0x000000ff0a00720c */ /* 0x000fe20003f06270 */
[----:B------:R-:W-:Y:S01]  /*4fd0*/  @!P3 IMAD.IADD R81, R81, 0x1, -R2 ;  /* 0x000000015151b824 */ /* 0x000fe200078e0a02 */
[----:B------:R-:W-:Y:S01]  /*4fe0*/  ISETP.GE.AND P3, PT, R12, RZ, PT ;  /* 0x000000ff0c00720c */ /* 0x000fe20003f66270 */
[----:B------:R-:W-:Y:S01]  /*4ff0*/  IMAD R77, R2, R6, R77 ;  /* 0x00000006024d7224 */ /* 0x000fe200078e024d */
[----:B------:R-:W-:Y:S01]  /*5000*/  LOP3.LUT R10, R4, 0xd6, RZ, 0xfc, !PT ;  /* 0x000000d6040a7812 */ /* 0x000fe200078efcff */
[----:B------:R-:W-:Y:S01]  /*5010*/  @!P2 IMAD.MOV R87, RZ, RZ, -R87 ;  /* 0x000000ffff57a224 */ /* 0x000fe200078e0a57 */
[C---:B------:R-:W-:Y:S01]  /*5020*/  ISETP.GT.U32.AND P2, PT, R2.reuse, R81, PT ;  /* 0x000000510200720c */ /* 0x040fe20003f44070 */
[----:B------:R-:W-:Y:S01]  /*5030*/  @!P4 IMAD.MOV R85, RZ, RZ, -R85 ;  /* 0x000000ffff55c224 */ /* 0x000fe200078e0a55 */
[----:B------:R-:W-:Y:S01]  /*5040*/  ISETP.GT.U32.AND P4, PT, R2, R77, PT ;  /* 0x0000004d0200720c */ /* 0x000fe20003f84070 */
[----:B------:R-:W-:Y:S01]  /*5050*/  IMAD.HI.U32 R6, R0, R75, RZ ;  /* 0x0000004b00067227 */ /* 0x000fe200078e00ff */
[----:B------:R-:W-:-:S02]  /*5060*/  LOP3.LUT R12, R4, 0xd8, RZ, 0xfc, !PT ;  /* 0x000000d8040c7812 */ /* 0x000fc400078efcff */
[----:B------:R-:W-:Y:S01]  /*5070*/  IABS R73, R10 ;  /* 0x0000000a00497213 */ /* 0x000fe20000000000 */
[----:B------:R-:W-:Y:S01]  /*5080*/  @!P1 IMAD.IADD R79, R79, 0x1, -R2 ;  /* 0x000000014f4f9824 */ /* 0x000fe200078e0a02 */
[----:B------:R-:W-:Y:S01]  /*5090*/  IABS R71, R12 ;  /* 0x0000000c00477213 */ /* 0x000fe20000000000 */
[----:B------:R-:W-:Y:S01]  /*50a0*/  IMAD.MOV R6, RZ, RZ, -R6 ;  /* 0x000000ffff067224 */ /* 0x000fe200078e0a06 */
[----:B------:R-:W-:Y:S01]  /*50b0*/  LOP3.LUT R18, R4, 0xf8, RZ, 0xfc, !PT ;  /* 0x000000f804127812 */ /* 0x000fe200078efcff */
[----:B------:R-:W-:Y:S01]  /*50c0*/  @!P6 IMAD.MOV R83, RZ, RZ, -R83 ;  /* 0x000000ffff53e224 */ /* 0x000fe200078e0a53 */
[C---:B------:R-:W-:Y:S01]  /*50d0*/  ISETP.GT.U32.AND P1, PT, R2.reuse, R79, PT ;  /* 0x0000004f0200720c */ /* 0x040fe20003f24070 */
[----:B------:R-:W-:Y:S01]  /*50e0*/  IMAD R75, R2, R6, R75 ;  /* 0x00000006024b7224 */ /* 0x000fe200078e024b */
[----:B------:R-:W-:Y:S01]  /*50f0*/  ISETP.GE.AND P6, PT, R14, RZ, PT ;  /* 0x000000ff0e00720c */ /* 0x000fe20003fc6270 */
[--C-:B------:R-:W-:Y:S01]  /*5100*/  @!P2 IMAD.IADD R81, R81, 0x1, -R2.reuse ;  /* 0x000000015151a824 */ /* 0x100fe200078e0a02 */
[----:B------:R-:W-:Y:S01]  /*5110*/  LOP3.LUT R14, R4, 0xdc, RZ, 0xfc, !PT ;  /* 0x000000dc040e7812 */ /* 0x000fe200078efcff */
[----:B------:R-:W-:Y:S01]  /*5120*/  @!P4 IMAD.IADD R77, R77, 0x1, -R2 ;  /* 0x000000014d4dc824 */ /* 0x000fe200078e0a02 */
[----:B------:R-:W-:Y:S01]  /*5130*/  ISETP.GT.U32.AND P2, PT, R2, R75, PT ;  /* 0x0000004b0200720c */ /* 0x000fe20003f44070 */
[----:B------:R-:W-:Y:S01]  /*5140*/  IMAD.HI.U32 R6, R0, R73, RZ ;  /* 0x0000004900067227 */ /* 0x000fe200078e00ff */
[----:B------:R-:W-:-:S02]  /*5150*/  IABS R69, R14 ;  /* 0x0000000e00457213 */ /* 0x000fc40000000000 */
[----:B------:R-:W-:Y:S01]  /*5160*/  ISETP.GT.U32.AND P4, PT, R2, R77, PT ;  /* 0x0000004d0200720c */ /* 0x000fe20003f84070 */
[----:B------:R-:W-:-:S04]  /*5170*/  IMAD.HI.U32 R8, R0, R71, RZ ;  /* 0x0000004700087227 */ /* 0x000fc800078e00ff */
[----:B------:R-:W-:Y:S01]  /*5180*/  @!P1 IMAD.IADD R79, R79, 0x1, -R2 ;  /* 0x000000014f4f9824 */ /* 0x000fe200078e0a02 */
[----:B------:R-:W-:Y:S01]  /*5190*/  ISETP.GE.AND P1, PT, R10, RZ, PT ;  /* 0x000000ff0a00720c */ /* 0x000fe20003f26270 */
[----:B------:R-:W-:Y:S02]  /*51a0*/  IMAD.MOV R10, RZ, RZ, -R6 ;  /* 0x000000ffff0a7224 */ /* 0x000fe400078e0a06 */
        /* <DEDUP_REMOVED lines=8> */
[----:B------:R-:W-:Y:S01]  /*5230*/  @!P5 IMAD.MOV R81, RZ, RZ, -R81 ;  /* 0x000000ffff51d224 */ /* 0x000fe200078e0a51 */
[C---:B------:R-:W-:Y:S01]  /*5240*/  ISETP.GT.U32.AND P5, PT, R2.reuse, R75, PT ;  /* 0x0000004b0200720c */ /* 0x040fe20003fa4070 */
[----:B------:R-:W-:Y:S01]  /*5250*/  @!P4 IMAD.IADD R77, R77, 0x1, -R2 ;  /* 0x000000014d4dc824 */ /* 0x000fe200078e0a02 */
[C---:B------:R-:W-:Y:S01]  /*5260*/  ISETP.GT.U32.AND P4, PT, R2.reuse, R71, PT ;  /* 0x000000470200720c */ /* 0x040fe20003f84070 */
[----:B------:R-:W-:Y:S01]  /*5270*/  IMAD R73, R2, R10, R73 ;  /* 0x0000000a02497224 */ /* 0x000fe200078e0249 */
[----:B------:R-:W-:Y:S01]  /*5280*/  LOP3.LUT R10, R4, 0xe0, RZ, 0xfc, !PT ;  /* 0x000000e0040a7812 */ /* 0x000fe200078efcff */
[----:B------:R-:W-:Y:S01]  /*5290*/  @!P3 IMAD.MOV R77, RZ, RZ, -R77 ;  /* 0x000000ffff4db224 */ /* 0x000fe200078e0a4d */
[----:B------:R-:W-:Y:S01]  /*52a0*/  ISETP.GT.U32.AND P3, PT, R2, R70, PT ;  /* 0x000000460200720c */ /* 0x000fe20003f64070 */
[----:B------:R-:W-:Y:S01]  /*52b0*/  IMAD.HI.U32 R6, R0, R69, RZ ;  /* 0x0000004500067227 */ /* 0x000fe200078e00ff */
[----:B------:R-:W-:-:S02]  /*52c0*/  ISETP.GT.U32.AND P2, PT, R2, R73, PT ;  /* 0x000000490200720c */ /* 0x000fc40003f44070 */
[----:B------:R-:W-:Y:S01]  /*52d0*/  IABS R67, R10 ;  /* 0x0000000a00437213 */ /* 0x000fe20000000000 */
[----:B------:R-:W-:Y:S02]  /*52e0*/  IMAD.MOV R6, RZ, RZ, -R6 ;  /* 0x000000ffff067224 */ /* 0x000fe400078e0a06 */
[--C-:B------:R-:W-:Y:S01]  /*52f0*/  @!P5 IMAD.IADD R75, R75, 0x1, -R2.reuse ;  /* 0x000000014b4bd824 */ /* 0x100fe200078e0a02 */
[----:B------:R-:W-:Y:S01]  /*5300*/  ISETP.GE.AND P5, PT, R16, RZ, PT ;  /* 0x000000ff1000720c */ /* 0x000fe20003fa6270 */
[--C-:B------:R-:W-:Y:S01]  /*5310*/  @!P4 IMAD.IADD R71, R71, 0x1, -R2.reuse ;  /* 0x000000014747c824 */ /* 0x100fe200078e0a02 */
[----:B------:R-:W-:Y:S01]  /*5320*/  LOP3.LUT R16, R4, 0xf4, RZ, 0xfc, !PT ;  /* 0x000000f404107812 */ /* 0x000fe200078efcff */
[----:B------:R-:W-:Y:S02]  /*5330*/  @!P6 IMAD.MOV R75, RZ, RZ, -R75 ;  /* 0x000000ffff4be224 */ /* 0x000fe400078e0a4b */
[--C-:B------:R-:W-:Y:S01]  /*5340*/  @!P3 IMAD.IADD R70, R70, 0x1, -R2.reuse ;  /* 0x000000014646b824 */ /* 0x100fe200078e0a02 */
[C---:B------:R-:W-:Y:S01]  /*5350*/  ISETP.GT.U32.AND P6, PT, R2.reuse, R71, PT ;  /* 0x000000470200720c */ /* 0x040fe20003fc4070 */
[C---:B------:R-:W-:Y:S01]  /*5360*/  IMAD R69, R2.reuse, R6, R69 ;  /* 0x0000000602457224 */ /* 0x040fe200078e0245 */
[----:B------:R-:W-:Y:S01]  /*5370*/  IABS R57, R16 ;  /* 0x0000001000397213 */ /* 0x000fe20000000000 */
[----:B------:R-:W-:Y:S01]  /*5380*/  @!P2 IMAD.IADD R73, R73, 0x1, -R2 ;  /* 0x000000014949a824 */ /* 0x000fe200078e0a02 */
[----:B------:R-:W-:Y:S01]  /*5390*/  ISETP.GT.U32.AND P3, PT, R2, R70, PT ;  /* 0x000000460200720c */ /* 0x000fe20003f64070 */
[----:B------:R-:W-:Y:S01]  /*53a0*/  IMAD.HI.U32 R6, R0, R53, RZ ;  /* 0x0000003500067227 */ /* 0x000fe200078e00ff */
[----:B------:R-:W-:-:S02]  /*53b0*/  ISETP.GE.AND P2, PT, R14, RZ, PT ;  /* 0x000000ff0e00720c */ /* 0x000fc40003f46270 */
[----:B------:R-:W-:Y:S01]  /*53c0*/  ISETP.GT.U32.AND P4, PT, R2, R73, PT ;  /* 0x000000490200720c */ /* 0x000fe20003f84070 */
[----:B------:R-:W-:Y:S01]  /*53d0*/  IMAD.MOV R6, RZ, RZ, -R6 ;  /* 0x000000ffff067224 */ /* 0x000fe200078e0a06 */
[----:B------:R-:W-:Y:S01]  /*53e0*/  LOP3.LUT R14, R4, 0xe4, RZ, 0xfc, !PT ;  /* 0x000000e4040e7812 */ /* 0x000fe200078efcff */
[----:B------:R-:W-:Y:S01]  /*53f0*/  @!P0 IMAD.MOV R79, RZ, RZ, -R79 ;  /* 0x000000ffff4f8224 */ /* 0x000fe200078e0a4f */
[----:B------:R-:W-:Y:S01]  /*5400*/  ISETP.GE.AND P0, PT, R12, RZ, PT ;  /* 0x000000ff0c00720c */ /* 0x000fe20003f06270 */
[----:B------:R-:W-:Y:S01]  /*5410*/  IMAD R68, R2, R6, R53 ;  /* 0x0000000602447224 */ /* 0x000fe200078e0235 */
[----:B------:R-:W-:Y:S01]  /*5420*/  LOP3.LUT R12, R4, 0xe2, RZ, 0xfc, !PT ;  /* 0x000000e2040c7812 */ /* 0x000fe200078efcff */
[----:B------:R-:W-:Y:S01]  /*5430*/  @!P6 IMAD.IADD R71, R71, 0x1, -R2 ;  /* 0x000000014747e824 */ /* 0x000fe200078e0a02 */
[----:B------:R-:W-:Y:S01]  /*5440*/  IABS R65, R14 ;  /* 0x0000000e00417213 */ /* 0x000fe20000000000 */
[----:B------:R-:W-:Y:S01]  /*5450*/  IMAD.HI.U32 R6, R0, R67, RZ ;  /* 0x0000004300067227 */ /* 0x000fe200078e00ff */
[----:B------:R-:W-:-:S02]  /*5460*/  ISETP.GT.U32.AND P6, PT, R2, R68, PT ;  /* 0x000000440200720c */ /* 0x000fc40003fc4070 */
[----:B------:R-:W-:Y:S01]  /*5470*/  IABS R53, R12 ;  /* 0x0000000c00357213 */ /* 0x000fe20000000000 */
[--C-:B------:R-:W-:Y:S01]  /*5480*/  @!P3 IMAD.IADD R70, R70, 0x1, -R2.reuse ;  /* 0x000000014646b824 */ /* 0x100fe200078e0a02 */
[----:B------:R-:W-:Y:S01]  /*5490*/  ISETP.GE.AND P3, PT, R8, RZ, PT ;  /* 0x000000ff0800720c */ /* 0x000fe20003f66270 */
[----:B------:R-:W-:Y:S01]  /*54a0*/  @!P4 IMAD.IADD R73, R73, 0x1, -R2 ;  /* 0x000000014949c824 */ /* 0x000fe200078e0a02 */
[C---:B------:R-:W-:Y:S01]  /*54b0*/  ISETP.GT.U32.AND P4, PT, R2.reuse, R69, PT ;  /* 0x000000450200720c */ /* 0x040fe20003f84070 */
[----:B------:R-:W-:Y:S02]  /*54c0*/  IMAD.MOV R8, RZ, RZ, -R6 ;  /* 0x000000ffff087224 */ /* 0x000fe400078e0a06 */
[----:B------:R-:W-:Y:S02]  /*54d0*/  @!P0 IMAD.MOV R71, RZ, RZ, -R71 ;  /* 0x000000ffff478224 */ /* 0x000fe400078e0a47 */
[----:B------:R-:W-:Y:S02]  /*54e0*/  IMAD R67, R2, R8, R67 ;  /* 0x0000000802437224 */ /* 0x000fe400078e0243 */
[----:B------:R-:W-:-:S02]  /*54f0*/  @!P6 IMAD.IADD R68, R68, 0x1, -R2 ;  /* 0x000000014444e824 */ /* 0x000fc400078e0a02 */
[----:B------:R-:W-:Y:S01]  /*5500*/  IMAD.HI.U32 R6, R0, R53, RZ ;  /* 0x0000003500067227 */ /* 0x000fe200078e00ff */
[C---:B------:R-:W-:Y:S02]  /*5510*/  ISETP.GT.U32.AND P0, PT, R2.reuse, R67, PT ;  /* 0x000000430200720c */ /* 0x040fe40003f04070 */
[C---:B------:R-:W-:Y:S01]  /*5520*/  ISETP.GT.U32.AND P6, PT, R2.reuse, R68, PT ;  /* 0x000000440200720c */ /* 0x040fe20003fc4070 */
[----:B------:R-:W-:Y:S02]  /*5530*/  @!P4 IMAD.IADD R69, R69, 0x1, -R2 ;  /* 0x000000014545c824 */ /* 0x000fe400078e0a02 */
[----:B------:R-:W-:Y:S02]  /*5540*/  IMAD.MOV R6, RZ, RZ, -R6 ;  /* 0x000000ffff067224 */ /* 0x000fe400078e0a06 */
[----:B------:R-:W-:Y:S01]  /*5550*/  @!P1 IMAD.MOV R73, RZ, RZ, -R73 ;  /* 0x000000ffff499224 */ /* 0x000fe200078e0a49 */
[C---:B------:R-:W-:Y:S01]  /*5560*/  ISETP.GT.U32.AND P4, PT, R2.reuse, R69, PT ;  /* 0x000000450200720c */ /* 0x040fe20003f84070 */
[----:B------:R-:W-:Y:S01]  /*5570*/  IMAD R66, R2, R6, R53 ;  /* 0x0000000602427224 */ /* 0x000fe200078e0235 */
[----:B------:R-:W-:Y:S01]  /*5580*/  ISETP.GE.AND P1, PT, R10, RZ, PT ;  /* 0x000000ff0a00720c */ /* 0x000fe20003f26270 */
[----:B------:R-:W-:Y:S01]  /*5590*/  IMAD.HI.U32 R8, R0, R65, RZ ;  /* 0x0000004100087227 */ /* 0x000fe200078e00ff */
[----:B------:R-:W-:-:S03]  /*55a0*/  LOP3.LUT R10, R4, 0xe6, RZ, 0xfc, !PT ;  /* 0x000000e6040a7812 */ /* 0x000fc600078efcff */
[--C-:B------:R-:W-:Y:S01]  /*55b0*/  @!P0 IMAD.IADD R67, R67, 0x1, -R2.reuse ;  /* 0x0000000143438824 */ /* 0x100fe200078e0a02 */
[----:B------:R-:W-:Y:S01]  /*55c0*/  IABS R63, R10 ;  /* 0x0000000a003f7213 */ /* 0x000fe20000000000 */
[----:B------:R-:W-:Y:S01]  /*55d0*/  @!P6 IMAD.IADD R68, R68, 0x1, -R2 ;  /* 0x000000014444e824 */ /* 0x000fe200078e0a02 */
[C---:B------:R-:W-:Y:S01]  /*55e0*/  ISETP.GT.U32.AND P6, PT, R2.reuse, R66, PT ;  /* 0x000000420200720c */ /* 0x040fe20003fc4070 */
[----:B------:R-:W-:Y:S01]  /*55f0*/  IMAD.MOV R8, RZ, RZ, -R8 ;  /* 0x000000ffff087224 */ /* 0x000fe200078e0a08 */
[----:B------:R-:W-:Y:S01]  /*5600*/  ISETP.GT.U32.AND P0, PT, R2, R67, PT ;  /* 0x000000430200720c */ /* 0x000fe20003f04070 */
[----:B------:R-:W-:Y:S01]  /*5610*/  @!P4 IMAD.IADD R69, R69, 0x1, -R2 ;  /* 0x000000014545c824 */ /* 0x000fe200078e0a02 */
[----:B------:R-:W-:Y:S01]  /*5620*/  ISETP.GE.AND P4, PT, R14, RZ, PT ;  /* 0x000000ff0e00720c */ /* 0x000fe20003f86270 */
[----:B------:R-:W-:Y:S01]  /*5630*/  IMAD R65, R2, R8, R65 ;  /* 0x0000000802417224 */ /* 0x000fe200078e0241 */
[----:B------:R-:W-:Y:S01]  /*5640*/  LOP3.LUT R8, R4, 0xe8, RZ, 0xfc, !PT ;  /* 0x000000e804087812 */ /* 0x000fe200078efcff */
[----:B------:R-:W-:Y:S01]  /*5650*/  IMAD.HI.U32 R6, R0, R63, RZ ;  /* 0x0000003f00067227 */ /* 0x000fe200078e00ff */
[----:B------:R-:W-:-:S02]  /*5660*/  LOP3.LUT R14, R4, 0xf2, RZ, 0xfc, !PT ;  /* 0x000000f2040e7812 */ /* 0x000fc400078efcff */
[----:B------:R-:W-:Y:S01]  /*5670*/  IABS R251, R8 ;  /* 0x0000000800fb7213 */ /* 0x000fe20000000000 */
[----:B------:R-:W-:Y:S01]  /*5680*/  @!P3 IMAD.MOV R68, RZ, RZ, -R68 ;  /* 0x000000ffff44b224 */ /* 0x000fe200078e0a44 */
[----:B------:R-:W-:Y:S01]  /*5690*/  ISETP.GE.AND P3, PT, R10, RZ, PT ;  /* 0x000000ff0a00720c */ /* 0x000fe20003f66270 */
[----:B------:R-:W-:Y:S01]  /*56a0*/  @!P2 IMAD.MOV R69, RZ, RZ, -R69 ;  /* 0x000000ffff45a224 */ /* 0x000fe200078e0a45 */
[----:B------:R-:W-:Y:S01]  /*56b0*/  ISETP.GT.U32.AND P2, PT, R2, R65, PT ;  /* 0x000000410200720c */ /* 0x000fe20003f44070 */
[----:B------:R-:W-:Y:S01]  /*56c0*/  IMAD.MOV R10, RZ, RZ, -R6 ;  /* 0x000000ffff0a7224 */ /* 0x000fe200078e0a06 */
[----:B------:R-:W-:Y:S01]  /*56d0*/  IABS R59, R14 ;  /* 0x0000000e003b7213 */ /* 0x000fe20000000000 */
[--C-:B------:R-:W-:Y:S02]  /*56e0*/  @!P6 IMAD.IADD R66, R66, 0x1, -R2.reuse ;  /* 0x000000014242e824 */ /* 0x100fe400078e0a02 */
[----:B------:R-:W-:Y:S01]  /*56f0*/  @!P0 IMAD.IADD R67, R67, 0x1, -R2 ;  /* 0x0000000143438824 */ /* 0x000fe200078e0a02 */
[----:B------:R-:W-:Y:S01]  /*5700*/  ISETP.GE.AND P0, PT, R8, RZ, PT ;  /* 0x000000ff0800720c */ /* 0x000fe20003f06270 */
[C---:B------:R-:W-:Y:S01]  /*5710*/  IMAD R63, R2.reuse, R10, R63 ;  /* 0x0000000a023f7224 */ /* 0x040fe200078e023f */
[----:B------:R-:W-:Y:S01]  /*5720*/  ISETP.GT.U32.AND P6, PT, R2, R66, PT ;  /* 0x000000420200720c */ /* 0x000fe20003fc4070 */
[----:B------:R-:W-:-:S02]  /*5730*/  @!P1 IMAD.MOV R67, RZ, RZ, -R67 ;  /* 0x000000ffff439224 */ /* 0x000fc400078e0a43 */
[----:B------:R-:W-:Y:S01]  /*5740*/  @!P5 IMAD.MOV R70, RZ, RZ, -R70 ;  /* 0x000000ffff46d224 */ /* 0x000fe200078e0a46 */
[----:B------:R-:W-:Y:S01]  /*5750*/  ISETP.GT.U32.AND P1, PT, R2, R63, PT ;  /* 0x0000003f0200720c */ /* 0x000fe20003f24070 */
[----:B------:R-:W-:Y:S01]  /*5760*/  @!P2 IMAD.IADD R65, R65, 0x1, -R2 ;  /* 0x000000014141a824 */ /* 0x000fe200078e0a02 */
[----:B------:R-:W-:Y:S01]  /*5770*/  ISETP.GE.AND P5, PT, R12, RZ, PT ;  /* 0x000000ff0c00720c */ /* 0x000fe20003fa6270 */
[----:B------:R-:W-:Y:S01]  /*5780*/  IMAD.HI.U32 R6, R0, R251, RZ ;  /* 0x000000fb00067227 */ /* 0x000fe200078e00ff */
[----:B------:R-:W-:Y:S02]  /*5790*/  LOP3.LUT R12, R4, 0xea, RZ, 0xfc, !PT ;  /* 0x000000ea040c7812 */ /* 0x000fe400078efcff */
[----:B------:R-:W-:Y:S01]  /*57a0*/  ISETP.GT.U32.AND P2, PT, R2, R65, PT ;  /* 0x000000410200720c */ /* 0x000fe20003f44070 */
[----:B------:R-:W-:Y:S01]  /*57b0*/  IMAD.MOV R6, RZ, RZ, -R6 ;  /* 0x000000ffff067224 */ /* 0x000fe200078e0a06 */
[----:B------:R-:W-:Y:S01]  /*57c0*/  IABS R53, R12 ;  /* 0x0000000c00357213 */ /* 0x000fe20000000000 */
[--C-:B------:R-:W-:Y:S01]  /*57d0*/  @!P6 IMAD.IADD R66, R66, 0x1, -R2.reuse ;  /* 0x000000014242e824 */ /* 0x100fe200078e0a02 */
[----:B------:R-:W-:Y:S01]  /*57e0*/  ISETP.GE.AND P6, PT, R12, RZ, PT ;  /* 0x000000ff0c00720c */ /* 0x000fe20003fc6270 */
[----:B------:R-:W-:Y:S01]  /*57f0*/  IMAD R251, R2, R6, R251 ;  /* 0x0000000602fb7224 */ /* 0x000fe200078e02fb */
[C---:B------:R-:W-:Y:S01]  /*5800*/  LOP3.LUT R6, R4.reuse, 0xec, RZ, 0xfc, !PT ;  /* 0x000000ec04067812 */ /* 0x040fe200078efcff */
[----:B------:R-:W-:Y:S01]  /*5810*/  @!P1 IMAD.IADD R63, R63, 0x1, -R2 ;  /* 0x000000013f3f9824 */ /* 0x000fe200078e0a02 */
[----:B------:R-:W-:Y:S01]  /*5820*/  LOP3.LUT R12, R4, 0xf0, RZ, 0xfc, !PT ;  /* 0x000000f0040c7812 */ /* 0x000fe200078efcff */
[----:B------:R-:W-:Y:S01]  /*5830*/  @!P5 IMAD.MOV R66, RZ, RZ, -R66 ;  /* 0x000000ffff42d224 */ /* 0x000fe200078e0a42 */
[----:B------:R-:W-:Y:S01]  /*5840*/  IABS R61, R6 ;  /* 0x00000006003d7213 */ /* 0x000fe20000000000 */
[----:B------:R-:W-:Y:S01]  /*5850*/  IMAD.HI.U32 R8, R0, R53, RZ ;  /* 0x0000003500087227 */ /* 0x000fe200078e00ff */
[----:B------:R-:W-:-:S02]  /*5860*/  ISETP.GT.U32.AND P5, PT, R2, R63, PT ;  /* 0x0000003f0200720c */ /* 0x000fc40003fa4070 */
[----:B------:R-:W-:Y:S01]  /*5870*/  IABS R247, R12 ;  /* 0x0000000c00f77213 */ /* 0x000fe20000000000 */
[----:B------:R-:W-:Y:S02]  /*5880*/  IMAD.MOV R8, RZ, RZ, -R8 ;  /* 0x000000ffff087224 */ /* 0x000fe400078e0a08 */
[----:B------:R-:W-:Y:S01]  /*5890*/  @!P2 IMAD.IADD R65, R65, 0x1, -R2 ;  /* 0x000000014141a824 */ /* 0x000fe200078e0a02 */
[----:B------:R-:W-:Y:S01]  /*58a0*/  ISETP.GE.AND P2, PT, R6, RZ, PT ;  /* 0x000000ff0600720c */ /* 0x000fe20003f46270 */
[----:B------:R-:W-:-:S04]  /*58b0*/  IMAD.HI.U32 R6, R0, R61, RZ ;  /* 0x0000003d00067227 */ /* 0x000fc800078e00ff */
[----:B------:R-:W-:Y:S01]  /*58c0*/  IMAD R62, R2, R8, R53 ;  /* 0x00000008023e7224 */ /* 0x000fe200078e0235 */
[----:B------:R-:W-:Y:S01]  /*58d0*/  LOP3.LUT R8, R4, 0xee, RZ, 0xfc, !PT ;  /* 0x000000ee04087812 */ /* 0x000fe200078efcff */
[----:B------:R-:W-:Y:S01]  /*58e0*/  @!P4 IMAD.MOV R65, RZ, RZ, -R65 ;  /* 0x000000ffff41c224 */ /* 0x000fe200078e0a41 */
[C---:B------:R-:W-:Y:S01]  /*58f0*/  ISETP.GT.U32.AND P4, PT, R2.reuse, R251, PT ;  /* 0x000000fb0200720c */ /* 0x040fe20003f84070 */
[----:B------:R-:W-:Y:S01]  /*5900*/  IMAD.MOV R6, RZ, RZ, -R6 ;  /* 0x000000ffff067224 */ /* 0x000fe200078e0a06 */
[----:B------:R-:W-:Y:S01]  /*5910*/  IABS R249, R8 ;  /* 0x0000000800f97213 */ /* 0x000fe20000000000 */
[----:B------:R-:W-:Y:S01]  /*5920*/  @!P5 IMAD.IADD R63, R63, 0x1, -R2 ;  /* 0x000000013f3fd824 */ /* 0x000fe200078e0a02 */
[C---:B------:R-:W-:Y:S01]  /*5930*/  ISETP.GT.U32.AND P5, PT, R2.reuse, R62, PT ;  /* 0x0000003e0200720c */ /* 0x040fe20003fa4070 */
[----:B------:R-:W-:Y:S01]  /*5940*/  IMAD R61, R2, R6, R61 ;  /* 0x00000006023d7224 */ /* 0x000fe200078e023d */
[----:B------:R-:W-:Y:S01]  /*5950*/  ISETP.GE.AND P1, PT, R8, RZ, PT ;  /* 0x000000ff0800720c */ /* 0x000fe20003f26270 */
[----:B------:R-:W-:Y:S01]  /*5960*/  @!P3 IMAD.MOV R63, RZ, RZ, -R63 ;  /* 0x000000ffff3fb224 */ /* 0x000fe200078e0a3f */
[----:B------:R-:W-:Y:S01]  /*5970*/  IABS R53, R18 ;  /* 0x0000001200357213 */ /* 0x000fe20000000000 */
[----:B------:R-:W-:Y:S01]  /*5980*/  IMAD.HI.U32 R8, R0, R249, RZ ;  /* 0x000000f900087227 */ /* 0x000fe200078e00ff */
[----:B------:R-:W-:-:S03]  /*5990*/  ISETP.GT.U32.AND P3, PT, R2, R61, PT ;  /* 0x0000003d0200720c */ /* 0x000fc60003f64070 */
[----:B------:R-:W-:Y:S02]  /*59a0*/  @!P4 IMAD.IADD R251, R251, 0x1, -R2 ;  /* 0x00000001fbfbc824 */ /* 0x000fe400078e0a02 */
[----:B------:R-:W-:Y:S02]  /*59b0*/  IMAD.MOV R10, RZ, RZ, -R8 ;  /* 0x000000ffff0a7224 */ /* 0x000fe400078e0a08 */
[----:B------:R-:W-:Y:S01]  /*59c0*/  @!P5 IMAD.IADD R62, R62, 0x1, -R2 ;  /* 0x000000013e3ed824 */ /* 0x000fe200078e0a02 */
[----:B------:R-:W-:Y:S01]  /*59d0*/  ISETP.GT.U32.AND P4, PT, R2, R251, PT ;  /* 0x000000fb0200720c */ /* 0x000fe20003f84070 */
[----:B------:R-:W-:-:S03]  /*59e0*/  IMAD.HI.U32 R6, R0, R247, RZ ;  /* 0x000000f700067227 */ /* 0x000fc600078e00ff */
[C---:B------:R-:W-:Y:S01]  /*59f0*/  ISETP.GT.U32.AND P5, PT, R2.reuse, R62, PT ;  /* 0x0000003e0200720c */ /* 0x040fe20003fa4070 */
[----:B------:R-:W-:Y:S02]  /*5a00*/  @!P3 IMAD.IADD R61, R61, 0x1, -R2 ;  /* 0x000000013d3db824 */ /* 0x000fe400078e0a02 */
[C---:B------:R-:W-:Y:S02]  /*5a10*/  IMAD R249, R2.reuse, R10, R249 ;  /* 0x0000000a02f97224 */ /* 0x040fe400078e02f9 */
[----:B------:R-:W-:Y:S01]  /*5a20*/  IMAD.MOV R6, RZ, RZ, -R6 ;  /* 0x000000ffff067224 */ /* 0x000fe200078e0a06 */
[----:B------:R-:W-:Y:S01]  /*5a30*/  ISETP.GT.U32.AND P3, PT, R2, R61, PT ;  /* 0x0000003d0200720c */ /* 0x000fe20003f64070 */
[----:B------:R-:W-:-:S04]  /*5a40*/  IMAD.HI.U32 R10, R0, R57, RZ ;  /* 0x00000039000a7227 */ /* 0x000fc800078e00ff */
[C---:B------:R-:W-:Y:S02]  /*5a50*/  IMAD R247, R2.reuse, R6, R247 ;  /* 0x0000000602f77224 */ /* 0x040fe400078e02f7 */
[----:B------:R-:W-:Y:S01]  /*5a60*/  @!P4 IMAD.IADD R251, R251, 0x1, -R2 ;  /* 0x00000001fbfbc824 */ /* 0x000fe200078e0a02 */
[----:B------:R-:W-:Y:S01]  /*5a70*/  ISETP.GT.U32.AND P4, PT, R2, R249, PT ;  /* 0x000000f90200720c */ /* 0x000fe20003f84070 */
[----:B------:R-:W-:Y:S02]  /*5a80*/  IMAD.MOV R10, RZ, RZ, -R10 ;  /* 0x000000ffff0a7224 */ /* 0x000fe400078e0a0a */
[----:B------:R-:W-:Y:S01]  /*5a90*/  @!P5 IMAD.IADD R62, R62, 0x1, -R2 ;  /* 0x000000013e3ed824 */ /* 0x000fe200078e0a02 */
[----:B------:R-:W-:Y:S01]  /*5aa0*/  ISETP.GT.U32.AND P5, PT, R2, R247, PT ;  /* 0x000000f70200720c */ /* 0x000fe20003fa4070 */
[----:B------:R-:W-:-:S04]  /*5ab0*/  IMAD.HI.U32 R8, R0, R59, RZ ;  /* 0x0000003b00087227 */ /* 0x000fc800078e00ff */
[----:B------:R-:W-:Y:S01]  /*5ac0*/  IMAD R57, R2, R10, R57 ;  /* 0x0000000a02397224 */ /* 0x000fe200078e0239 */
[----:B------:R-:W-:Y:S01]  /*5ad0*/  LOP3.LUT R10, R4, 0xf6, RZ, 0xfc, !PT ;  /* 0x000000f6040a7812 */ /* 0x000fe200078efcff */
[----:B------:R-:W-:Y:S02]  /*5ae0*/  IMAD.MOV R8, RZ, RZ, -R8 ;  /* 0x000000ffff087224 */ /* 0x000fe400078e0a08 */
[--C-:B------:R-:W-:Y:S01]  /*5af0*/  @!P3 IMAD.IADD R61, R61, 0x1, -R2.reuse ;  /* 0x000000013d3db824 */ /* 0x100fe200078e0a02 */
[C---:B------:R-:W-:Y:S01]  /*5b00*/  ISETP.GT.U32.AND P3, PT, R2.reuse, R57, PT ;  /* 0x000000390200720c */ /* 0x040fe20003f64070 */
[----:B------:R-:W-:Y:S01]  /*5b10*/  IMAD R59, R2, R8, R59 ;  /* 0x00000008023b7224 */ /* 0x000fe200078e023b */
[----:B------:R-:W-:Y:S01]  /*5b20*/  IABS R55, R10 ;  /* 0x0000000a00377213 */ /* 0x000fe20000000000 */
[--C-:B------:R-:W-:Y:S01]  /*5b30*/  @!P4 IMAD.IADD R249, R249, 0x1, -R2.reuse ;  /* 0x00000001f9f9c824 */ /* 0x100fe200078e0a02 */
[----:B------:R-:W-:Y:S01]  /*5b40*/  LOP3.LUT R8, R4, 0xfc, RZ, 0xfc, !PT ;  /* 0x000000fc04087812 */ /* 0x000fe200078efcff */
[----:B------:R-:W-:Y:S01]  /*5b50*/  @!P5 IMAD.IADD R247, R247, 0x1, -R2 ;  /* 0x00000001f7f7d824 */ /* 0x000fe200078e0a02 */
[----:B------:R-:W-:Y:S01]  /*5b60*/  ISETP.GT.U32.AND P4, PT, R2, R59, PT ;  /* 0x0000003b0200720c */ /* 0x000fe20003f84070 */
[----:B------:R-:W-:Y:S01]  /*5b70*/  IMAD.HI.U32 R4, R0, R55, RZ ;  /* 0x0000003700047227 */ /* 0x000fe200078e00ff */
[----:B------:R-:W-:-:S02]  /*5b80*/  ISETP.GT.U32.AND P5, PT, R2, R249, PT ;  /* 0x000000f90200720c */ /* 0x000fc40003fa4070 */
[----:B------:R-:W-:Y:S01]  /*5b90*/  IABS R243, R8 ;  /* 0x0000000800f37213 */ /* 0x000fe20000000000 */
[----:B------:R-:W-:Y:S02]  /*5ba0*/  IMAD.MOV R4, RZ, RZ, -R4 ;  /* 0x000000ffff047224 */ /* 0x000fe400078e0a04 */
[----:B------:R-:W-:Y:S02]  /*5bb0*/  @!P3 IMAD.IADD R57, R57, 0x1, -R2 ;  /* 0x000000013939b824 */ /* 0x000fe400078e0a02 */
[----:B------:R-:W-:Y:S01]  /*5bc0*/  @!P0 IMAD.MOV R251, RZ, RZ, -R251 ;  /* 0x000000fffffb8224 */ /* 0x000fe200078e0afb */
[----:B------:R-:W-:Y:S01]  /*5bd0*/  ISETP.GT.U32.AND P0, PT, R2, R247, PT ;  /* 0x000000f70200720c */ /* 0x000fe20003f04070 */
[----:B------:R-:W-:Y:S01]  /*5be0*/  IMAD.HI.U32 R6, R0, R53, RZ ;  /* 0x0000003500067227 */ /* 0x000fe200078e00ff */
[----:B------:R-:W-:-:S03]  /*5bf0*/  ISETP.GT.U32.AND P3, PT, R2, R57, PT ;  /* 0x000000390200720c */ /* 0x000fc60003f64070 */
[----:B------:R-:W-:Y:S02]  /*5c00*/  IMAD R55, R2, R4, R55 ;  /* 0x0000000402377224 */ /* 0x000fe400078e0237 */
[----:B------:R-:W-:-:S04]  /*5c10*/  IMAD.HI.U32 R4, R0, R245, RZ ;  /* 0x000000f500047227 */ /* 0x000fc800078e00ff */
[----:B------:R-:W-:-:S04]  /*5c20*/  IMAD.HI.U32 R0, R0, R243, RZ ;  /* 0x000000f300007227 */ /* 0x000fc800078e00ff */
[----:B------:R-:W-:Y:S02]  /*5c30*/  IMAD.MOV R6, RZ, RZ, -R6 ;  /* 0x000000ffff067224 */ /* 0x000fe400078e0a06 */
[--C-:B------:R-:W-:Y:S02]  /*5c40*/  @!P4 IMAD.IADD R59, R59, 0x1, -R2.reuse ;  /* 0x000000013b3bc824 */ /* 0x100fe400078e0a02 */
[----:B------:R-:W-:Y:S01]  /*5c50*/  @!P5 IMAD.IADD R249, R249, 0x1, -R2 ;  /* 0x00000001f9f9d824 */ /* 0x000fe200078e0a02 */
[C---:B------:R-:W-:Y:S01]  /*5c60*/  ISETP.GT.U32.AND P5, PT, R2.reuse, R55, PT ;  /* 0x000000370200720c */ /* 0x040fe20003fa4070 */
[----:B------:R-:W-:Y:S01]  /*5c70*/  IMAD.MOV R0, RZ, RZ, -R0 ;  /* 0x000000ffff007224 */ /* 0x000fe200078e0a00 */
[C---:B------:R-:W-:Y:S01]  /*5c80*/  ISETP.GT.U32.AND P4, PT, R2.reuse, R59, PT ;  /* 0x0000003b0200720c */ /* 0x040fe20003f84070 */
[----:B------:R-:W-:Y:S02]  /*5c90*/  IMAD R53, R2, R6, R53 ;  /* 0x0000000602357224 */ /* 0x000fe400078e0235 */
[----:B------:R-:W-:-:S02]  /*5ca0*/  IMAD.MOV R4, RZ, RZ, -R4 ;  /* 0x000000ffff047224 */ /* 0x000fc400078e0a04 */
[C---:B------:R-:W-:Y:S02]  /*5cb0*/  IMAD R243, R2.reuse, R0, R243 ;  /* 0x0000000002f37224 */ /* 0x040fe400078e02f3 */
[--C-:B------:R-:W-:Y:S01]  /*5cc0*/  @!P0 IMAD.IADD R247, R247, 0x1, -R2.reuse ;  /* 0x00000001f7f78824 */ /* 0x100fe200078e0a02 */
[C---:B------:R-:W-:Y:S01]  /*5cd0*/  ISETP.GT.U32.AND P0, PT, R2.reuse, R53, PT ;  /* 0x000000350200720c */ /* 0x040fe20003f04070 */
        /* <DEDUP_REMOVED lines=8> */
[----:B------:R-:W-:Y:S01]  /*5d60*/  ISETP.GE.AND P6, PT, R12, RZ, PT ;  /* 0x000000ff0c00720c */ /* 0x000fe20003fc6270 */
[----:B------:R-:W-:-:S02]  /*5d70*/  @!P1 IMAD.MOV R249, RZ, RZ, -R249 ;  /* 0x000000fffff99224 */ /* 0x000fc400078e0af9 */
[--C-:B------:R-:W-:Y:S01]  /*5d80*/  @!P0 IMAD.IADD R53, R53, 0x1, -R2.reuse ;  /* 0x0000000135358824 */ /* 0x100fe200078e0a02 */
[----:B------:R-:W-:Y:S01]  /*5d90*/  ISETP.GT.U32.AND P0, PT, R2, R55, PT ;  /* 0x000000370200720c */ /* 0x000fe20003f04070 */
[----:B------:R-:W-:Y:S01]  /*5da0*/  @!P2 IMAD.MOV R61, RZ, RZ, -R61 ;  /* 0x000000ffff3da224 */ /* 0x000fe200078e0a3d */
[----:B------:R-:W-:Y:S01]  /*5db0*/  ISETP.GE.AND P2, PT, R16, RZ, PT ;  /* 0x000000ff1000720c */ /* 0x000fe20003f46270 */
[--C-:B------:R-:W-:Y:S01]  /*5dc0*/  @!P3 IMAD.IADD R243, R243, 0x1, -R2.reuse ;  /* 0x00000001f3f3b824 */ /* 0x100fe200078e0a02 */
[----:B------:R-:W-:Y:S01]  /*5dd0*/  ISETP.GT.U32.AND P1, PT, R2, R53, PT ;  /* 0x000000350200720c */ /* 0x000fe20003f24070 */
[--C-:B------:R-:W-:Y:S01]  /*5de0*/  @!P5 IMAD.IADD R245, R245, 0x1, -R2.reuse ;  /* 0x00000001f5f5d824 */ /* 0x100fe200078e0a02 */
[----:B------:R-:W-:Y:S01]  /*5df0*/  ISETP.GE.AND P5, PT, R10, RZ, PT ;  /* 0x000000ff0a00720c */ /* 0x000fe20003fa6270 */
[----:B------:R-:W-:Y:S01]  /*5e00*/  @!P4 IMAD.MOV R59, RZ, RZ, -R59 ;  /* 0x000000ffff3bc224 */ /* 0x000fe200078e0a3b */
[C---:B------:R-:W-:Y:S01]  /*5e10*/  ISETP.GT.U32.AND P3, PT, R2.reuse, R243, PT ;  /* 0x000000f30200720c */ /* 0x040fe20003f64070 */
[----:B------:R-:W-:Y:S01]  /*5e20*/  @!P6 IMAD.MOV R247, RZ, RZ, -R247 ;  /* 0x000000fffff7e224 */ /* 0x000fe200078e0af7 */
[----:B------:R-:W-:Y:S01]  /*5e30*/  ISETP.GT.U32.AND P4, PT, R2, R245, PT ;  /* 0x000000f50200720c */ /* 0x000fe20003f84070 */
[----:B------:R-:W-:Y:S01]  /*5e40*/  IMAD.MOV.U32 R4, RZ, RZ, 0x3f ;  /* 0x0000003fff047424 */ /* 0x000fe200078e00ff */
[----:B------:R-:W-:Y:S01]  /*5e50*/  ISETP.GE.AND P6, PT, R18, RZ, PT ;  /* 0x000000ff1200720c */ /* 0x000fe20003fc6270 */
[--C-:B------:R-:W-:Y:S01]  /*5e60*/  @!P0 IMAD.IADD R55, R55, 0x1, -R2.reuse ;  /* 0x0000000137378824 */ /* 0x100fe200078e0a02 */
[----:B------:R-:W-:Y:S01]  /*5e70*/  ISETP.GE.AND P0, PT, R20, RZ, PT ;  /* 0x000000ff1400720c */ /* 0x000fe20003f06270 */
[----:B------:R-:W-:Y:S01]  /*5e80*/  @!P2 IMAD.MOV R57, RZ, RZ, -R57 ;  /* 0x000000ffff39a224 */ /* 0x000fe200078e0a39 */
[----:B------:R-:W-:Y:S01]  /*5e90*/  IADD3 R24, R4, c[0x0][0x180], RZ ;  /* 0x0000600004187a10 */ /* 0x000fe20007ffe0ff */
[--C-:B------:R-:W-:Y:S01]  /*5ea0*/  @!P1 IMAD.IADD R53, R53, 0x1, -R2.reuse ;  /* 0x0000000135359824 */ /* 0x100fe200078e0a02 */
[----:B------:R-:W-:Y:S01]  /*5eb0*/  ISETP.GE.AND P1, PT, R8, RZ, PT ;  /* 0x000000ff0800720c */ /* 0x000fe20003f26270 */
[----:B------:R-:W-:Y:S01]  /*5ec0*/  @!P5 IMAD.MOV R55, RZ, RZ, -R55 ;  /* 0x000000ffff37d224 */ /* 0x000fe200078e0a37 */
[----:B------:R-:W-:Y:S01]  /*5ed0*/  ISETP.GT.AND P2, PT, R24, 0x3f, PT ;  /* 0x0000003f1800780c */ /* 0x000fe20003f44270 */
[--C-:B------:R-:W-:Y:S01]  /*5ee0*/  @!P3 IMAD.IADD R243, R243, 0x1, -R2.reuse ;  /* 0x00000001f3f3b824 */ /* 0x100fe200078e0a02 */
[----:B------:R-:W-:Y:S01]  /*5ef0*/  ISETP.NE.AND P3, PT, RZ, c[0x0][0x17c], PT ;  /* 0x00005f00ff007a0c */ /* 0x000fe20003f65270 */
[----:B------:R-:W-:Y:S01]  /*5f00*/  @!P4 IMAD.IADD R245, R245, 0x1, -R2 ;  /* 0x00000001f5f5c824 */ /* 0x000fe200078e0a02 */
[C---:B------:R-:W-:Y:S01]  /*5f10*/  ISETP.GE.AND P4, PT, R22.reuse, c[0x0][0x180], PT ;  /* 0x0000600016007a0c */ /* 0x040fe20003f86270 */
[----:B------:R-:W-:Y:S01]  /*5f20*/  IMAD R2, R22, c[0x0][0x18c], RZ ;  /* 0x0000630016027a24 */ /* 0x000fe200078e02ff */
[C---:B------:R-:W-:Y:S01]  /*5f30*/  SEL R51, R54.reuse, R51, !P3 ;  /* 0x0000003336337207 */ /* 0x040fe20005800000 */
[----:B------:R-:W-:Y:S01]  /*5f40*/  @!P6 IMAD.MOV R53, RZ, RZ, -R53 ;  /* 0x000000ffff35e224 */ /* 0x000fe200078e0a35 */
[C---:B------:R-:W-:Y:S01]  /*5f50*/  SEL R239, R54.reuse, R239, !P3 ;  /* 0x000000ef36ef7207 */ /* 0x040fe20005800000 */
[----:B------:R-:W-:Y:S01]  /*5f60*/  @!P0 IMAD.MOV R245, RZ, RZ, -R245 ;  /* 0x000000fffff58224 */ /* 0x000fe200078e0af5 */
[----:B------:R-:W-:Y:S01]  /*5f70*/  SEL R241, R54, R241, !P3 ;  /* 0x000000f136f17207 */ /* 0x000fe20005800000 */
[----:B------:R-:W-:Y:S01]  /*5f80*/  IMAD R51, R51, c[0x0][0x190], RZ ;  /* 0x0000640033337a24 */ /* 0x000fe200078e02ff */
[----:B------:R-:W-:Y:S01]  /*5f90*/  LEA R56, P0, R2, c[0x0][0x168], 0x2 ;  /* 0x00005a0002387a11 */ /* 0x000fe200078010ff */
[----:B------:R-:W-:Y:S01]  /*5fa0*/  @!P1 IMAD.MOV R243, RZ, RZ, -R243 ;  /* 0x000000fffff39224 */ /* 0x000fe200078e0af3 */
[C---:B------:R-:W-:Y:S01]  /*5fb0*/  SEL R145, R54.reuse, R145, !P3 ;  /* 0x0000009136917207 */ /* 0x040fe20005800000 */
[----:B------:R-:W-:Y:S01]  /*5fc0*/  IMAD R239, R239, c[0x0][0x190], RZ ;  /* 0x00006400efef7a24 */ /* 0x000fe200078e02ff */
[C---:B------:R-:W-:Y:S01]  /*5fd0*/  SEL R149, R54.reuse, R149, !P3 ;  /* 0x0000009536957207 */ /* 0x040fe20005800000 */
[----:B------:R-:W-:Y:S01]  /*5fe0*/  IMAD R241, R241, c[0x0][0x190], RZ ;  /* 0x00006400f1f17a24 */ /* 0x000fe200078e02ff */
[C---:B------:R-:W-:Y:S01]  /*5ff0*/  SEL R237, R54.reuse, R237, !P3 ;  /* 0x000000ed36ed7207 */ /* 0x040fe20005800000 */
[----:B------:R-:W-:Y:S01]  /*6000*/  IMAD R145, R145, c[0x0][0x190], RZ ;  /* 0x0000640091917a24 */ /* 0x000fe200078e02ff */
[C---:B------:R-:W-:Y:S01]  /*6010*/  SEL R64, R54.reuse, R63, !P3 ;  /* 0x0000003f36407207 */ /* 0x040fe20005800000 */
[----:B------:R-:W-:Y:S01]  /*6020*/  IMAD R149, R149, c[0x0][0x190], RZ ;  /* 0x0000640095957a24 */ /* 0x000fe200078e02ff */
[----:B------:R-:W-:Y:S01]  /*6030*/  SEL R52, R54, R53, !P3 ;  /* 0x0000003536347207 */ /* 0x000fe20005800000 */
[----:B------:R-:W-:Y:S01]  /*6040*/  IMAD R237, R237, c[0x0][0x190], RZ ;  /* 0x00006400eded7a24 */ /* 0x000fe200078e02ff */
[----:B------:R-:W-:Y:S01]  /*6050*/  LEA.HI.X.SX32 R2, R2, c[0x0][0x16c], 0x2, P0 ;  /* 0x00005b0002027a11 */ /* 0x000fe200000f16ff */
[----:B------:R-:W-:Y:S01]  /*6060*/  IMAD.MOV.U32 R0, RZ, RZ, c[0x0][0x180] ;  /* 0x00006000ff007624 */ /* 0x000fe200078e00ff */
[----:B------:R-:W-:Y:S01]  /*6070*/  SEL R49, R54, R49, !P3 ;  /* 0x0000003136317207 */ /* 0x000fe20005800000 */
[----:B------:R-:W-:Y:S01]  /*6080*/  IMAD R64, R64, c[0x0][0x190], RZ ;  /* 0x0000640040407a24 */ /* 0x000fe200078e02ff */
[----:B------:R-:W-:Y:S01]  /*6090*/  SEL R235, R54, R235, !P3 ;  /* 0x000000eb36eb7207 */ /* 0x000fe20005800000 */
[----:B------:R-:W-:Y:S01]  /*60a0*/  IMAD R52, R52, c[0x0][0x190], RZ ;  /* 0x0000640034347a24 */ /* 0x000fe200078e02ff */
        /* <DEDUP_REMOVED lines=234> */
[-C--:B------:R-:W-:Y:S01]  /*6f50*/  LEA R50, P0, R51, R56.reuse, 0x2 ;  /* 0x0000003833327211 */ /* 0x080fe200078010ff */
[----:B------:R-:W-:Y:S01]  /*6f60*/  IMAD R55, R55, c[0x0][0x190], RZ ;  /* 0x0000640037377a24 */ /* 0x000fe200078e02ff */
[----:B------:R-:W-:Y:S01]  /*6f70*/  SEL R54, R54, R243, !P3 ;  /* 0x000000f336367207 */ /* 0x000fe20005800000 */
[----:B------:R-:W-:Y:S01]  /*6f80*/  IMAD R53, R53, c[0x0][0x190], RZ ;  /* 0x0000640035357a24 */ /* 0x000fe200078e02ff */
[----:B------:R-:W-:-:S02]  /*6f90*/  LEA R244, P3, R239, R56, 0x2 ;  /* 0x00000038eff47211 */ /* 0x000fc400078610ff */
[----:B------:R-:W-:Y:S01]  /*6fa0*/  LEA R250, P1, R241, R56, 0x2 ;  /* 0x00000038f1fa7211 */ /* 0x000fe200078210ff */
[----:B------:R-:W-:Y:S01]  /*6fb0*/  IMAD R54, R54, c[0x0][0x190], RZ ;  /* 0x0000640036367a24 */ /* 0x000fe200078e02ff */
[----:B------:R-:W-:Y:S02]  /*6fc0*/  LEA.HI.X.SX32 R51, R51, R2, 0x2, P0 ;  /* 0x0000000233337211 */ /* 0x000fe400000f16ff */
[----:B------:R-:W-:Y:S02]  /*6fd0*/  LEA R144, P0, R145, R56, 0x2 ;  /* 0x0000003891907211 */ /* 0x000fe400078010ff */
[-C--:B------:R-:W-:Y:S02]  /*6fe0*/  LEA.HI.X.SX32 R245, R239, R2.reuse, 0x2, P3 ;  /* 0x00000002eff57211 */ /* 0x080fe400018f16ff */
[----:B------:R-:W-:Y:S02]  /*6ff0*/  LEA.HI.X.SX32 R251, R241, R2, 0x2, P1 ;  /* 0x00000002f1fb7211 */ /* 0x000fe400008f16ff */
[----:B------:R-:W-:-:S02]  /*7000*/  LEA R148, P3, R149, R56, 0x2 ;  /* 0x0000003895947211 */ /* 0x000fc400078610ff */
[----:B------:R-:W-:Y:S01]  /*7010*/  LEA R242, P1, R237, R56, 0x2 ;  /* 0x00000038edf27211 */ /* 0x000fe200078210ff */
[----:B------:R1:W-:Y:S01]  /*7020*/  STL.64 [R1+0x218], R250 ;  /* 0x000218fa01007387 */ /* 0x0003e20000100a00 */
[----:B------:R-:W-:Y:S02]  /*7030*/  LEA.HI.X.SX32 R145, R145, R2, 0x2, P0 ;  /* 0x0000000291917211 */ /* 0x000fe400000f16ff */
[----:B------:R-:W-:Y:S01]  /*7040*/  LEA R48, P0, R49, R56, 0x2 ;  /* 0x0000003831307211 */ /* 0x000fe200078010ff */
[----:B------:R-:W-:Y:S01]  /*7050*/  STL.64 [R1+0x20], R244 ;  /* 0x000020f401007387 */ /* 0x000fe20000100a00 */
[-C--:B------:R-:W-:Y:S02]  /*7060*/  LEA.HI.X.SX32 R149, R149, R2.reuse, 0x2, P3 ;  /* 0x0000000295957211 */ /* 0x080fe400018f16ff */
[----:B------:R-:W-:Y:S02]  /*7070*/  LEA.HI.X.SX32 R243, R237, R2, 0x2, P1 ;  /* 0x00000002edf37211 */ /* 0x000fe400008f16ff */
[----:B------:R-:W-:-:S02]  /*7080*/  LEA R46, P3, R47, R56, 0x2 ;  /* 0x000000382f2e7211 */ /* 0x000fc400078610ff */
[----:B------:R-:W-:Y:S01]  /*7090*/  LEA R240, P1, R235, R56, 0x2 ;  /* 0x00000038ebf07211 */ /* 0x000fe200078210ff */
[----:B------:R-:W-:Y:S01]  /*70a0*/  STL.64 [R1+0x120], R242 ;  /* 0x000120f201007387 */ /* 0x000fe20000100a00 */
[----:B------:R-:W-:Y:S01]  /*70b0*/  LEA.HI.X.SX32 R49, R49, R2, 0x2, P0 ;  /* 0x0000000231317211 */ /* 0x000fe200000f16ff */
[----:B-1----:R-:W-:Y:S01]  /*70c0*/  IMAD.MOV.U32 R250, RZ, RZ, c[0x0][0x188] ;  /* 0x00006200fffa7624 */ /* 0x002fe200078e00ff */
[----:B------:R-:W-:Y:S02]  /*70d0*/  LEA R238, P0, R233, R56, 0x2 ;  /* 0x00000038e9ee7211 */ /* 0x000fe400078010ff */
[-C--:B------:R-:W-:Y:S01]  /*70e0*/  LEA.HI.X.SX32 R47, R47, R2.reuse, 0x2, P3 ;  /* 0x000000022f2f7211 */ /* 0x080fe200018f16ff */
[C---:B------:R-:W-:Y:S01]  /*70f0*/  IMAD R86, R250.reuse, 0x13, RZ ;  /* 0x00000013fa567824 */ /* 0x040fe200078e02ff */
[----:B------:R-:W-:Y:S01]  /*7100*/  LEA.HI.X.SX32 R241, R235, R2, 0x2, P1 ;  /* 0x00000002ebf17211 */ /* 0x000fe200008f16ff */
[C---:B------:R-:W-:Y:S01]  /*7110*/  IMAD R158, R250.reuse, 0x54, RZ ;  /* 0x00000054fa9e7824 */ /* 0x040fe200078e02ff */
[-C--:B------:R-:W-:Y:S01]  /*7120*/  LEA R234, P3, R229, R56.reuse, 0x2 ;  /* 0x00000038e5ea7211 */ /* 0x080fe200078610ff */
[C---:B------:R-:W-:Y:S01]  /*7130*/  IMAD R88, R250.reuse, 0x15, RZ ;  /* 0x00000015fa587824 */ /* 0x040fe200078e02ff */
[----:B------:R-:W-:Y:S01]  /*7140*/  LEA R152, P1, R153, R56, 0x2 ;  /* 0x0000003899987211 */ /* 0x000fe200078210ff */
[----:B------:R-:W-:Y:S01]  /*7150*/  STL.64 [R1+0x28], R240 ;  /* 0x000028f001007387 */ /* 0x000fe20000100a00 */
[----:B------:R-:W-:Y:S01]  /*7160*/  LEA.HI.X.SX32 R239, R233, R2, 0x2, P0 ;  /* 0x00000002e9ef7211 */ /* 0x000fe200000f16ff */
[C---:B------:R-:W-:Y:S01]  /*7170*/  IMAD R102, R250.reuse, 0x58, RZ ;  /* 0x00000058fa667824 */ /* 0x040fe200078e02ff */
[----:B------:R-:W-:Y:S01]  /*7180*/  LEA R236, P0, R231, R56, 0x2 ;  /* 0x00000038e7ec7211 */ /* 0x000fe200078010ff */
[C---:B------:R-:W-:Y:S01]  /*7190*/  IMAD R94, R250.reuse, 0x1b, RZ ;  /* 0x0000001bfa5e7824 */ /* 0x040fe200078e02ff */
[-C--:B------:R-:W-:Y:S01]  /*71a0*/  LEA.HI.X.SX32 R235, R229, R2.reuse, 0x2, P3 ;  /* 0x00000002e5eb7211 */ /* 0x080fe200018f16ff */
[----:B------:R-:W-:Y:S01]  /*71b0*/  STL.64 [R1+0x128], R238 ;  /* 0x000128ee01007387 */ /* 0x000fe20000100a00 */
[----:B------:R-:W-:Y:S01]  /*71c0*/  LEA.HI.X.SX32 R153, R153, R2, 0x2, P1 ;  /* 0x0000000299997211 */ /* 0x000fe200008f16ff */
[C---:B------:R-:W-:Y:S01]  /*71d0*/  IMAD R96, R250.reuse, 0x1d, RZ ;  /* 0x0000001dfa607824 */ /* 0x040fe200078e02ff */
[-C--:B------:R-:W-:Y:S01]  /*71e0*/  LEA R232, P3, R227, R56.reuse, 0x2 ;  /* 0x00000038e3e87211 */ /* 0x080fe200078610ff */
[C---:B------:R-:W-:Y:S01]  /*71f0*/  IMAD R146, R250.reuse, 0x84, RZ ;  /* 0x00000084fa927824 */ /* 0x040fe200078e02ff */
[----:B------:R-:W-:Y:S01]  /*7200*/  LEA R44, P1, R45, R56, 0x2 ;  /* 0x000000382d2c7211 */ /* 0x000fe200078210ff */
[C---:B------:R-:W-:Y:S01]  /*7210*/  IMAD R126, R250.reuse, 0x8c, RZ ;  /* 0x0000008cfa7e7824 */ /* 0x040fe200078e02ff */
[----:B------:R-:W-:Y:S01]  /*7220*/  LEA.HI.X.SX32 R237, R231, R2, 0x2, P0 ;  /* 0x00000002e7ed7211 */ /* 0x000fe200000f16ff */
[C---:B------:R-:W-:Y:S01]  /*7230*/  IMAD R138, R250.reuse, 0x9c, RZ ;  /* 0x0000009cfa8a7824 */ /* 0x040fe200078e02ff */
[----:B------:R-:W-:Y:S01]  /*7240*/  LEA R156, P0, R157, R56, 0x2 ;  /* 0x000000389d9c7211 */ /* 0x000fe200078010ff */
[C---:B------:R-:W-:Y:S01]  /*7250*/  IMAD R251, R250.reuse, 0x2b, RZ ;  /* 0x0000002bfafb7824 */ /* 0x040fe200078e02ff */
[-C--:B------:R-:W-:Y:S01]  /*7260*/  LEA.HI.X.SX32 R233, R227, R2.reuse, 0x2, P3 ;  /* 0x00000002e3e97211 */ /* 0x080fe200018f16ff */
[----:B------:R-:W-:Y:S01]  /*7270*/  STL.64 [R1+0x30], R236 ;  /* 0x000030ec01007387 */ /* 0x000fe20000100a00 */
[----:B------:R-:W-:Y:S01]  /*7280*/  LEA.HI.X.SX32 R45, R45, R2, 0x2, P1 ;  /* 0x000000022d2d7211 */ /* 0x000fe200008f16ff */
[----:B------:R-:W-:Y:S01]  /*7290*/  IMAD R182, R250, 0xb4, RZ ;  /* 0x000000b4fab67824 */ /* 0x000fe200078e02ff */
[-C--:B------:R-:W-:Y:S01]  /*72a0*/  LEA R160, P3, R161, R56.reuse, 0x2 ;  /* 0x00000038a1a07211 */ /* 0x080fe200078610ff */
[----:B------:R-:W-:Y:S01]  /*72b0*/  STL.64 [R1+0x130], R234 ;  /* 0x000130ea01007387 */ /* 0x000fe20000100a00 */
[----:B------:R-:W-:-:S02]  /*72c0*/  LEA R230, P1, R225, R56, 0x2 ;  /* 0x00000038e1e67211 */ /* 0x000fc400078210ff */
[----:B------:R-:W-:Y:S01]  /*72d0*/  LEA.HI.X.SX32 R157, R157, R2, 0x2, P0 ;  /* 0x000000029d9d7211 */ /* 0x000fe200000f16ff */
[----:B------:R1:W-:Y:S01]  /*72e0*/  STL.64 [R1+0x38], R232 ;  /* 0x000038e801007387 */ /* 0x0003e20000100a00 */
[----:B------:R-:W-:Y:S02]  /*72f0*/  LEA R42, P0, R43, R56, 0x2 ;  /* 0x000000382b2a7211 */ /* 0x000fe400078010ff */
[-C--:B------:R-:W-:Y:S02]  /*7300*/  LEA.HI.X.SX32 R161, R161, R2.reuse, 0x2, P3 ;  /* 0x00000002a1a17211 */ /* 0x080fe400018f16ff */
[----:B------:R-:W-:Y:S02]  /*7310*/  LEA.HI.X.SX32 R231, R225, R2, 0x2, P1 ;  /* 0x00000002e1e77211 */ /* 0x000fe400008f16ff */
[-C--:B------:R-:W-:Y:S02]  /*7320*/  LEA R40, P3, R41, R56.reuse, 0x2 ;  /* 0x0000003829287211 */ /* 0x080fe400078610ff */
[----:B------:R-:W-:Y:S01]  /*7330*/  LEA R228, P1, R223, R56, 0x2 ;  /* 0x00000038dfe47211 */ /* 0x000fe200078210ff */
[----:B------:R-:W-:Y:S01]  /*7340*/  STL.64 [R1+0x138], R230 ;  /* 0x000138e601007387 */ /* 0x000fe20000100a00 */
[----:B------:R-:W-:Y:S01]  /*7350*/  LEA.HI.X.SX32 R43, R43, R2, 0x2, P0 ;  /* 0x000000022b2b7211 */ /* 0x000fe200000f16ff */
[C---:B-1----:R-:W-:Y:S01]  /*7360*/  IMAD R233, R250.reuse, 0x2d, RZ ;  /* 0x0000002dfae97824 */ /* 0x042fe200078e02ff */
[----:B------:R-:W-:Y:S01]  /*7370*/  LEA R226, P0, R221, R56, 0x2 ;  /* 0x00000038dde27211 */ /* 0x000fe200078010ff */
[----:B------:R-:W-:Y:S01]  /*7380*/  IMAD R232, R250, 0x2e, RZ ;  /* 0x0000002efae87824 */ /* 0x000fe200078e02ff */
[----:B------:R-:W-:-:S02]  /*7390*/  LEA.HI.X.SX32 R41, R41, R2, 0x2, P3 ;  /* 0x0000000229297211 */ /* 0x000fc400018f16ff */
[----:B------:R-:W-:Y:S02]  /*73a0*/  LEA.HI.X.SX32 R229, R223, R2, 0x2, P1 ;  /* 0x00000002dfe57211 */ /* 0x000fe400008f16ff */
[-C--:B------:R-:W-:Y:S02]  /*73b0*/  LEA R222, P3, R217, R56.reuse, 0x2 ;  /* 0x00000038d9de7211 */ /* 0x080fe400078610ff */
[----:B------:R-:W-:Y:S01]  /*73c0*/  LEA R164, P1, R165, R56, 0x2 ;  /* 0x00000038a5a47211 */ /* 0x000fe200078210ff */
[----:B------:R-:W-:Y:S01]  /*73d0*/  STL.64 [R1+0x40], R228 ;  /* 0x000040e401007387 */ /* 0x000fe20000100a00 */
[----:B------:R-:W-:Y:S02]  /*73e0*/  LEA.HI.X.SX32 R227, R221, R2, 0x2, P0 ;  /* 0x00000002dde37211 */ /* 0x000fe400000f16ff */
[----:B------:R-:W-:Y:S02]  /*73f0*/  LEA R224, P0, R219, R56, 0x2 ;  /* 0x00000038dbe07211 */ /* 0x000fe400078010ff */
[-C--:B------:R-:W-:Y:S01]  /*7400*/  LEA.HI.X.SX32 R223, R217, R2.reuse, 0x2, P3 ;  /* 0x00000002d9df7211 */ /* 0x080fe200018f16ff */
[----:B------:R-:W-:Y:S01]  /*7410*/  STL.64 [R1+0x140], R226 ;  /* 0x000140e201007387 */ /* 0x000fe20000100a00 */
[----:B------:R-:W-:-:S02]  /*7420*/  LEA.HI.X.SX32 R165, R165, R2, 0x2, P1 ;  /* 0x00000002a5a57211 */ /* 0x000fc400008f16ff */
[-C--:B------:R-:W-:Y:S02]  /*7430*/  LEA R220, P3, R215, R56.reuse, 0x2 ;  /* 0x00000038d7dc7211 */ /* 0x080fe400078610ff */
[----:B------:R-:W-:Y:S02]  /*7440*/  LEA R38, P1, R39, R56, 0x2 ;  /* 0x0000003827267211 */ /* 0x000fe400078210ff */
[----:B------:R-:W-:Y:S02]  /*7450*/  LEA.HI.X.SX32 R225, R219, R2, 0x2, P0 ;  /* 0x00000002dbe17211 */ /* 0x000fe400000f16ff */
[----:B------:R-:W-:Y:S02]  /*7460*/  LEA R168, P0, R169, R56, 0x2 ;  /* 0x00000038a9a87211 */ /* 0x000fe400078010ff */
[-C--:B------:R-:W-:Y:S01]  /*7470*/  LEA.HI.X.SX32 R221, R215, R2.reuse, 0x2, P3 ;  /* 0x00000002d7dd7211 */ /* 0x080fe200018f16ff */
[----:B------:R-:W-:Y:S01]  /*7480*/  STL.64 [R1+0x48], R224 ;  /* 0x000048e001007387 */ /* 0x000fe20000100a00 */
[----:B------:R-:W-:-:S02]  /*7490*/  LEA.HI.X.SX32 R39, R39, R2, 0x2, P1 ;  /* 0x0000000227277211 */ /* 0x000fc400008f16ff */
[-C--:B------:R-:W-:Y:S01]  /*74a0*/  LEA R172, P3, R173, R56.reuse, 0x2 ;  /* 0x00000038adac7211 */ /* 0x080fe200078610ff */
[----:B------:R-:W-:Y:S01]  /*74b0*/  STL.64 [R1+0x148], R222 ;  /* 0x000148de01007387 */ /* 0x000fe20000100a00 */
[----:B------:R-:W-:Y:S02]  /*74c0*/  LEA R218, P1, R213, R56, 0x2 ;  /* 0x00000038d5da7211 */ /* 0x000fe400078210ff */
[----:B------:R-:W-:Y:S01]  /*74d0*/  LEA.HI.X.SX32 R169, R169, R2, 0x2, P0 ;  /* 0x00000002a9a97211 */ /* 0x000fe200000f16ff */
[----:B------:R-:W-:Y:S01]  /*74e0*/  STL.64 [R1+0x50], R220 ;  /* 0x000050dc01007387 */ /* 0x000fe20000100a00 */
[----:B------:R-:W-:Y:S02]  /*74f0*/  LEA R36, P0, R37, R56, 0x2 ;  /* 0x0000003825247211 */ /* 0x000fe400078010ff */
[-C--:B------:R-:W-:Y:S02]  /*7500*/  LEA.HI.X.SX32 R173, R173, R2.reuse, 0x2, P3 ;  /* 0x00000002adad7211 */ /* 0x080fe400018f16ff */
[----:B------:R-:W-:-:S02]  /*7510*/  LEA.HI.X.SX32 R219, R213, R2, 0x2, P1 ;  /* 0x00000002d5db7211 */ /* 0x000fc400008f16ff */
[-C--:B------:R-:W-:Y:S02]  /*7520*/  LEA R34, P3, R35, R56.reuse, 0x2 ;  /* 0x0000003823227211 */ /* 0x080fe400078610ff */
[----:B------:R-:W-:Y:S01]  /*7530*/  LEA R216, P1, R211, R56, 0x2 ;  /* 0x00000038d3d87211 */ /* 0x000fe200078210ff */
[----:B------:R1:W-:Y:S01]  /*7540*/  STL.64 [R1+0x150], R218 ;  /* 0x000150da01007387 */ /* 0x0003e20000100a00 */
[----:B------:R-:W-:Y:S02]  /*7550*/  LEA.HI.X.SX32 R37, R37, R2, 0x2, P0 ;  /* 0x0000000225257211 */ /* 0x000fe400000f16ff */
[----:B------:R-:W-:Y:S02]  /*7560*/  LEA R214, P0, R209, R56, 0x2 ;  /* 0x00000038d1d67211 */ /* 0x000fe400078010ff */
[-C--:B------:R-:W-:Y:S02]  /*7570*/  LEA.HI.X.SX32 R35, R35, R2.reuse, 0x2, P3 ;  /* 0x0000000223237211 */ /* 0x080fe400018f16ff */
[----:B------:R-:W-:-:S02]  /*7580*/  LEA.HI.X.SX32 R217, R211, R2, 0x2, P1 ;  /* 0x00000002d3d97211 */ /* 0x000fc400008f16ff */
[-C--:B------:R-:W-:Y:S02]  /*7590*/  LEA R210, P3, R205, R56.reuse, 0x2 ;  /* 0x00000038cdd27211 */ /* 0x080fe400078610ff */
[----:B------:R-:W-:Y:S01]  /*75a0*/  LEA R176, P1, R177, R56, 0x2 ;  /* 0x00000038b1b07211 */ /* 0x000fe200078210ff */
[----:B------:R2:W-:Y:S01]  /*75b0*/  STL.64 [R1+0x58], R216 ;  /* 0x000058d801007387 */ /* 0x0005e20000100a00 */
[----:B------:R-:W-:Y:S01]  /*75c0*/  LEA.HI.X.SX32 R215, R209, R2, 0x2, P0 ;  /* 0x00000002d1d77211 */ /* 0x000fe200000f16ff */
[----:B-1----:R-:W-:Y:S01]  /*75d0*/  IMAD R218, R250, 0x50, RZ ;  /* 0x00000050fada7824 */ /* 0x002fe200078e02ff */
[----:B------:R-:W-:Y:S02]  /*75e0*/  LEA R212, P0, R207, R56, 0x2 ;  /* 0x00000038cfd47211 */ /* 0x000fe400078010ff */
[-C--:B------:R-:W-:Y:S01]  /*75f0*/  LEA.HI.X.SX32 R211, R205, R2.reuse, 0x2, P3 ;  /* 0x00000002cdd37211 */ /* 0x080fe200018f16ff */
[----:B------:R1:W-:Y:S01]  /*7600*/  STL.64 [R1+0x158], R214 ;  /* 0x000158d601007387 */ /* 0x0003e20000100a00 */
[----:B------:R-:W-:-:S02]  /*7610*/  LEA.HI.X.SX32 R177, R177, R2, 0x2, P1 ;  /* 0x00000002b1b17211 */ /* 0x000fc400008f16ff */
[-C--:B------:R-:W-:Y:S02]  /*7620*/  LEA R208, P3, R203, R56.reuse, 0x2 ;  /* 0x00000038cbd07211 */ /* 0x080fe400078610ff */
[----:B------:R-:W-:Y:S01]  /*7630*/  LEA R32, P1, R33, R56, 0x2 ;  /* 0x0000003821207211 */ /* 0x000fe200078210ff */
[C---:B--2---:R-:W-:Y:S01]  /*7640*/  IMAD R216, R250.reuse, 0x60, RZ ;  /* 0x00000060fad87824 */ /* 0x044fe200078e02ff */
[----:B------:R-:W-:Y:S02]  /*7650*/  LEA.HI.X.SX32 R213, R207, R2, 0x2, P0 ;  /* 0x00000002cfd57211 */ /* 0x000fe400000f16ff */
[----:B------:R-:W-:Y:S02]  /*7660*/  LEA R180, P0, R181, R56, 0x2 ;  /* 0x00000038b5b47211 */ /* 0x000fe400078010ff */
[-C--:B------:R-:W-:Y:S01]  /*7670*/  LEA.HI.X.SX32 R209, R203, R2.reuse, 0x2, P3 ;  /* 0x00000002cbd17211 */ /* 0x080fe200018f16ff */
[----:B------:R-:W-:Y:S01]  /*7680*/  STL.64 [R1+0x60], R212 ;  /* 0x000060d401007387 */ /* 0x000fe20000100a00 */
[----:B------:R-:W-:Y:S01]  /*7690*/  LEA.HI.X.SX32 R33, R33, R2, 0x2, P1 ;  /* 0x0000000221217211 */ /* 0x000fe200008f16ff */
[----:B-1----:R-:W-:Y:S01]  /*76a0*/  IMAD R214, R250, 0x70, RZ ;  /* 0x00000070fad67824 */ /* 0x002fe200078e02ff */
[-C--:B------:R-:W-:Y:S01]  /*76b0*/  LEA R184, P3, R185, R56.reuse, 0x2 ;  /* 0x00000038b9b87211 */ /* 0x080fe200078610ff */
[----:B------:R-:W-:Y:S01]  /*76c0*/  STL.64 [R1+0x160], R210 ;  /* 0x000160d201007387 */ /* 0x000fe20000100a00 */
[----:B------:R-:W-:-:S02]  /*76d0*/  LEA R206, P1, R201, R56, 0x2 ;  /* 0x00000038c9ce7211 */ /* 0x000fc400078210ff */
[----:B------:R-:W-:Y:S01]  /*76e0*/  LEA.HI.X.SX32 R181, R181, R2, 0x2, P0 ;  /* 0x00000002b5b57211 */ /* 0x000fe200000f16ff */
[----:B------:R-:W-:Y:S01]  /*76f0*/  STL.64 [R1+0x68], R208 ;  /* 0x000068d001007387 */ /* 0x000fe20000100a00 */
[----:B------:R-:W-:Y:S02]  /*7700*/  LEA R30, P0, R31, R56, 0x2 ;  /* 0x000000381f1e7211 */ /* 0x000fe400078010ff */
[-C--:B------:R-:W-:Y:S02]  /*7710*/  LEA.HI.X.SX32 R185, R185, R2.reuse, 0x2, P3 ;  /* 0x00000002b9b97211 */ /* 0x080fe400018f16ff */
[----:B------:R-:W-:Y:S02]  /*7720*/  LEA.HI.X.SX32 R207, R201, R2, 0x2, P1 ;  /* 0x00000002c9cf7211 */ /* 0x000fe400008f16ff */
[-C--:B------:R-:W-:Y:S02]  /*7730*/  LEA R28, P3, R29, R56.reuse, 0x2 ;  /* 0x000000381d1c7211 */ /* 0x080fe400078610ff */
[----:B------:R-:W-:Y:S01]  /*7740*/  LEA R204, P1, R199, R56, 0x2 ;  /* 0x00000038c7cc7211 */ /* 0x000fe200078210ff */
[----:B------:R1:W-:Y:S01]  /*7750*/  STL.64 [R1+0x168], R206 ;  /* 0x000168ce01007387 */ /* 0x0003e20000100a00 */
[----:B------:R-:W-:-:S02]  /*7760*/  LEA.HI.X.SX32 R31, R31, R2, 0x2, P0 ;  /* 0x000000021f1f7211 */ /* 0x000fc400000f16ff */
[----:B------:R-:W-:Y:S02]  /*7770*/  LEA R202, P0, R197, R56, 0x2 ;  /* 0x00000038c5ca7211 */ /* 0x000fe400078010ff */
[-C--:B------:R-:W-:Y:S02]  /*7780*/  LEA.HI.X.SX32 R29, R29, R2.reuse, 0x2, P3 ;  /* 0x000000021d1d7211 */ /* 0x080fe400018f16ff */
[----:B------:R-:W-:Y:S02]  /*7790*/  LEA.HI.X.SX32 R205, R199, R2, 0x2, P1 ;  /* 0x00000002c7cd7211 */ /* 0x000fe400008f16ff */
[-C--:B------:R-:W-:Y:S02]  /*77a0*/  LEA R198, P3, R193, R56.reuse, 0x2 ;  /* 0x00000038c1c67211 */ /* 0x080fe400078610ff */
[----:B------:R-:W-:Y:S01]  /*77b0*/  LEA R188, P1, R189, R56, 0x2 ;  /* 0x00000038bdbc7211 */ /* 0x000fe200078210ff */
[----:B------:R-:W-:Y:S01]  /*77c0*/  STL.64 [R1+0x70], R204 ;  /* 0x000070cc01007387 */ /* 0x000fe20000100a00 */
[----:B------:R-:W-:Y:S01]  /*77d0*/  LEA.HI.X.SX32 R203, R197, R2, 0x2, P0 ;  /* 0x00000002c5cb7211 */ /* 0x000fe200000f16ff */
[----:B-1----:R-:W-:Y:S01]  /*77e0*/  IMAD R206, R250, 0x90, RZ ;  /* 0x00000090face7824 */ /* 0x002fe200078e02ff */
[----:B------:R-:W-:-:S02]  /*77f0*/  LEA R200, P0, R195, R56, 0x2 ;  /* 0x00000038c3c87211 */ /* 0x000fc400078010ff */
[-C--:B------:R-:W-:Y:S01]  /*7800*/  LEA.HI.X.SX32 R199, R193, R2.reuse, 0x2, P3 ;  /* 0x00000002c1c77211 */ /* 0x080fe200018f16ff */
[----:B------:R1:W-:Y:S01]  /*7810*/  STL.64 [R1+0x170], R202 ;  /* 0x000170ca01007387 */ /* 0x0003e20000100a00 */
[----:B------:R-:W-:Y:S02]  /*7820*/  LEA.HI.X.SX32 R189, R189, R2, 0x2, P1 ;  /* 0x00000002bdbd7211 */ /* 0x000fe400008f16ff */
[-C--:B------:R-:W-:Y:S02]  /*7830*/  LEA R196, P3, R187, R56.reuse, 0x2 ;  /* 0x00000038bbc47211 */ /* 0x080fe400078610ff */
[----:B------:R-:W-:Y:S02]  /*7840*/  LEA R26, P1, R27, R56, 0x2 ;  /* 0x000000381b1a7211 */ /* 0x000fe400078210ff */
[-C--:B------:R-:W-:Y:S02]  /*7850*/  LEA.HI.X.SX32 R201, R195, R2.reuse, 0x2, P0 ;  /* 0x00000002c3c97211 */ /* 0x080fe400000f16ff */
[----:B------:R-:W-:-:S02]  /*7860*/  LEA.HI.X.SX32 R197, R187, R2, 0x2, P3 ;  /* 0x00000002bbc57211 */ /* 0x000fc400018f16ff */
[----:B------:R-:W-:Y:S01]  /*7870*/  LEA R192, P0, R191, R56, 0x2 ;  /* 0x00000038bfc07211 */ /* 0x000fe200078010ff */
[----:B------:R-:W-:Y:S01]  /*7880*/  STL.64 [R1+0x78], R200 ;  /* 0x000078c801007387 */ /* 0x000fe20000100a00 */
[----:B------:R-:W-:Y:S01]  /*7890*/  LEA.HI.X.SX32 R27, R27, R2, 0x2, P1 ;  /* 0x000000021b1b7211 */ /* 0x000fe200008f16ff */
[----:B-1----:R-:W-:Y:S01]  /*78a0*/  IMAD R202, R250, 0xa0, RZ ;  /* 0x000000a0faca7824 */ /* 0x002fe200078e02ff */
[----:B------:R-:W-:Y:S01]  /*78b0*/  LEA R194, P1, R183, R56, 0x2 ;  /* 0x00000038b7c27211 */ /* 0x000fe200078210ff */
[----:B------:R1:W-:Y:S01]  /*78c0*/  STL.64 [R1+0x178], R198 ;  /* 0x000178c601007387 */ /* 0x0003e20000100a00 */
[----:B------:R-:W-:Y:S02]  /*78d0*/  LEA.HI.X.SX32 R193, R191, R2, 0x2, P0 ;  /* 0x00000002bfc17211 */ /* 0x000fe400000f16ff */
[----:B------:R-:W-:Y:S01]  /*78e0*/  IADD3 R4, R0, -0x40, RZ ;  /* 0xffffffc000047810 */ /* 0x000fe20007ffe0ff */
[----:B------:R2:W-:Y:S01]  /*78f0*/  STL.64 [R1+0x80], R196 ;  /* 0x000080c401007387 */ /* 0x0005e20000100a00 */
[----:B------:R-:W-:-:S02]  /*7900*/  LEA R24, P0, R25, R56, 0x2 ;  /* 0x0000003819187211 */ /* 0x000fc400078010ff */
[----:B------:R-:W-:Y:S01]  /*7910*/  LEA.HI.X.SX32 R195, R183, R2, 0x2, P1 ;  /* 0x00000002b7c37211 */ /* 0x000fe200008f16ff */
[----:B------:R-:W-:Y:S01]  /*7920*/  IMAD R183, R250, 0xa4, RZ ;  /* 0x000000a4fab77824 */ /* 0x000fe200078e02ff */
[----:B------:R-:W-:Y:S02]  /*7930*/  LEA R190, P1, R175, R56, 0x2 ;  /* 0x00000038afbe7211 */ /* 0x000fe400078210ff */
[----:B------:R-:W-:Y:S01]  /*7940*/  ISETP.GE.AND P5, PT, R22, R4, PT ;  /* 0x000000041600720c */ /* 0x000fe20003fa6270 */
[----:B------:R3:W-:Y:S01]  /*7950*/  STL.64 [R1+0x180], R194 ;  /* 0x000180c201007387 */ /* 0x0007e20000100a00 */
[----:B------:R-:W-:Y:S01]  /*7960*/  LEA.HI.X.SX32 R25, R25, R2, 0x2, P0 ;  /* 0x0000000219197211 */ /* 0x000fe200000f16ff */
[C---:B-1----:R-:W-:Y:S01]  /*7970*/  IMAD R199, R250.reuse, 0x2a, RZ ;  /* 0x0000002afac77824 */ /* 0x042fe200078e02ff */
[-C--:B------:R-:W-:Y:S01]  /*7980*/  LEA R186, P0, R171, R56.reuse, 0x2 ;  /* 0x00000038abba7211 */ /* 0x080fe200078010ff */
[----:B------:R-:W-:Y:S01]  /*7990*/  IMAD R198, R250, 0xb0, RZ ;  /* 0x000000b0fac67824 */ /* 0x000fe200078e02ff */
[----:B--2---:R-:W-:-:S02]  /*79a0*/  LEA R196, P3, R179, R56, 0x2 ;  /* 0x00000038b3c47211 */ /* 0x004fc400078610ff */
[-C--:B------:R-:W-:Y:S02]  /*79b0*/  LEA.HI.X.SX32 R191, R175, R2.reuse, 0x2, P1 ;  /* 0x00000002afbf7211 */ /* 0x080fe400008f16ff */
[----:B------:R-:W-:Y:S02]  /*79c0*/  LEA.HI.X.SX32 R197, R179, R2, 0x2, P3 ;  /* 0x00000002b3c57211 */ /* 0x000fe400018f16ff */
[-C--:B------:R-:W-:Y:S01]  /*79d0*/  LEA R22, P3, R23, R56.reuse, 0x2 ;  /* 0x0000003817167211 */ /* 0x080fe200078610ff */
[----:B------:R1:W-:Y:S01]  /*79e0*/  STL.64 [R1+0x88], R190 ;  /* 0x000088be01007387 */ /* 0x0003e20000100a00 */
[----:B------:R-:W-:Y:S01]  /*79f0*/  LEA R200, P1, R167, R56, 0x2 ;  /* 0x00000038a7c87211 */ /* 0x000fe200078210ff */
[C---:B---3--:R-:W-:Y:S01]  /*7a00*/  IMAD R195, R250.reuse, 0x29, RZ ;  /* 0x00000029fac37824 */ /* 0x048fe200078e02ff */
[-C--:B------:R-:W-:Y:S01]  /*7a10*/  LEA.HI.X.SX32 R187, R171, R2.reuse, 0x2, P0 ;  /* 0x00000002abbb7211 */ /* 0x080fe200000f16ff */
[----:B------:R-:W-:Y:S01]  /*7a20*/  IMAD R194, R250, 0xc0, RZ ;  /* 0x000000c0fac27824 */ /* 0x000fe200078e02ff */
[----:B------:R-:W-:-:S02]  /*7a30*/  LEA.HI.X.SX32 R23, R23, R2, 0x2, P3 ;  /* 0x0000000217177211 */ /* 0x000fc400018f16ff */
[-C--:B------:R-:W-:Y:S01]  /*7a40*/  LEA R178, P0, R163, R56.reuse, 0x2 ;  /* 0x00000038a3b27211 */ /* 0x080fe200078010ff */
[----:B------:R2:W-:Y:S01]  /*7a50*/  STL.64 [R1+0x188], R186 ;  /* 0x000188ba01007387 */ /* 0x0005e20000100a00 */
[----:B------:R-:W-:Y:S02]  /*7a60*/  LEA R174, P3, R159, R56, 0x2 ;  /* 0x000000389fae7211 */ /* 0x000fe400078610ff */
[----:B------:R-:W-:Y:S01]  /*7a70*/  LEA.HI.X.SX32 R201, R167, R2, 0x2, P1 ;  /* 0x00000002a7c97211 */ /* 0x000fe200008f16ff */
[C---:B-1----:R-:W-:Y:S01]  /*7a80*/  IMAD R191, R250.reuse, 0xa8, RZ ;  /* 0x000000a8fabf7824 */ /* 0x042fe200078e02ff */
[----:B------:R-:W-:Y:S01]  /*7a90*/  LEA R20, P1, R21, R56, 0x2 ;  /* 0x0000003815147211 */ /* 0x000fe200078210ff */
[----:B------:R-:W-:Y:S01]  /*7aa0*/  IMAD R190, R250, 0xd0, RZ ;  /* 0x000000d0fabe7824 */ /* 0x000fe200078e02ff */
[-C--:B------:R-:W-:Y:S02]  /*7ab0*/  LEA.HI.X.SX32 R179, R163, R2.reuse, 0x2, P0 ;  /* 0x00000002a3b37211 */ /* 0x080fe400000f16ff */
[----:B------:R-:W-:-:S02]  /*7ac0*/  LEA.HI.X.SX32 R175, R159, R2, 0x2, P3 ;  /* 0x000000029faf7211 */ /* 0x000fc400018f16ff */
[-C--:B------:R-:W-:Y:S01]  /*7ad0*/  LEA R204, P0, R155, R56.reuse, 0x2 ;  /* 0x000000389bcc7211 */ /* 0x080fe200078010ff */
[----:B------:R1:W-:Y:S01]  /*7ae0*/  STL.64 [R1+0x90], R178 ;  /* 0x000090b201007387 */ /* 0x0003e20000100a00 */
[----:B------:R-:W-:Y:S01]  /*7af0*/  LEA R166, P3, R151, R56, 0x2 ;  /* 0x0000003897a67211 */ /* 0x000fe200078610ff */
[C---:B--2---:R-:W-:Y:S01]  /*7b00*/  IMAD R186, R250.reuse, 0x27, RZ ;  /* 0x00000027faba7824 */ /* 0x044fe200078e02ff */
[----:B------:R-:W-:Y:S01]  /*7b10*/  LEA.HI.X.SX32 R21, R21, R2, 0x2, P1 ;  /* 0x0000000215157211 */ /* 0x000fe200008f16ff */
[----:B------:R-:W-:Y:S01]  /*7b20*/  STL.64 [R1+0x190], R174 ;  /* 0x000190ae01007387 */ /* 0x000fe20000100a00 */
[----:B------:R-:W-:Y:S01]  /*7b30*/  LEA R162, P1, R147, R56, 0x2 ;  /* 0x0000003893a27211 */ /* 0x000fe200078210ff */
[----:B------:R-:W-:Y:S01]  /*7b40*/  IMAD R187, R250, 0x2f, RZ ;  /* 0x0000002ffabb7824 */ /* 0x000fe200078e02ff */
[-C--:B------:R-:W-:Y:S02]  /*7b50*/  LEA.HI.X.SX32 R205, R155, R2.reuse, 0x2, P0 ;  /* 0x000000029bcd7211 */ /* 0x080fe400000f16ff */
[----:B------:R-:W-:-:S02]  /*7b60*/  LEA.HI.X.SX32 R167, R151, R2, 0x2, P3 ;  /* 0x0000000297a77211 */ /* 0x000fc400018f16ff */
[-C--:B------:R-:W-:Y:S01]  /*7b70*/  LEA R18, P0, R19, R56.reuse, 0x2 ;  /* 0x0000003813127211 */ /* 0x080fe200078010ff */
[C---:B-1----:R-:W-:Y:S01]  /*7b80*/  IMAD R179, R250.reuse, 0x26, RZ ;  /* 0x00000026fab37824 */ /* 0x042fe200078e02ff */
[----:B------:R-:W-:Y:S01]  /*7b90*/  LEA R208, P3, R143, R56, 0x2 ;  /* 0x000000388fd07211 */ /* 0x000fe200078610ff */
[----:B------:R-:W-:Y:S01]  /*7ba0*/  STL.64 [R1+0x98], R166 ;  /* 0x000098a601007387 */ /* 0x000fe20000100a00 */
[----:B------:R-:W-:Y:S01]  /*7bb0*/  LEA.HI.X.SX32 R163, R147, R2, 0x2, P1 ;  /* 0x0000000293a37211 */ /* 0x000fe200008f16ff */
[----:B------:R-:W-:Y:S01]  /*7bc0*/  IMAD R178, R250, 0xb8, RZ ;  /* 0x000000b8fab27824 */ /* 0x000fe200078e02ff */
[----:B------:R-:W-:Y:S02]  /*7bd0*/  LEA R154, P1, R141, R56, 0x2 ;  /* 0x000000388d9a7211 */ /* 0x000fe400078210ff */
[-C--:B------:R-:W-:Y:S01]  /*7be0*/  LEA.HI.X.SX32 R19, R19, R2.reuse, 0x2, P0 ;  /* 0x0000000213137211 */ /* 0x080fe200000f16ff */
[----:B------:R1:W-:Y:S01]  /*7bf0*/  STL.64 [R1+0x198], R162 ;  /* 0x000198a201007387 */ /* 0x0003e20000100a00 */
[----:B------:R-:W-:-:S02]  /*7c00*/  LEA.HI.X.SX32 R209, R143, R2, 0x2, P3 ;  /* 0x000000028fd17211 */ /* 0x000fc400018f16ff */
[-C--:B------:R-:W-:Y:S02]  /*7c10*/  LEA R150, P0, R139, R56.reuse, 0x2 ;  /* 0x000000388b967211 */ /* 0x080fe400078010ff */
[----:B------:R-:W-:Y:S02]  /*7c20*/  LEA R16, P3, R17, R56, 0x2 ;  /* 0x0000003811107211 */ /* 0x000fe400078610ff */
[----:B------:R-:W-:Y:S02]  /*7c30*/  LEA.HI.X.SX32 R155, R141, R2, 0x2, P1 ;  /* 0x000000028d9b7211 */ /* 0x000fe400008f16ff */
[----:B------:R-:W-:Y:S02]  /*7c40*/  LEA R212, P1, R137, R56, 0x2 ;  /* 0x0000003889d47211 */ /* 0x000fe400078210ff */
[-C--:B------:R-:W-:Y:S01]  /*7c50*/  LEA.HI.X.SX32 R151, R139, R2.reuse, 0x2, P0 ;  /* 0x000000028b977211 */ /* 0x080fe200000f16ff */
[----:B------:R2:W-:Y:S01]  /*7c60*/  STL.64 [R1+0xa0], R154 ;  /* 0x0000a09a01007387 */ /* 0x0005e20000100a00 */
[----:B------:R-:W-:Y:S01]  /*7c70*/  LEA.HI.X.SX32 R17, R17, R2, 0x2, P3 ;  /* 0x0000000211117211 */ /* 0x000fe200018f16ff */
[C---:B-1----:R-:W-:Y:S01]  /*7c80*/  IMAD R162, R250.reuse, 0x44, RZ ;  /* 0x00000044faa27824 */ /* 0x042fe200078e02ff */
[-C--:B------:R-:W-:Y:S01]  /*7c90*/  LEA R142, P0, R135, R56.reuse, 0x2 ;  /* 0x00000038878e7211 */ /* 0x080fe200078010ff */
[----:B------:R1:W-:Y:S01]  /*7ca0*/  STL.64 [R1+0x1a0], R150 ;  /* 0x0001a09601007387 */ /* 0x0003e20000100a00 */
[----:B------:R-:W-:Y:S01]  /*7cb0*/  LEA R140, P3, R133, R56, 0x2 ;  /* 0x00000038858c7211 */ /* 0x000fe200078610ff */
[----:B------:R-:W-:Y:S01]  /*7cc0*/  IMAD R139, R250, 0x25, RZ ;  /* 0x00000025fa8b7824 */ /* 0x000fe200078e02ff */
[----:B------:R-:W-:-:S02]  /*7cd0*/  LEA.HI.X.SX32 R213, R137, R2, 0x2, P1 ;  /* 0x0000000289d57211 */ /* 0x000fc400008f16ff */
[----:B------:R-:W-:Y:S02]  /*7ce0*/  LEA R14, P1, R15, R56, 0x2 ;  /* 0x000000380f0e7211 */ /* 0x000fe400078210ff */
[-C--:B------:R-:W-:Y:S01]  /*7cf0*/  LEA.HI.X.SX32 R143, R135, R2.reuse, 0x2, P0 ;  /* 0x00000002878f7211 */ /* 0x080fe200000f16ff */
[C---:B--2---:R-:W-:Y:S01]  /*7d00*/  IMAD R154, R250.reuse, 0x64, RZ ;  /* 0x00000064fa9a7824 */ /* 0x044fe200078e02ff */
[----:B------:R-:W-:Y:S02]  /*7d10*/  LEA.HI.X.SX32 R141, R133, R2, 0x2, P3 ;  /* 0x00000002858d7211 */ /* 0x000fe400018f16ff */
[-C--:B------:R-:W-:Y:S01]  /*7d20*/  LEA R222, P0, R131, R56.reuse, 0x2 ;  /* 0x0000003883de7211 */ /* 0x080fe200078010ff */
[----:B------:R2:W-:Y:S01]  /*7d30*/  STL.64 [R1+0xa8], R142 ;  /* 0x0000a88e01007387 */ /* 0x0005e20000100a00 */
[----:B------:R-:W-:Y:S01]  /*7d40*/  LEA R136, P3, R129, R56, 0x2 ;  /* 0x0000003881887211 */ /* 0x000fe200078610ff */
[----:B-1----:R-:W-:Y:S01]  /*7d50*/  IMAD R150, R250, 0x74, RZ ;  /* 0x00000074fa967824 */ /* 0x002fe200078e02ff */
[----:B------:R-:W-:Y:S01]  /*7d60*/  LEA.HI.X.SX32 R15, R15, R2, 0x2, P1 ;  /* 0x000000020f0f7211 */ /* 0x000fe200008f16ff */
[----:B------:R-:W-:Y:S01]  /*7d70*/  STL.64 [R1+0x1a8], R140 ;  /* 0x0001a88c01007387 */ /* 0x000fe20000100a00 */
[----:B------:R-:W-:-:S02]  /*7d80*/  LEA R134, P1, R127, R56, 0x2 ;  /* 0x000000387f867211 */ /* 0x000fc400078210ff */
[-C--:B------:R-:W-:Y:S02]  /*7d90*/  LEA.HI.X.SX32 R223, R131, R2.reuse, 0x2, P0 ;  /* 0x0000000283df7211 */ /* 0x080fe400000f16ff */
[----:B------:R-:W-:Y:S02]  /*7da0*/  LEA.HI.X.SX32 R137, R129, R2, 0x2, P3 ;  /* 0x0000000281897211 */ /* 0x000fe400018f16ff */
[-C--:B------:R-:W-:Y:S01]  /*7db0*/  LEA R12, P0, R13, R56.reuse, 0x2 ;  /* 0x000000380d0c7211 */ /* 0x080fe200078010ff */
[C---:B--2---:R-:W-:Y:S01]  /*7dc0*/  IMAD R142, R250.reuse, 0x94, RZ ;  /* 0x00000094fa8e7824 */ /* 0x044fe200078e02ff */
[----:B------:R-:W-:Y:S01]  /*7dd0*/  LEA R226, P3, R125, R56, 0x2 ;  /* 0x000000387de27211 */ /* 0x000fe200078610ff */
[----:B------:R-:W-:Y:S01]  /*7de0*/  STL.64 [R1+0xb0], R136 ;  /* 0x0000b08801007387 */ /* 0x000fe20000100a00 */
[----:B------:R-:W-:Y:S01]  /*7df0*/  LEA.HI.X.SX32 R135, R127, R2, 0x2, P1 ;  /* 0x000000027f877211 */ /* 0x000fe200008f16ff */
[----:B------:R-:W-:Y:S01]  /*7e00*/  IMAD R127, R250, 0x21, RZ ;  /* 0x00000021fa7f7824 */ /* 0x000fe200078e02ff */
[----:B------:R-:W-:-:S02]  /*7e10*/  LEA R130, P1, R123, R56, 0x2 ;  /* 0x000000387b827211 */ /* 0x000fc400078210ff */
[-C--:B------:R-:W-:Y:S01]  /*7e20*/  LEA.HI.X.SX32 R13, R13, R2.reuse, 0x2, P0 ;  /* 0x000000020d0d7211 */ /* 0x080fe200000f16ff */
[----:B------:R1:W-:Y:S01]  /*7e30*/  STL.64 [R1+0x1b0], R134 ;  /* 0x0001b08601007387 */ /* 0x0003e20000100a00 */
[----:B------:R-:W-:Y:S02]  /*7e40*/  LEA.HI.X.SX32 R227, R125, R2, 0x2, P3 ;  /* 0x000000027de37211 */ /* 0x000fe400018f16ff */
[-C--:B------:R-:W-:Y:S02]  /*7e50*/  LEA R128, P0, R121, R56.reuse, 0x2 ;  /* 0x0000003879807211 */ /* 0x080fe400078010ff */
[----:B------:R-:W-:Y:S02]  /*7e60*/  LEA R10, P3, R11, R56, 0x2 ;  /* 0x000000380b0a7211 */ /* 0x000fe400078610ff */
[----:B------:R-:W-:Y:S02]  /*7e70*/  LEA.HI.X.SX32 R131, R123, R2, 0x2, P1 ;  /* 0x000000027b837211 */ /* 0x000fe400008f16ff */
[----:B------:R-:W-:-:S02]  /*7e80*/  LEA R230, P1, R119, R56, 0x2 ;  /* 0x0000003877e67211 */ /* 0x000fc400078210ff */
[-C--:B------:R-:W-:Y:S01]  /*7e90*/  LEA.HI.X.SX32 R129, R121, R2.reuse, 0x2, P0 ;  /* 0x0000000279817211 */ /* 0x080fe200000f16ff */
[----:B------:R2:W-:Y:S01]  /*7ea0*/  STL.64 [R1+0xb8], R130 ;  /* 0x0000b88201007387 */ /* 0x0005e20000100a00 */
[----:B------:R-:W-:Y:S01]  /*7eb0*/  LEA.HI.X.SX32 R11, R11, R2, 0x2, P3 ;  /* 0x000000020b0b7211 */ /* 0x000fe200018f16ff */
[C---:B-1----:R-:W-:Y:S01]  /*7ec0*/  IMAD R134, R250.reuse, 0x23, RZ ;  /* 0x00000023fa867824 */ /* 0x042fe200078e02ff */
[-C--:B------:R-:W-:Y:S01]  /*7ed0*/  LEA R124, P0, R117, R56.reuse, 0x2 ;  /* 0x00000038757c7211 */ /* 0x080fe200078010ff */
[----:B------:R-:W-:Y:S01]  /*7ee0*/  STL.64 [R1+0x1b8], R128 ;  /* 0x0001b88001007387 */ /* 0x000fe20000100a00 */
[----:B------:R-:W-:Y:S01]  /*7ef0*/  LEA R122, P3, R115, R56, 0x2 ;  /* 0x00000038737a7211 */ /* 0x000fe200078610ff */
[----:B------:R-:W-:Y:S01]  /*7f00*/  IMAD R135, R250, 0x98, RZ ;  /* 0x00000098fa877824 */ /* 0x000fe200078e02ff */
[----:B------:R-:W-:Y:S02]  /*7f10*/  LEA.HI.X.SX32 R231, R119, R2, 0x2, P1 ;  /* 0x0000000277e77211 */ /* 0x000fe400008f16ff */
[----:B------:R-:W-:-:S02]  /*7f20*/  SEL R6, RZ, 0x4, !P2 ;  /* 0x00000004ff067807 */ /* 0x000fc40005000000 */
[----:B------:R-:W-:Y:S01]  /*7f30*/  LEA R8, P1, R9, R56, 0x2 ;  /* 0x0000003809087211 */ /* 0x000fe200078210ff */
[C---:B--2---:R-:W-:Y:S01]  /*7f40*/  IMAD R131, R250.reuse, 0x22, RZ ;  /* 0x00000022fa837824 */ /* 0x044fe200078e02ff */
[-C--:B------:R-:W-:Y:S01]  /*7f50*/  LEA.HI.X.SX32 R125, R117, R2.reuse, 0x2, P0 ;  /* 0x00000002757d7211 */ /* 0x080fe200000f16ff */
[----:B------:R-:W-:Y:S01]  /*7f60*/  IMAD R130, R250, 0xc4, RZ ;  /* 0x000000c4fa827824 */ /* 0x000fe200078e02ff */
[----:B------:R-:W-:Y:S02]  /*7f70*/  LEA.HI.X.SX32 R123, R115, R2, 0x2, P3 ;  /* 0x00000002737b7211 */ /* 0x000fe400018f16ff */
[----:B------:R-:W-:Y:S01]  /*7f80*/  SEL R6, R6, RZ, !P4 ;  /* 0x000000ff06067207 */ /* 0x000fe20006000000 */
[----:B------:R-:W-:Y:S01]  /*7f90*/  STL.64 [R1+0xc0], R124 ;  /* 0x0000c07c01007387 */ /* 0x000fe20000100a00 */
[-C--:B------:R-:W-:Y:S02]  /*7fa0*/  LEA R234, P0, R113, R56.reuse, 0x2 ;  /* 0x0000003871ea7211 */ /* 0x080fe400078010ff */
[----:B------:R-:W-:Y:S01]  /*7fb0*/  LEA R118, P3, R111, R56, 0x2 ;  /* 0x000000386f767211 */ /* 0x000fe200078610ff */
[----:B------:R1:W-:Y:S01]  /*7fc0*/  STL.64 [R1+0x1c0], R122 ;  /* 0x0001c07a01007387 */ /* 0x0003e20000100a00 */
[----:B------:R-:W-:-:S02]  /*7fd0*/  LEA.HI.X.SX32 R9, R9, R2, 0x2, P1 ;  /* 0x0000000209097211 */ /* 0x000fc400008f16ff */
[----:B------:R-:W-:Y:S02]  /*7fe0*/  LEA R116, P1, R109, R56, 0x2 ;  /* 0x000000386d747211 */ /* 0x000fe400078210ff */
[----:B------:R-:W-:Y:S02]  /*7ff0*/  ISETP.NE.U32.AND P6, PT, R6, RZ, PT ;  /* 0x000000ff0600720c */ /* 0x000fe40003fc5070 */
[-C--:B------:R-:W-:Y:S02]  /*8000*/  LEA.HI.X.SX32 R235, R113, R2.reuse, 0x2, P0 ;  /* 0x0000000271eb7211 */ /* 0x080fe400000f16ff */
[----:B------:R-:W-:Y:S02]  /*8010*/  LEA.HI.X.SX32 R119, R111, R2, 0x2, P3 ;  /* 0x000000026f777211 */ /* 0x000fe400018f16ff */
[-C--:B------:R-:W-:Y:S01]  /*8020*/  LEA R6, P0, R7, R56.reuse, 0x2 ;  /* 0x0000003807067211 */ /* 0x080fe200078010ff */
[C---:B-1----:R-:W-:Y:S01]  /*8030*/  IMAD.SHL.U32 R123, R250.reuse, 0x20, RZ ;  /* 0x00000020fa7b7824 */ /* 0x042fe200078e00ff */
[----:B------:R-:W-:Y:S01]  /*8040*/  LEA R238, P3, R107, R56, 0x2 ;  /* 0x000000386bee7211 */ /* 0x000fe200078610ff */
[----:B------:R1:W-:Y:S01]  /*8050*/  STL.64 [R1+0xc8], R118 ;  /* 0x0000c87601007387 */ /* 0x0003e20000100a00 */
[----:B------:R-:W-:Y:S01]  /*8060*/  LEA.HI.X.SX32 R117, R109, R2, 0x2, P1 ;  /* 0x000000026d757211 */ /* 0x000fe200008f16ff */
[----:B------:R-:W-:Y:S01]  /*8070*/  IMAD R122, R250, 0x88, RZ ;  /* 0x00000088fa7a7824 */ /* 0x000fe200078e02ff */
[----:B------:R-:W-:-:S02]  /*8080*/  LEA R112, P1, R105, R56, 0x2 ;  /* 0x0000003869707211 */ /* 0x000fc400078210ff */
[----:B------:R-:W-:Y:S01]  /*8090*/  ISETP.GE.U32.AND P4, PT, R4, 0x7fffff81, PT ;  /* 0x7fffff810400780c */ /* 0x000fe20003f86070 */
[----:B------:R-:W-:Y:S01]  /*80a0*/  STL.64 [R1+0x1c8], R116 ;  /* 0x0001c87401007387 */ /* 0x000fe20000100a00 */
[-C--:B------:R-:W-:Y:S02]  /*80b0*/  LEA.HI.X.SX32 R7, R7, R2.reuse, 0x2, P0 ;  /* 0x0000000207077211 */ /* 0x080fe400000f16ff */
[----:B------:R-:W-:Y:S02]  /*80c0*/  LEA.HI.X.SX32 R239, R107, R2, 0x2, P3 ;  /* 0x000000026bef7211 */ /* 0x000fe400018f16ff */
[-C--:B------:R-:W-:Y:S01]  /*80d0*/  LEA R110, P0, R103, R56.reuse, 0x2 ;  /* 0x00000038676e7211 */ /* 0x080fe200078010ff */
[C---:B-1----:R-:W-:Y:S01]  /*80e0*/  IMAD R119, R250.reuse, 0x3c, RZ ;  /* 0x0000003cfa777824 */ /* 0x042fe200078e02ff */
[----:B------:R-:W-:Y:S01]  /*80f0*/  LEA R4, P3, R5, R56, 0x2 ;  /* 0x0000003805047211 */ /* 0x000fe200078610ff */
[----:B------:R-:W-:Y:S01]  /*8100*/  IMAD R118, R250, 0x1f, RZ ;  /* 0x0000001ffa767824 */ /* 0x000fe200078e02ff */
[----:B------:R-:W-:-:S02]  /*8110*/  LEA.HI.X.SX32 R113, R105, R2, 0x2, P1 ;  /* 0x0000000269717211 */ /* 0x000fc400008f16ff */
[----:B------:R-:W-:Y:S02]  /*8120*/  LEA R240, P1, R101, R56, 0x2 ;  /* 0x0000003865f07211 */ /* 0x000fe400078210ff */
[-C--:B------:R-:W-:Y:S01]  /*8130*/  LEA.HI.X.SX32 R111, R103, R2.reuse, 0x2, P0 ;  /* 0x00000002676f7211 */ /* 0x080fe200000f16ff */
[----:B------:R1:W-:Y:S01]  /*8140*/  STL.64 [R1+0xd0], R112 ;  /* 0x0000d07001007387 */ /* 0x0003e20000100a00 */
[----:B------:R-:W-:Y:S02]  /*8150*/  LEA.HI.X.SX32 R5, R5, R2, 0x2, P3 ;  /* 0x0000000205057211 */ /* 0x000fe400018f16ff */
[-C--:B------:R-:W-:Y:S01]  /*8160*/  LEA R106, P0, R99, R56.reuse, 0x2 ;  /* 0x00000038636a7211 */ /* 0x080fe200078010ff */
[----:B------:R-:W-:Y:S01]  /*8170*/  STL.64 [R1+0x1d0], R110 ;  /* 0x0001d06e01007387 */ /* 0x000fe20000100a00 */
[----:B------:R-:W-:Y:S02]  /*8180*/  LEA R104, P3, R97, R56, 0x2 ;  /* 0x0000003861687211 */ /* 0x000fe400078610ff */
[----:B------:R-:W-:-:S02]  /*8190*/  LEA.HI.X.SX32 R241, R101, R2, 0x2, P1 ;  /* 0x0000000265f17211 */ /* 0x000fc400008f16ff */
[-C--:B------:R-:W-:Y:S02]  /*81a0*/  LEA.HI.X.SX32 R107, R99, R2.reuse, 0x2, P0 ;  /* 0x00000002636b7211 */ /* 0x080fe400000f16ff */
[----:B------:R-:W-:Y:S01]  /*81b0*/  LEA.HI.X.SX32 R105, R97, R2, 0x2, P3 ;  /* 0x0000000261697211 */ /* 0x000fe200018f16ff */
[C---:B------:R-:W-:Y:S01]  /*81c0*/  IMAD R97, R250.reuse, 0x1e, RZ ;  /* 0x0000001efa617824 */ /* 0x040fe200078e02ff */
[-C--:B-1----:R-:W-:Y:S01]  /*81d0*/  LEA R112, P1, R95, R56.reuse, 0x2 ;  /* 0x000000385f707211 */ /* 0x082fe200078210ff */
[----:B------:R-:W-:Y:S01]  /*81e0*/  STL.64 [R1+0xd8], R106 ;  /* 0x0000d86a01007387 */ /* 0x000fe20000100a00 */
[-C--:B------:R-:W-:Y:S02]  /*81f0*/  LEA R242, P0, R93, R56.reuse, 0x2 ;  /* 0x000000385df27211 */ /* 0x080fe400078010ff */
[----:B------:R-:W-:Y:S01]  /*8200*/  LEA R100, P3, R91, R56, 0x2 ;  /* 0x000000385b647211 */ /* 0x000fe200078610ff */
[----:B------:R1:W-:Y:S01]  /*8210*/  STL.64 [R1+0x1d8], R104 ;  /* 0x0001d86801007387 */ /* 0x0003e20000100a00 */
[----:B------:R-:W-:Y:S01]  /*8220*/  LEA.HI.X.SX32 R113, R95, R2, 0x2, P1 ;  /* 0x000000025f717211 */ /* 0x000fe200008f16ff */
[----:B------:R-:W-:Y:S01]  /*8230*/  IMAD R95, R250, 0x7c, RZ ;  /* 0x0000007cfa5f7824 */ /* 0x000fe200078e02ff */
[----:B------:R-:W-:-:S02]  /*8240*/  LEA R98, P1, R89, R56, 0x2 ;  /* 0x0000003859627211 */ /* 0x000fc400078210ff */
[-C--:B------:R-:W-:Y:S02]  /*8250*/  LEA.HI.X.SX32 R243, R93, R2.reuse, 0x2, P0 ;  /* 0x000000025df37211 */ /* 0x080fe400000f16ff */
[----:B------:R-:W-:Y:S02]  /*8260*/  LEA.HI.X.SX32 R101, R91, R2, 0x2, P3 ;  /* 0x000000025b657211 */ /* 0x000fe400018f16ff */
[-C--:B------:R-:W-:Y:S02]  /*8270*/  LEA R116, P0, R87, R56.reuse, 0x2 ;  /* 0x0000003857747211 */ /* 0x080fe400078010ff */
[----:B------:R-:W-:Y:S01]  /*8280*/  LEA R244, P3, R85, R56, 0x2 ;  /* 0x0000003855f47211 */ /* 0x000fe200078610ff */
[----:B------:R2:W-:Y:S01]  /*8290*/  STL.64 [R1+0xe0], R100 ;  /* 0x0000e06401007387 */ /* 0x0005e20000100a00 */
[----:B------:R-:W-:Y:S01]  /*82a0*/  LEA.HI.X.SX32 R99, R89, R2, 0x2, P1 ;  /* 0x0000000259637211 */ /* 0x000fe200008f16ff */
[C---:B-1----:R-:W-:Y:S01]  /*82b0*/  IMAD R104, R250.reuse, 0x48, RZ ;  /* 0x00000048fa687824 */ /* 0x042fe200078e02ff */
[----:B------:R-:W-:Y:S01]  /*82c0*/  LEA R92, P1, R83, R56, 0x2 ;  /* 0x00000038535c7211 */ /* 0x000fe200078210ff */
[C---:B------:R-:W-:Y:S01]  /*82d0*/  IMAD R89, R250.reuse, 0x16, RZ ;  /* 0x00000016fa597824 */ /* 0x040fe200078e02ff */
[-C--:B------:R-:W-:Y:S01]  /*82e0*/  LEA.HI.X.SX32 R117, R87, R2.reuse, 0x2, P0 ;  /* 0x0000000257757211 */ /* 0x080fe200000f16ff */
[----:B------:R1:W-:Y:S01]  /*82f0*/  STL.64 [R1+0x1e0], R98 ;  /* 0x0001e06201007387 */ /* 0x0003e20000100a00 */
[----:B------:R-:W-:Y:S01]  /*8300*/  LEA.HI.X.SX32 R245, R85, R2, 0x2, P3 ;  /* 0x0000000255f57211 */ /* 0x000fe200018f16ff */
[----:B------:R-:W-:Y:S01]  /*8310*/  IMAD R87, R250, 0x5c, RZ ;  /* 0x0000005cfa577824 */ /* 0x000fe200078e02ff */
[----:B------:R-:W-:-:S02]  /*8320*/  LEA R90, P0, R81, R56, 0x2 ;  /* 0x00000038515a7211 */ /* 0x000fc400078010ff */
[----:B------:R-:W-:Y:S01]  /*8330*/  LEA R120, P3, R79, R56, 0x2 ;  /* 0x000000384f787211 */ /* 0x000fe200078610ff */
[C---:B--2---:R-:W-:Y:S01]  /*8340*/  IMAD R100, R250.reuse, 0x68, RZ ;  /* 0x00000068fa647824 */ /* 0x044fe200078e02ff */
[----:B------:R-:W-:Y:S02]  /*8350*/  LEA.HI.X.SX32 R93, R83, R2, 0x2, P1 ;  /* 0x00000002535d7211 */ /* 0x000fe400008f16ff */
[----:B------:R-:W-:Y:S02]  /*8360*/  LEA R246, P1, R77, R56, 0x2 ;  /* 0x000000384df67211 */ /* 0x000fe400078210ff */
[-C--:B------:R-:W-:Y:S01]  /*8370*/  LEA.HI.X.SX32 R91, R81, R2.reuse, 0x2, P0 ;  /* 0x00000002515b7211 */ /* 0x080fe200000f16ff */
[----:B------:R2:W-:Y:S01]  /*8380*/  STL.64 [R1+0xe8], R92 ;  /* 0x0000e85c01007387 */ /* 0x0005e20000100a00 */
[----:B------:R-:W-:Y:S01]  /*8390*/  LEA.HI.X.SX32 R121, R79, R2, 0x2, P3 ;  /* 0x000000024f797211 */ /* 0x000fe200018f16ff */
[----:B-1----:R-:W-:Y:S01]  /*83a0*/  IMAD R98, R250, 0x78, RZ ;  /* 0x00000078fa627824 */ /* 0x002fe200078e02ff */
[-C--:B------:R-:W-:Y:S01]  /*83b0*/  LEA R84, P0, R75, R56.reuse, 0x2 ;  /* 0x000000384b547211 */ /* 0x080fe200078010ff */
[----:B------:R1:W-:Y:S01]  /*83c0*/  STL.64 [R1+0x1e8], R90 ;  /* 0x0001e85a01007387 */ /* 0x0003e20000100a00 */
[----:B------:R-:W-:-:S02]  /*83d0*/  LEA R82, P3, R73, R56, 0x2 ;  /* 0x0000003849527211 */ /* 0x000fc400078610ff */
[----:B------:R-:W-:Y:S02]  /*83e0*/  LEA.HI.X.SX32 R247, R77, R2, 0x2, P1 ;  /* 0x000000024df77211 */ /* 0x000fe400008f16ff */
[----:B------:R-:W-:Y:S02]  /*83f0*/  LEA R124, P1, R71, R56, 0x2 ;  /* 0x00000038477c7211 */ /* 0x000fe400078210ff */
[-C--:B------:R-:W-:Y:S01]  /*8400*/  LEA.HI.X.SX32 R85, R75, R2.reuse, 0x2, P0 ;  /* 0x000000024b557211 */ /* 0x080fe200000f16ff */
[C---:B--2---:R-:W-:Y:S01]  /*8410*/  IMAD R92, R250.reuse, 0x19, RZ ;  /* 0x00000019fa5c7824 */ /* 0x044fe200078e02ff */
[----:B------:R-:W-:Y:S01]  /*8420*/  LEA.HI.X.SX32 R83, R73, R2, 0x2, P3 ;  /* 0x0000000249537211 */ /* 0x000fe200018f16ff */
[----:B------:R-:W-:Y:S01]  /*8430*/  IMAD R93, R250, 0x1a, RZ ;  /* 0x0000001afa5d7824 */ /* 0x000fe200078e02ff */
[-C--:B------:R-:W-:Y:S01]  /*8440*/  LEA R248, P0, R70, R56.reuse, 0x2 ;  /* 0x0000003846f87211 */ /* 0x080fe200078010ff */
[----:B------:R2:W-:Y:S01]  /*8450*/  STL.64 [R1+0xf0], R84 ;  /* 0x0000f05401007387 */ /* 0x0005e20000100a00 */
[----:B------:R-:W-:Y:S01]  /*8460*/  LEA R76, P3, R69, R56, 0x2 ;  /* 0x00000038454c7211 */ /* 0x000fe200078610ff */
[----:B-1----:R-:W-:Y:S01]  /*8470*/  IMAD R90, R250, 0x17, RZ ;  /* 0x00000017fa5a7824 */ /* 0x002fe200078e02ff */
[----:B------:R-:W-:Y:S01]  /*8480*/  LEA.HI.X.SX32 R125, R71, R2, 0x2, P1 ;  /* 0x00000002477d7211 */ /* 0x000fe200008f16ff */
[----:B------:R1:W-:Y:S01]  /*8490*/  STL.64 [R1+0x1f0], R82 ;  /* 0x0001f05201007387 */ /* 0x0003e20000100a00 */
[----:B------:R-:W-:Y:S01]  /*84a0*/  LEA R78, P1, R68, R56, 0x2 ;  /* 0x00000038444e7211 */ /* 0x000fe200078210ff */
[----:B------:R-:W-:Y:S01]  /*84b0*/  IMAD R91, R250, 0x6c, RZ ;  /* 0x0000006cfa5b7824 */ /* 0x000fe200078e02ff */
[----:B------:R-:W-:-:S02]  /*84c0*/  LEA.HI.X.SX32 R249, R70, R2, 0x2, P0 ;  /* 0x0000000246f97211 */ /* 0x000fc400000f16ff */
[----:B------:R-:W-:Y:S02]  /*84d0*/  LEA.HI.X.SX32 R77, R69, R2, 0x2, P3 ;  /* 0x00000002454d7211 */ /* 0x000fe400018f16ff */
[----:B------:R-:W-:Y:S01]  /*84e0*/  LEA R128, P0, R67, R56, 0x2 ;  /* 0x0000003843807211 */ /* 0x000fe200078010ff */
[----:B--2---:R-:W-:Y:S01]  /*84f0*/  IMAD R84, R250, 0x38, RZ ;  /* 0x00000038fa547824 */ /* 0x004fe200078e02ff */
[----:B------:R-:W-:Y:S01]  /*8500*/  LEA.HI.X.SX32 R79, R68, R2, 0x2, P1 ;  /* 0x00000002444f7211 */ /* 0x000fe200008f16ff */
[----:B------:R2:W-:Y:S01]  /*8510*/  STL.64 [R1+0xf8], R76 ;  /* 0x0000f84c01007387 */ /* 0x0005e20000100a00 */
[----:B------:R-:W-:Y:S01]  /*8520*/  LEA R70, P1, R65, R56, 0x2 ;  /* 0x0000003841467211 */ /* 0x000fe200078210ff */
[----:B-1----:R-:W-:Y:S01]  /*8530*/  IMAD R82, R250, 0x30, RZ ;  /* 0x00000030fa527824 */ /* 0x002fe200078e02ff */
[----:B------:R-:W-:Y:S01]  /*8540*/  LEA.HI.X.SX32 R129, R67, R2, 0x2, P0 ;  /* 0x0000000243817211 */ /* 0x000fe200000f16ff */
[----:B------:R-:W-:Y:S01]  /*8550*/  STL.64 [R1+0x1f8], R78 ;  /* 0x0001f84e01007387 */ /* 0x000fe20000100a00 */
[----:B------:R-:W-:Y:S01]  /*8560*/  LEA R72, P0, R64, R56, 0x2 ;  /* 0x0000003840487211 */ /* 0x000fe200078010ff */
[C---:B------:R-:W-:Y:S01]  /*8570*/  IMAD R83, R250.reuse, 0x34, RZ ;  /* 0x00000034fa537824 */ /* 0x040fe200078e02ff */
[-C--:B------:R-:W-:Y:S01]  /*8580*/  LEA.HI.X.SX32 R71, R65, R2.reuse, 0x2, P1 ;  /* 0x0000000241477211 */ /* 0x080fe200008f16ff */
[----:B------:R-:W-:Y:S01]  /*8590*/  IMAD R85, R250, 0x12, RZ ;  /* 0x00000012fa557824 */ /* 0x000fe200078e02ff */
[----:B------:R-:W-:-:S02]  /*85a0*/  LEA.HI.X.SX32 R73, R64, R2, 0x2, P0 ;  /* 0x0000000240497211 */ /* 0x000fc400000f16ff */
[C---:B--2---:R-:W-:Y:S01]  /*85b0*/  LEA R76, P3, R66.reuse, R56, 0x2 ;  /* 0x00000038424c7211 */ /* 0x044fe200078610ff */
[----:B------:R1:W-:Y:S03]  /*85c0*/  STL.64 [R1+0x100], R70 ;  /* 0x0001004601007387 */ /* 0x0003e60000100a00 */
[----:B------:R-:W-:Y:S02]  /*85d0*/  LEA.HI.X.SX32 R77, R66, R2, 0x2, P3 ;  /* 0x00000002424d7211 */ /* 0x000fe400018f16ff */
[-C--:B------:R-:W-:Y:S02]  /*85e0*/  LEA R132, P3, R63, R56.reuse, 0x2 ;  /* 0x000000383f847211 */ /* 0x080fe400078610ff */
[----:B------:R-:W-:Y:S01]  /*85f0*/  LEA R66, P0, R61, R56, 0x2 ;  /* 0x000000383d427211 */ /* 0x000fe200078010ff */
[----:B------:R-:W-:Y:S01]  /*8600*/  STL.64 [R1], R76 ;  /* 0x0000004c01007387 */ /* 0x000fe20000100a00 */
[----:B------:R-:W-:-:S02]  /*8610*/  LEA.HI.X.SX32 R133, R63, R2, 0x2, P3 ;  /* 0x000000023f857211 */ /* 0x000fc400018f16ff */
[----:B------:R-:W-:Y:S01]  /*8620*/  LEA.HI.X.SX32 R67, R61, R2, 0x2, P0 ;  /* 0x000000023d437211 */ /* 0x000fe200000f16ff */
[----:B------:R2:W-:Y:S01]  /*8630*/  STL.64 [R1+0x210], R72 ;  /* 0x0002104801007387 */ /* 0x0005e20000100a00 */
[-C--:B-1----:R-:W-:Y:S01]  /*8640*/  LEA R70, P1, R62, R56.reuse, 0x2 ;  /* 0x000000383e467211 */ /* 0x082fe200078210ff */
[----:B------:R-:W-:Y:S01]  /*8650*/  IMAD R61, R250, 0x5, RZ ;  /* 0x00000005fa3d7824 */ /* 0x000fe200078e02ff */
[----:B------:R-:W-:Y:S01]  /*8660*/  LEA R68, P3, R60, R56, 0x2 ;  /* 0x000000383c447211 */ /* 0x000fe200078610ff */
[----:B------:R1:W-:Y:S01]  /*8670*/  STL.64 [R1+0x108], R66 ;  /* 0x0001084201007387 */ /* 0x0003e20000100a00 */
[----:B------:R-:W-:Y:S02]  /*8680*/  LEA.HI.X.SX32 R71, R62, R2, 0x2, P1 ;  /* 0x000000023e477211 */ /* 0x000fe400008f16ff */
[----:B------:R-:W-:Y:S02]  /*8690*/  LEA R136, P1, R58, R56, 0x2 ;  /* 0x000000383a887211 */ /* 0x000fe400078210ff */
[----:B------:R-:W-:Y:S01]  /*86a0*/  LEA.HI.X.SX32 R69, R60, R2, 0x2, P3 ;  /* 0x000000023c457211 */ /* 0x000fe200018f16ff */
[----:B------:R3:W-:Y:S01]  /*86b0*/  STL.64 [R1+0x8], R70 ;  /* 0x0000084601007387 */ /* 0x0007e20000100a00 */
[----:B------:R-:W-:Y:S01]  /*86c0*/  LEA R64, P3, R57, R56, 0x2 ;  /* 0x0000003839407211 */ /* 0x000fe200078610ff */
[----:B------:R-:W-:Y:S01]  /*86d0*/  IMAD R60, R250, 0x3, RZ ;  /* 0x00000003fa3c7824 */ /* 0x000fe200078e02ff */
[----:B------:R-:W-:Y:S01]  /*86e0*/  LEA.HI.X.SX32 R137, R58, R2, 0x2, P1 ;  /* 0x000000023a897211 */ /* 0x000fe200008f16ff */
[----:B------:R-:W-:Y:S01]  /*86f0*/  STL.64 [R1+0x208], R68 ;  /* 0x0002084401007387 */ /* 0x000fe20000100a00 */
[-C--:B------:R-:W-:Y:S01]  /*8700*/  LEA R62, P1, R55, R56.reuse, 0x2 ;  /* 0x00000038373e7211 */ /* 0x080fe200078210ff */
[C---:B--2---:R-:W-:Y:S01]  /*8710*/  IMAD R73, R250.reuse, 0x11, RZ ;  /* 0x00000011fa497824 */ /* 0x044fe200078e02ff */
[----:B-1----:R-:W-:Y:S01]  /*8720*/  LEA R66, P0, R59, R56, 0x2 ;  /* 0x000000383b427211 */ /* 0x002fe200078010ff */
[----:B------:R-:W-:Y:S01]  /*8730*/  IMAD R72, R250, 0x4c, RZ ;  /* 0x0000004cfa487824 */ /* 0x000fe200078e02ff */
[----:B------:R-:W-:-:S02]  /*8740*/  LEA.HI.X.SX32 R65, R57, R2, 0x2, P3 ;  /* 0x0000000239417211 */ /* 0x000fc400018f16ff */
[----:B------:R-:W-:Y:S01]  /*8750*/  LEA.HI.X.SX32 R67, R59, R2, 0x2, P0 ;  /* 0x000000023b437211 */ /* 0x000fe200000f16ff */
[----:B---3--:R-:W-:Y:S01]  /*8760*/  IMAD R70, R250, 0xf, RZ ;  /* 0x0000000ffa467824 */ /* 0x008fe200078e02ff */
[-C--:B------:R-:W-:Y:S01]  /*8770*/  LEA R140, P0, R52, R56.reuse, 0x2 ;  /* 0x00000038348c7211 */ /* 0x080fe200078010ff */
[C---:B------:R-:W-:Y:S01]  /*8780*/  IMAD.SHL.U32 R71, R250.reuse, 0x10, RZ ;  /* 0x00000010fa477824 */ /* 0x040fe200078e00ff */
[----:B------:R-:W-:Y:S01]  /*8790*/  LEA R58, P3, R53, R56, 0x2 ;  /* 0x00000038353a7211 */ /* 0x000fe200078610ff */
[----:B------:R1:W-:Y:S01]  /*87a0*/  STL.64 [R1+0x10], R66 ;  /* 0x0000104201007387 */ /* 0x0003e20000100a00 */
[----:B------:R-:W-:Y:S01]  /*87b0*/  LEA.HI.X.SX32 R63, R55, R2, 0x2, P1 ;  /* 0x00000002373f7211 */ /* 0x000fe200008f16ff */
[----:B------:R-:W-:Y:S01]  /*87c0*/  IMAD R55, R250, 0x1c, RZ ;  /* 0x0000001cfa377824 */ /* 0x000fe200078e02ff */
[----:B------:R-:W-:Y:S01]  /*87d0*/  LEA R56, P1, R54, R56, 0x2 ;  /* 0x0000003836387211 */ /* 0x000fe200078210ff */
[----:B------:R2:W-:Y:S01]  /*87e0*/  STL.64 [R1+0x110], R64 ;  /* 0x0001104001007387 */ /* 0x0005e20000100a00 */
[-C--:B------:R-:W-:Y:S01]  /*87f0*/  LEA.HI.X.SX32 R141, R52, R2.reuse, 0x2, P0 ;  /* 0x00000002348d7211 */ /* 0x080fe200000f16ff */
[----:B------:R-:W-:Y:S01]  /*8800*/  IMAD R52, R250, 0xc, RZ ;  /* 0x0000000cfa347824 */ /* 0x000fe200078e02ff */
[-C--:B------:R-:W-:Y:S01]  /*8810*/  LEA.HI.X.SX32 R57, R54, R2.reuse, 0x2, P1 ;  /* 0x0000000236397211 */ /* 0x080fe200008f16ff */
[----:B------:R3:W-:Y:S01]  /*8820*/  STL.64 [R1+0x200], R62 ;  /* 0x0002003e01007387 */ /* 0x0007e20000100a00 */
[----:B------:R-:W-:Y:S01]  /*8830*/  ISETP.GE.AND P1, PT, R74, RZ, PT ;  /* 0x000000ff4a00720c */ /* 0x000fe20003f26270 */
[C---:B------:R-:W-:Y:S01]  /*8840*/  IMAD R54, R250.reuse, 0x18, RZ ;  /* 0x00000018fa367824 */ /* 0x040fe200078e02ff */
[----:B------:R-:W-:Y:S01]  /*8850*/  ISETP.NE.AND P0, PT, RZ, c[0x0][0x178], PT ;  /* 0x00005e00ff007a0c */ /* 0x000fe20003f05270 */
[----:B-1----:R-:W-:Y:S01]  /*8860*/  IMAD R66, R250, 0xa, RZ ;  /* 0x0000000afa427824 */ /* 0x002fe200078e02ff */
[----:B------:R-:W-:Y:S01]  /*8870*/  LEA.HI.X.SX32 R59, R53, R2, 0x2, P3 ;  /* 0x00000002353b7211 */ /* 0x000fe200018f16ff */
[----:B------:R-:W-:-:S02]  /*8880*/  IMAD.MOV.U32 R2, RZ, RZ, R3 ;  /* 0x000000ffff027224 */ /* 0x000fc400078e0003 */
[C---:B------:R-:W-:Y:S02]  /*8890*/  IMAD R53, R250.reuse, 0x14, RZ ;  /* 0x00000014fa357824 */ /* 0x040fe400078e02ff */
[----:B------:R1:W-:Y:S01]  /*88a0*/  STL.64 [R1+0x18], R58 ;  /* 0x0000183a01007387 */ /* 0x0003e20000100a00 */
[C---:B--2---:R-:W-:Y:S02]  /*88b0*/  IMAD.SHL.U32 R64, R250.reuse, 0x8, RZ ;  /* 0x00000008fa407824 */ /* 0x044fe400078e00ff */
[C---:B---3--:R-:W-:Y:S01]  /*88c0*/  IMAD R62, R250.reuse, 0x6, RZ ;  /* 0x00000006fa3e7824 */ /* 0x048fe200078e02ff */
[----:B------:R2:W-:Y:S01]  /*88d0*/  STL.64 [R1+0x118], R56 ;  /* 0x0001183801007387 */ /* 0x0005e20000100a00 */
[----:B------:R-:W-:Y:S01]  /*88e0*/  @!P1 IMAD.MOV R2, RZ, RZ, -R2 ;  /* 0x000000ffff029224 */ /* 0x000fe200078e0a02 */
[----:B------:R-:W-:Y:S01]  /*88f0*/  @!P0 LOP3.LUT R2, RZ, c[0x0][0x178], RZ, 0x33, !PT ;  /* 0x00005e00ff028a12 */ /* 0x000fe200078e33ff */
[C---:B------:R-:W-:Y:S02]  /*8900*/  IMAD R63, R250.reuse, 0x7, RZ ;  /* 0x00000007fa3f7824 */ /* 0x040fe400078e02ff */
[----:B------:R-:W-:-:S02]  /*8910*/  IMAD R65, R250, 0x9, RZ ;  /* 0x00000009fa417824 */ /* 0x000fc400078e02ff */
[----:B------:R-:W-:Y:S02]  /*8920*/  IMAD R2, R2, c[0x0][0x184], RZ ;  /* 0x0000610002027a24 */ /* 0x000fe400078e02ff */
[C---:B-1----:R-:W-:Y:S02]  /*8930*/  IMAD.SHL.U32 R59, R250.reuse, 0x2, RZ ;  /* 0x00000002fa3b7824 */ /* 0x042fe400078e00ff */
[----:B------:R-:W-:Y:S01]  /*8940*/  IMAD R58, R250, 0x2c, RZ ;  /* 0x0000002cfa3a7824 */ /* 0x000fe200078e02ff */
[----:B------:R-:W-:Y:S01]  /*8950*/  LEA R236, P0, R2, c[0x0][0x160], 0x2 ;  /* 0x0000580002ec7a11 */ /* 0x000fe200078010ff */
[C---:B--2---:R-:W-:Y:S02]  /*8960*/  IMAD R56, R250.reuse, 0x24, RZ ;  /* 0x00000024fa387824 */ /* 0x044fe400078e02ff */
[----:B------:R-:W-:Y:S01]  /*8970*/  IMAD R57, R250, 0x28, RZ ;  /* 0x00000028fa397824 */ /* 0x000fe200078e02ff */
[----:B------:R-:W-:Y:S01]  /*8980*/  LEA.HI.X.SX32 R237, R2, c[0x0][0x164], 0x2, P0 ;  /* 0x0000590002ed7a11 */ /* 0x000fe200000f16ff */
[C---:B------:R-:W-:Y:S01]  /*8990*/  IMAD R67, R250.reuse, 0xb, RZ ;  /* 0x0000000bfa437824 */ /* 0x040fe200078e02ff */
[CC--:B------:R-:W-:Y:S01]  /*89a0*/  LEA R114, P0, R250.reuse, R236.reuse, 0x3 ;  /* 0x000000ecfa727211 */ /* 0x0c0fe200078018ff */
[----:B------:R-:W-:Y:S01]  /*89b0*/  IMAD R68, R250, 0xd, RZ ;  /* 0x0000000dfa447824 */ /* 0x000fe200078e02ff */
[-C--:B------:R-:W-:Y:S01]  /*89c0*/  IADD3 R80, P1, R52, R236.reuse, RZ ;  /* 0x000000ec34507210 */ /* 0x080fe20007f3e0ff */
[C---:B------:R-:W-:Y:S01]  /*89d0*/  IMAD R69, R250.reuse, 0xe, RZ ;  /* 0x0000000efa457824 */ /* 0x040fe200078e02ff */
[-C--:B------:R-:W-:Y:S01]  /*89e0*/  LEA.HI.X.SX32 R115, R59, R237.reuse, 0x2, P0 ;  /* 0x000000ed3b737211 */ /* 0x080fe200000f16ff */
[C---:B------:R-:W-:Y:S01]  /*89f0*/  IMAD R59, R250.reuse, 0xbc, RZ ;  /* 0x000000bcfa3b7824 */ /* 0x040fe200078e02ff */
[-C--:B------:R-:W-:Y:S01]  /*8a00*/  IADD3 R174, P0, R53, R236.reuse, RZ ;  /* 0x000000ec35ae7210 */ /* 0x080fe20007f1e0ff */
[----:B------:R-:W-:Y:S01]  /*8a10*/  IMAD R2, R250, 0xcc, RZ ;  /* 0x000000ccfa027824 */ /* 0x000fe200078e02ff */
[-C--:B------:R-:W-:Y:S01]  /*8a20*/  LEA.HI.X.SX32 R81, R60, R237.reuse, 0x2, P1 ;  /* 0x000000ed3c517211 */ /* 0x080fe200008f16ff */
[C---:B------:R-:W-:Y:S01]  /*8a30*/  IMAD R60, R250.reuse, 0xac, RZ ;  /* 0x000000acfa3c7824 */ /* 0x040fe200078e02ff */
[----:B------:R-:W-:Y:S01]  /*8a40*/  LEA.HI.X.SX32 R175, R61, R237, 0x2, P0 ;  /* 0x000000ed3daf7211 */ /* 0x000fe200000f16ff */
[----:B------:R-:W-:Y:S01]  /*8a50*/  IMAD R3, R250, 0x33, RZ ;  /* 0x00000033fa037824 */ /* 0x000fe200078e02ff */
[----:B------:R-:W-:-:S02]  /*8a60*/  IADD3 R110, P1, R54, R236, RZ ;  /* 0x000000ec366e7210 */ /* 0x000fc40007f3e0ff */
[-C--:B------:R-:W-:Y:S02]  /*8a70*/  IADD3 R78, P0, R55, R236.reuse, RZ ;  /* 0x000000ec374e7210 */ /* 0x080fe40007f1e0ff */
[-C--:B------:R-:W-:Y:S02]  /*8a80*/  LEA.HI.X.SX32 R111, R62, R237.reuse, 0x2, P1 ;  /* 0x000000ed3e6f7211 */ /* 0x080fe400008f16ff */
[-C--:B------:R-:W-:Y:S02]  /*8a90*/  LEA.HI.X.SX32 R79, R63, R237.reuse, 0x2, P0 ;  /* 0x000000ed3f4f7211 */ /* 0x080fe400000f16ff */
[-C--:B------:R-:W-:Y:S02]  /*8aa0*/  LEA R228, P1, R250, R236.reuse, 0x5 ;  /* 0x000000ecfae47211 */ /* 0x080fe400078228ff */
[----:B------:R-:W-:Y:S02]  /*8ab0*/  IADD3 R170, P0, R56, R236, RZ ;  /* 0x000000ec38aa7210 */ /* 0x000fe40007f1e0ff */
[----:B------:R-:W-:-:S02]  /*8ac0*/  LEA.HI.X.SX32 R229, R64, R237, 0x2, P1 ;  /* 0x000000ed40e57211 */ /* 0x000fc400008f16ff */
[-C--:B------:R-:W-:Y:S02]  /*8ad0*/  LEA.HI.X.SX32 R171, R65, R237.reuse, 0x2, P0 ;  /* 0x000000ed41ab7211 */ /* 0x080fe400000f16ff */
[-C--:B------:R-:W-:Y:S01]  /*8ae0*/  IADD3 R108, P1, R57, R236.reuse, RZ ;  /* 0x000000ec396c7210 */ /* 0x080fe20007f3e0ff */
[----:B------:R1:W-:Y:S01]  /*8af0*/  STL.64 [R1+0x9a0], R228 ;  /* 0x0009a0e401007387 */ /* 0x0003e20000100a00 */
[-C--:B------:R-:W-:Y:S02]  /*8b00*/  IADD3 R76, P0, R58, R236.reuse, RZ ;  /* 0x000000ec3a4c7210 */ /* 0x080fe40007f1e0ff */
[-C--:B------:R-:W-:Y:S02]  /*8b10*/  LEA.HI.X.SX32 R109, R66, R237.reuse, 0x2, P1 ;  /* 0x000000ed426d7211 */ /* 0x080fe400008f16ff */
[----:B------:R-:W-:Y:S02]  /*8b20*/  LEA.HI.X.SX32 R77, R67, R237, 0x2, P0 ;  /* 0x000000ed434d7211 */ /* 0x000fe400000f16ff */
[----:B------:R-:W-:-:S02]  /*8b30*/  IADD3 R224, P1, R82, R236, RZ ;  /* 0x000000ec52e07210 */ /* 0x000fc40007f3e0ff */
[-C--:B------:R-:W-:Y:S02]  /*8b40*/  IADD3 R166, P0, R83, R236.reuse, RZ ;  /* 0x000000ec53a67210 */ /* 0x080fe40007f1e0ff */
[-C--:B------:R-:W-:Y:S01]  /*8b50*/  LEA.HI.X.SX32 R225, R52, R237.reuse, 0x2, P1 ;  /* 0x000000ed34e17211 */ /* 0x080fe200008f16ff */
[----:B------:R-:W-:Y:S01]  /*8b60*/  IMAD R52, R250, 0x35, RZ ;  /* 0x00000035fa347824 */ /* 0x000fe200078e02ff */
[-C--:B------:R-:W-:Y:S02]  /*8b70*/  LEA.HI.X.SX32 R167, R68, R237.reuse, 0x2, P0 ;  /* 0x000000ed44a77211 */ /* 0x080fe400000f16ff */
[-C--:B------:R-:W-:Y:S01]  /*8b80*/  IADD3 R106, P1, R84, R236.reuse, RZ ;  /* 0x000000ec546a7210 */ /* 0x080fe20007f3e0ff */
[----:B------:R-:W-:Y:S01]  /*8b90*/  STL.64 [R1+0x9a8], R224 ;  /* 0x0009a8e001007387 */ /* 0x000fe20000100a00 */
[----:B------:R-:W-:Y:S02]  /*8ba0*/  IADD3 R74, P0, R119, R236, RZ ;  /* 0x000000ec774a7210 */ /* 0x000fe40007f1e0ff */
[----:B------:R-:W-:-:S02]  /*8bb0*/  LEA.HI.X.SX32 R107, R69, R237, 0x2, P1 ;  /* 0x000000ed456b7211 */ /* 0x000fc400008f16ff */
[-C--:B------:R-:W-:Y:S02]  /*8bc0*/  LEA.HI.X.SX32 R75, R70, R237.reuse, 0x2, P0 ;  /* 0x000000ed464b7211 */ /* 0x080fe400000f16ff */
[-C--:B------:R-:W-:Y:S02]  /*8bd0*/  LEA R220, P1, R250, R236.reuse, 0x6 ;  /* 0x000000ecfadc7211 */ /* 0x080fe400078230ff */
[-C--:B------:R-:W-:Y:S02]  /*8be0*/  IADD3 R162, P0, R162, R236.reuse, RZ ;  /* 0x000000eca2a27210 */ /* 0x080fe40007f1e0ff */
[-C--:B------:R-:W-:Y:S02]  /*8bf0*/  LEA.HI.X.SX32 R221, R71, R237.reuse, 0x2, P1 ;  /* 0x000000ed47dd7211 */ /* 0x080fe400008f16ff */
[----:B------:R-:W-:Y:S02]  /*8c00*/  LEA.HI.X.SX32 R163, R73, R237, 0x2, P0 ;  /* 0x000000ed49a37211 */ /* 0x000fe400000f16ff */
[-C--:B------:R-:W-:Y:S01]  /*8c10*/  IADD3 R104, P1, R104, R236.reuse, RZ ;  /* 0x000000ec68687210 */ /* 0x080fe20007f3e0ff */
[----:B------:R-:W-:Y:S01]  /*8c20*/  STL.64 [R1+0x998], R220 ;  /* 0x000998dc01007387 */ /* 0x000fe20000100a00 */
[----:B------:R-:W-:-:S02]  /*8c30*/  IADD3 R72, P0, R72, R236, RZ ;  /* 0x000000ec48487210 */ /* 0x000fc40007f1e0ff */
[-C--:B------:R-:W-:Y:S01]  /*8c40*/  LEA.HI.X.SX32 R105, R85, R237.reuse, 0x2, P1 ;  /* 0x000000ed55697211 */ /* 0x080fe200008f16ff */
[----:B------:R-:W-:Y:S01]  /*8c50*/  IMAD R85, R250, 0x32, RZ ;  /* 0x00000032fa557824 */ /* 0x000fe200078e02ff */
[-C--:B------:R-:W-:Y:S01]  /*8c60*/  LEA.HI.X.SX32 R73, R86, R237.reuse, 0x2, P0 ;  /* 0x000000ed56497211 */ /* 0x080fe200000f16ff */
[----:B------:R-:W-:Y:S01]  /*8c70*/  IMAD R86, R250, 0xd8, RZ ;  /* 0x000000d8fa567824 */ /* 0x000fe200078e02ff */
[-C--:B------:R-:W-:Y:S02]  /*8c80*/  IADD3 R218, P1, R218, R236.reuse, RZ ;  /* 0x000000ecdada7210 */ /* 0x080fe40007f3e0ff */
[-C--:B------:R-:W-:Y:S02]  /*8c90*/  IADD3 R158, P0, R158, R236.reuse, RZ ;  /* 0x000000ec9e9e7210 */ /* 0x080fe40007f1e0ff */
[-C--:B------:R-:W-:Y:S01]  /*8ca0*/  LEA.HI.X.SX32 R219, R53, R237.reuse, 0x2, P1 ;  /* 0x000000ed35db7211 */ /* 0x080fe200008f16ff */
[----:B------:R-:W-:Y:S01]  /*8cb0*/  IMAD R53, R250, 0x36, RZ ;  /* 0x00000036fa357824 */ /* 0x000fe200078e02ff */
[-C--:B------:R-:W-:Y:S01]  /*8cc0*/  LEA.HI.X.SX32 R159, R88, R237.reuse, 0x2, P0 ;  /* 0x000000ed589f7211 */ /* 0x080fe200000f16ff */
[----:B------:R-:W-:Y:S01]  /*8cd0*/  IMAD R88, R250, 0xc8, RZ ;  /* 0x000000c8fa587824 */ /* 0x000fe200078e02ff */
[-C--:B------:R-:W-:Y:S01]  /*8ce0*/  IADD3 R102, P1, R102, R236.reuse, RZ ;  /* 0x000000ec66667210 */ /* 0x080fe20007f3e0ff */
[----:B------:R-:W-:Y:S01]  /*8cf0*/  STL.64 [R1+0x9b0], R218 ;  /* 0x0009b0da01007387 */ /* 0x000fe20000100a00 */
[----:B------:R-:W-:Y:S01]  /*8d00*/  IADD3 R70, P0, R87, R236, RZ ;  /* 0x000000ec57467210 */ /* 0x000fe20007f1e0ff */
[----:B------:R-:W-:Y:S01]  /*8d10*/  IMAD R87, R250, 0x31, RZ ;  /* 0x00000031fa577824 */ /* 0x000fe200078e02ff */
[----:B------:R-:W-:-:S02]  /*8d20*/  LEA.HI.X.SX32 R103, R89, R237, 0x2, P1 ;  /* 0x000000ed59677211 */ /* 0x000fc400008f16ff */
[-C--:B------:R-:W-:Y:S02]  /*8d30*/  LEA.HI.X.SX32 R71, R90, R237.reuse, 0x2, P0 ;  /* 0x000000ed5a477211 */ /* 0x080fe400000f16ff */
[-C--:B------:R-:W-:Y:S02]  /*8d40*/  IADD3 R216, P1, R216, R236.reuse, RZ ;  /* 0x000000ecd8d87210 */ /* 0x080fe40007f3e0ff */
[-C--:B------:R-:W-:Y:S02]  /*8d50*/  IADD3 R154, P0, R154, R236.reuse, RZ ;  /* 0x000000ec9a9a7210 */ /* 0x080fe40007f1e0ff */
[-C--:B------:R-:W-:Y:S01]  /*8d60*/  LEA.HI.X.SX32 R217, R54, R237.reuse, 0x2, P1 ;  /* 0x000000ed36d97211 */ /* 0x080fe200008f16ff */
[----:B------:R-:W-:Y:S01]  /*8d70*/  IMAD R54, R250, 0xdc, RZ ;  /* 0x000000dcfa367824 */ /* 0x000fe200078e02ff */
[----:B------:R-:W-:Y:S02]  /*8d80*/  LEA.HI.X.SX32 R155, R92, R237, 0x2, P0 ;  /* 0x000000ed5c9b7211 */ /* 0x000fe400000f16ff */
[-C--:B------:R-:W-:Y:S01]  /*8d90*/  IADD3 R100, P1, R100, R236.reuse, RZ ;  /* 0x000000ec64647210 */ /* 0x080fe20007f3e0ff */
[----:B------:R-:W-:Y:S01]  /*8da0*/  STL.64 [R1+0x980], R216 ;  /* 0x000980d801007387 */ /* 0x000fe20000100a00 */
[----:B------:R-:W-:-:S02]  /*8db0*/  IADD3 R68, P0, R91, R236, RZ ;  /* 0x000000ec5b447210 */ /* 0x000fc40007f1e0ff */
[-C--:B------:R-:W-:Y:S02]  /*8dc0*/  LEA.HI.X.SX32 R101, R93, R237.reuse, 0x2, P1 ;  /* 0x000000ed5d657211 */ /* 0x080fe400008f16ff */
[-C--:B------:R-:W-:Y:S02]  /*8dd0*/  LEA.HI.X.SX32 R69, R94, R237.reuse, 0x2, P0 ;  /* 0x000000ed5e457211 */ /* 0x080fe400000f16ff */
[-C--:B------:R-:W-:Y:S02]  /*8de0*/  IADD3 R214, P1, R214, R236.reuse, RZ ;  /* 0x000000ecd6d67210 */ /* 0x080fe40007f3e0ff */
[----:B------:R-:W-:Y:S02]  /*8df0*/  IADD3 R150, P0, R150, R236, RZ ;  /* 0x000000ec96967210 */ /* 0x000fe40007f1e0ff */
[-C--:B------:R-:W-:Y:S01]  /*8e00*/  LEA.HI.X.SX32 R215, R55, R237.reuse, 0x2, P1 ;  /* 0x000000ed37d77211 */ /* 0x080fe200008f16ff */
[----:B------:R-:W-:Y:S01]  /*8e10*/  IMAD R55, R250, 0x37, RZ ;  /* 0x00000037fa377824 */ /* 0x000fe200078e02ff */
[----:B------:R-:W-:-:S02]  /*8e20*/  LEA.HI.X.SX32 R151, R96, R237, 0x2, P0 ;  /* 0x000000ed60977211 */ /* 0x000fc400000f16ff */
[-C--:B------:R-:W-:Y:S01]  /*8e30*/  IADD3 R98, P1, R98, R236.reuse, RZ ;  /* 0x000000ec62627210 */ /* 0x080fe20007f3e0ff */
[----:B------:R-:W-:Y:S01]  /*8e40*/  STL.64 [R1+0x988], R214 ;  /* 0x000988d601007387 */ /* 0x000fe20000100a00 */
[-C--:B------:R-:W-:Y:S02]  /*8e50*/  IADD3 R66, P0, R95, R236.reuse, RZ ;  /* 0x000000ec5f427210 */ /* 0x080fe40007f1e0ff */
[-C--:B------:R-:W-:Y:S02]  /*8e60*/  LEA.HI.X.SX32 R99, R97, R237.reuse, 0x2, P1 ;  /* 0x000000ed61637211 */ /* 0x080fe400008f16ff */
[----:B------:R-:W-:Y:S01]  /*8e70*/  LEA.HI.X.SX32 R67, R118, R237, 0x2, P0 ;  /* 0x000000ed76437211 */ /* 0x000fe200000f16ff */
[C---:B------:R-:W-:Y:S01]  /*8e80*/  IMAD R118, R250.reuse, 0xf4, RZ ;  /* 0x000000f4fa767824 */ /* 0x040fe200078e02ff */
[-C--:B------:R-:W-:Y:S02]  /*8e90*/  LEA R210, P1, R250, R236.reuse, 0x7 ;  /* 0x000000ecfad27211 */ /* 0x080fe400078238ff */
[----:B------:R-:W-:-:S02]  /*8ea0*/  IADD3 R146, P0, R146, R236, RZ ;  /* 0x000000ec92927210 */ /* 0x000fc40007f1e0ff */
[-C--:B------:R-:W-:Y:S02]  /*8eb0*/  LEA.HI.X.SX32 R211, R123, R237.reuse, 0x2, P1 ;  /* 0x000000ed7bd37211 */ /* 0x080fe400008f16ff */
[-C--:B------:R-:W-:Y:S02]  /*8ec0*/  LEA.HI.X.SX32 R147, R127, R237.reuse, 0x2, P0 ;  /* 0x000000ed7f937211 */ /* 0x080fe400000f16ff */
[-C--:B------:R-:W-:Y:S01]  /*8ed0*/  IADD3 R96, P1, R122, R236.reuse, RZ ;  /* 0x000000ec7a607210 */ /* 0x080fe20007f3e0ff */
[----:B------:R-:W-:Y:S01]  /*8ee0*/  IMAD R122, R250, 0xe4, RZ ;  /* 0x000000e4fa7a7824 */ /* 0x000fe200078e02ff */
[----:B------:R-:W-:Y:S01]  /*8ef0*/  IADD3 R64, P0, R126, R236, RZ ;  /* 0x000000ec7e407210 */ /* 0x000fe20007f1e0ff */
[----:B------:R-:W-:Y:S01]  /*8f00*/  IMAD R126, R250, 0xd4, RZ ;  /* 0x000000d4fa7e7824 */ /* 0x000fe200078e02ff */
[-C--:B------:R-:W-:Y:S01]  /*8f10*/  LEA.HI.X.SX32 R97, R131, R237.reuse, 0x2, P1 ;  /* 0x000000ed83617211 */ /* 0x080fe200008f16ff */
[----:B------:R-:W-:Y:S01]  /*8f20*/  STL.64 [R1+0x978], R210 ;  /* 0x000978d201007387 */ /* 0x000fe20000100a00 */
[----:B------:R-:W-:-:S02]  /*8f30*/  LEA.HI.X.SX32 R65, R134, R237, 0x2, P0 ;  /* 0x000000ed86417211 */ /* 0x000fc400000f16ff */
[-C--:B------:R-:W-:Y:S02]  /*8f40*/  IADD3 R206, P1, R206, R236.reuse, RZ ;  /* 0x000000eccece7210 */ /* 0x080fe40007f3e0ff */
[-C--:B------:R-:W-:Y:S02]  /*8f50*/  IADD3 R142, P0, R142, R236.reuse, RZ ;  /* 0x000000ec8e8e7210 */ /* 0x080fe40007f1e0ff */
[-C--:B------:R-:W-:Y:S02]  /*8f60*/  LEA.HI.X.SX32 R207, R56, R237.reuse, 0x2, P1 ;  /* 0x000000ed38cf7211 */ /* 0x080fe400008f16ff */
[----:B------:R-:W-:Y:S02]  /*8f70*/  LEA.HI.X.SX32 R143, R139, R237, 0x2, P0 ;  /* 0x000000ed8b8f7211 */ /* 0x000fe400000f16ff */
[-C--:B------:R-:W-:Y:S01]  /*8f80*/  IADD3 R94, P1, R135, R236.reuse, RZ ;  /* 0x000000ec875e7210 */ /* 0x080fe20007f3e0ff */
[----:B------:R-:W-:Y:S01]  /*8f90*/  STL.64 [R1+0x990], R206 ;  /* 0x000990ce01007387 */ /* 0x000fe20000100a00 */
[----:B------:R-:W-:-:S02]  /*8fa0*/  IADD3 R62, P0, R138, R236, RZ ;  /* 0x000000ec8a3e7210 */ /* 0x000fc40007f1e0ff */
[-C--:B------:R-:W-:Y:S02]  /*8fb0*/  LEA.HI.X.SX32 R95, R179, R237.reuse, 0x2, P1 ;  /* 0x000000edb35f7211 */ /* 0x080fe400008f16ff */
[-C--:B------:R-:W-:Y:S01]  /*8fc0*/  LEA.HI.X.SX32 R63, R186, R237.reuse, 0x2, P0 ;  /* 0x000000edba3f7211 */ /* 0x080fe200000f16ff */
[----:B------:R-:W-:Y:S01]  /*8fd0*/  IMAD R186, R250, 0xe0, RZ ;  /* 0x000000e0faba7824 */ /* 0x000fe200078e02ff */
[-C--:B------:R-:W-:Y:S02]  /*8fe0*/  IADD3 R202, P1, R202, R236.reuse, RZ ;  /* 0x000000eccaca7210 */ /* 0x080fe40007f3e0ff */
[----:B------:R-:W-:Y:S02]  /*8ff0*/  IADD3 R138, P0, R183, R236, RZ ;  /* 0x000000ecb78a7210 */ /* 0x000fe40007f1e0ff */
[-C--:B------:R-:W-:Y:S02]  /*9000*/  LEA.HI.X.SX32 R203, R57, R237.reuse, 0x2, P1 ;  /* 0x000000ed39cb7211 */ /* 0x080fe400008f16ff */
[----:B------:R-:W-:-:S02]  /*9010*/  LEA.HI.X.SX32 R139, R195, R237, 0x2, P0 ;  /* 0x000000edc38b7211 */ /* 0x000fc400000f16ff */
[-C--:B------:R-:W-:Y:S01]  /*9020*/  IADD3 R92, P1, R191, R236.reuse, RZ ;  /* 0x000000ecbf5c7210 */ /* 0x080fe20007f3e0ff */
[----:B------:R-:W-:Y:S01]  /*9030*/  STL.64 [R1+0x960], R202 ;  /* 0x000960ca01007387 */ /* 0x000fe20000100a00 */
[-C--:B------:R-:W-:Y:S02]  /*9040*/  IADD3 R60, P0, R60, R236.reuse, RZ ;  /* 0x000000ec3c3c7210 */ /* 0x080fe40007f1e0ff */
[-C--:B------:R-:W-:Y:S02]  /*9050*/  LEA.HI.X.SX32 R93, R199, R237.reuse, 0x2, P1 ;  /* 0x000000edc75d7211 */ /* 0x080fe400008f16ff */
[-C--:B------:R-:W-:Y:S02]  /*9060*/  LEA.HI.X.SX32 R61, R251, R237.reuse, 0x2, P0 ;  /* 0x000000edfb3d7211 */ /* 0x080fe400000f16ff */
[-C--:B------:R-:W-:Y:S02]  /*9070*/  IADD3 R198, P1, R198, R236.reuse, RZ ;  /* 0x000000ecc6c67210 */ /* 0x080fe40007f3e0ff */
[----:B------:R-:W-:Y:S01]  /*9080*/  IADD3 R134, P0, R182, R236, RZ ;  /* 0x000000ecb6867210 */ /* 0x000fe20007f1e0ff */
[----:B------:R-:W-:Y:S01]  /*9090*/  IMAD R182, R250, 0xf0, RZ ;  /* 0x000000f0fab67824 */ /* 0x000fe200078e02ff */
[----:B------:R-:W-:-:S02]  /*90a0*/  LEA.HI.X.SX32 R199, R58, R237, 0x2, P1 ;  /* 0x000000ed3ac77211 */ /* 0x000fc400008f16ff */
[-C--:B------:R-:W-:Y:S02]  /*90b0*/  LEA.HI.X.SX32 R135, R233, R237.reuse, 0x2, P0 ;  /* 0x000000ede9877211 */ /* 0x080fe400000f16ff */
[-C--:B------:R-:W-:Y:S01]  /*90c0*/  IADD3 R58, P0, R59, R236.reuse, RZ ;  /* 0x000000ec3b3a7210 */ /* 0x080fe20007f1e0ff */
[----:B------:R-:W-:Y:S01]  /*90d0*/  STL.64 [R1+0x968], R198 ;  /* 0x000968c601007387 */ /* 0x000fe20000100a00 */
[-C--:B------:R-:W-:Y:S01]  /*90e0*/  IADD3 R90, P1, R178, R236.reuse, RZ ;  /* 0x000000ecb25a7210 */ /* 0x080fe20007f3e0ff */
[----:B------:R-:W-:Y:S01]  /*90f0*/  IMAD R178, R250, 0x3f, RZ ;  /* 0x0000003ffab27824 */ /* 0x000fe200078e02ff */
[-C--:B------:R-:W-:Y:S02]  /*9100*/  LEA.HI.X.SX32 R59, R187, R237.reuse, 0x2, P0 ;  /* 0x000000edbb3b7211 */ /* 0x080fe400000f16ff */
[----:B------:R-:W-:Y:S02]  /*9110*/  LEA.HI.X.SX32 R91, R232, R237, 0x2, P1 ;  /* 0x000000ede85b7211 */ /* 0x000fe400008f16ff */
[----:B------:R-:W-:-:S02]  /*9120*/  IADD3 R130, P0, R130, R236, RZ ;  /* 0x000000ec82827210 */ /* 0x000fc40007f1e0ff */
[-C--:B------:R-:W-:Y:S02]  /*9130*/  IADD3 R194, P1, R194, R236.reuse, RZ ;  /* 0x000000ecc2c27210 */ /* 0x080fe40007f3e0ff */
[-C--:B------:R-:W-:Y:S02]  /*9140*/  LEA.HI.X.SX32 R131, R87, R237.reuse, 0x2, P0 ;  /* 0x000000ed57837211 */ /* 0x080fe400000f16ff */
[-C--:B------:R-:W-:Y:S01]  /*9150*/  LEA.HI.X.SX32 R195, R82, R237.reuse, 0x2, P1 ;  /* 0x000000ed52c37211 */ /* 0x080fe200008f16ff */
[----:B------:R-:W-:Y:S01]  /*9160*/  IMAD R82, R250, 0xf8, RZ ;  /* 0x000000f8fa527824 */ /* 0x000fe200078e02ff */
[-C--:B------:R-:W-:Y:S01]  /*9170*/  IADD3 R56, P0, R2, R236.reuse, RZ ;  /* 0x000000ec02387210 */ /* 0x080fe20007f1e0ff */
[----:B------:R-:W-:Y:S01]  /*9180*/  IMAD R2, R250, 0xec, RZ ;  /* 0x000000ecfa027824 */ /* 0x000fe200078e02ff */
[-C--:B------:R-:W-:Y:S01]  /*9190*/  IADD3 R88, P1, R88, R236.reuse, RZ ;  /* 0x000000ec58587210 */ /* 0x080fe20007f3e0ff */
[----:B------:R-:W-:Y:S01]  /*91a0*/  STL.64 [R1+0x958], R194 ;  /* 0x000958c201007387 */ /* 0x000fe20000100a00 */
[-C--:B------:R-:W-:Y:S01]  /*91b0*/  LEA.HI.X.SX32 R57, R3, R237.reuse, 0x2, P0 ;  /* 0x000000ed03397211 */ /* 0x080fe200000f16ff */
[C---:B------:R-:W-:Y:S01]  /*91c0*/  IMAD R3, R250.reuse, 0x39, RZ ;  /* 0x00000039fa037824 */ /* 0x040fe200078e02ff */
[----:B------:R-:W-:Y:S01]  /*91d0*/  LEA.HI.X.SX32 R89, R85, R237, 0x2, P1 ;  /* 0x000000ed55597211 */ /* 0x000fe200008f16ff */
[----:B------:R-:W-:Y:S01]  /*91e0*/  IMAD R85, R250, 0xe8, RZ ;  /* 0x000000e8fa557824 */ /* 0x000fe200078e02ff */
[----:B------:R-:W-:-:S02]  /*91f0*/  IADD3 R126, P0, R126, R236, RZ ;  /* 0x000000ec7e7e7210 */ /* 0x000fc40007f1e0ff */
[-C--:B------:R-:W-:Y:S02]  /*9200*/  IADD3 R190, P1, R190, R236.reuse, RZ ;  /* 0x000000ecbebe7210 */ /* 0x080fe40007f3e0ff */
[-C--:B------:R-:W-:Y:S01]  /*9210*/  LEA.HI.X.SX32 R127, R52, R237.reuse, 0x2, P0 ;  /* 0x000000ed347f7211 */ /* 0x080fe200000f16ff */
[C---:B------:R-:W-:Y:S01]  /*9220*/  IMAD R52, R250.reuse, 0x3b, RZ ;  /* 0x0000003bfa347824 */ /* 0x040fe200078e02ff */
[-C--:B------:R-:W-:Y:S01]  /*9230*/  LEA.HI.X.SX32 R191, R83, R237.reuse, 0x2, P1 ;  /* 0x000000ed53bf7211 */ /* 0x080fe200008f16ff */
[----:B------:R-:W-:Y:S01]  /*9240*/  IMAD R83, R250, 0x3e, RZ ;  /* 0x0000003efa537824 */ /* 0x000fe200078e02ff */
[-C--:B------:R-:W-:Y:S02]  /*9250*/  IADD3 R54, P0, R54, R236.reuse, RZ ;  /* 0x000000ec36367210 */ /* 0x080fe40007f1e0ff */
[----:B------:R-:W-:Y:S01]  /*9260*/  IADD3 R86, P1, R86, R236, RZ ;  /* 0x000000ec56567210 */ /* 0x000fe20007f3e0ff */
[----:B------:R-:W-:Y:S01]  /*9270*/  STL.64 [R1+0x970], R190 ;  /* 0x000970be01007387 */ /* 0x000fe20000100a00 */
[----:B------:R-:W-:-:S02]  /*9280*/  LEA.HI.X.SX32 R55, R55, R237, 0x2, P0 ;  /* 0x000000ed37377211 */ /* 0x000fc400000f16ff */
[-C--:B------:R-:W-:Y:S01]  /*9290*/  LEA.HI.X.SX32 R87, R53, R237.reuse, 0x2, P1 ;  /* 0x000000ed35577211 */ /* 0x080fe200008f16ff */
[----:B------:R-:W-:Y:S01]  /*92a0*/  IMAD R53, R250, 0x3d, RZ ;  /* 0x0000003dfa357824 */ /* 0x000fe200078e02ff */
[-C--:B------:R-:W-:Y:S02]  /*92b0*/  IADD3 R122, P0, R122, R236.reuse, RZ ;  /* 0x000000ec7a7a7210 */ /* 0x080fe40007f1e0ff */
[-C--:B------:R-:W-:Y:S02]  /*92c0*/  IADD3 R186, P1, R186, R236.reuse, RZ ;  /* 0x000000ecbaba7210 */ /* 0x080fe40007f3e0ff */
[-C--:B------:R-:W-:Y:S01]  /*92d0*/  LEA.HI.X.SX32 R123, R3, R237.reuse, 0x2, P0 ;  /* 0x000000ed037b7211 */ /* 0x080fe200000f16ff */
[----:B------:R-:W-:Y:S01]  /*92e0*/  IMAD R3, R250, 0x3a, RZ ;  /* 0x0000003afa037824 */ /* 0x000fe200078e02ff */
[----:B------:R-:W-:Y:S02]  /*92f0*/  LEA.HI.X.SX32 R187, R84, R237, 0x2, P1 ;  /* 0x000000ed54bb7211 */ /* 0x000fe400008f16ff */
[----:B------:R-:W-:-:S02]  /*9300*/  IADD3 R84, P1, R85, R236, RZ ;  /* 0x000000ec55547210 */ /* 0x000fc40007f3e0ff */
[-C--:B------:R-:W-:Y:S01]  /*9310*/  IADD3 R2, P0, R2, R236.reuse, RZ ;  /* 0x000000ec02027210 */ /* 0x080fe20007f1e0ff */
[----:B------:R-:W-:Y:S01]  /*9320*/  STL.64 [R1+0x940], R186 ;  /* 0x000940ba01007387 */ /* 0x000fe20000100a00 */
[-C--:B------:R-:W-:Y:S02]  /*9330*/  LEA.HI.X.SX32 R85, R3, R237.reuse, 0x2, P1 ;  /* 0x000000ed03557211 */ /* 0x080fe400008f16ff */
[-C--:B------:R-:W-:Y:S02]  /*9340*/  IADD3 R182, P1, R182, R236.reuse, RZ ;  /* 0x000000ecb6b67210 */ /* 0x080fe40007f3e0ff */
[-C--:B------:R-:W-:Y:S01]  /*9350*/  LEA.HI.X.SX32 R3, R52, R237.reuse, 0x2, P0 ;  /* 0x000000ed34037211 */ /* 0x080fe200000f16ff */
[----:B------:R-:W-:Y:S01]  /*9360*/  IMAD R52, R250, 0xfc, RZ ;  /* 0x000000fcfa347824 */ /* 0x000fe200078e02ff */
[----:B------:R-:W-:Y:S02]  /*9370*/  IADD3 R118, P0, R118, R236, RZ ;  /* 0x000000ec76767210 */ /* 0x000fe40007f1e0ff */
[----:B------:R-:W-:-:S02]  /*9380*/  LEA.HI.X.SX32 R183, R119, R237, 0x2, P1 ;  /* 0x000000ed77b77211 */ /* 0x000fc400008f16ff */
[-C--:B------:R-:W-:Y:S02]  /*9390*/  LEA.HI.X.SX32 R119, R53, R237.reuse, 0x2, P0 ;  /* 0x000000ed35777211 */ /* 0x080fe400000f16ff */
[----:B------:R-:W-:Y:S01]  /*93a0*/  IADD3 R53, R0, -0x1, RZ ;  /* 0xffffffff00357810 */ /* 0x000fe20007ffe0ff */
[----:B------:R-:W-:Y:S01]  /*93b0*/  STL.64 [R1+0x948], R182 ;  /* 0x000948b601007387 */ /* 0x000fe20000100a00 */
[-C--:B------:R-:W-:Y:S02]  /*93c0*/  IADD3 R52, P0, R52, R236.reuse, RZ ;  /* 0x000000ec34347210 */ /* 0x080fe40007f1e0ff */
[----:B------:R-:W-:Y:S02]  /*93d0*/  ISETP.GE.U32.AND P3, PT, R53, 0x7fffffc0, PT ;  /* 0x7fffffc03500780c */ /* 0x000fe40003f66070 */
[----:B------:R-:W-:Y:S01]  /*93e0*/  LEA.HI.X.SX32 R53, R178, R237, 0x2, P0 ;  /* 0x000000edb2357211 */ /* 0x000fe200000f16ff */
[C---:B------:R-:W-:Y:S01]  /*93f0*/  IMAD.SHL.U32 R178, R250.reuse, 0x4, RZ ;  /* 0x00000004fab27824 */ /* 0x040fe200078e00ff */
[----:B------:R-:W-:-:S02]  /*9400*/  LEA R232, P0, R250, R236, 0x4 ;  /* 0x000000ecfae87211 */ /* 0x000fc400078020ff */
[----:B------:R-:W-:Y:S02]  /*9410*/  IADD3 R251, R0, -0x5, RZ ;  /* 0xfffffffb00fb7810 */ /* 0x000fe40007ffe0ff */
[CC--:B------:R-:W-:Y:S02]  /*9420*/  LEA.HI.X.SX32 R233, R178.reuse, R237.reuse, 0x2, P0 ;  /* 0x000000edb2e97211 */ /* 0x0c0fe400000f16ff */
[-C--:B------:R-:W-:Y:S02]  /*9430*/  IADD3 R178, P0, R178, R236.reuse, RZ ;  /* 0x000000ecb2b27210 */ /* 0x080fe40007f1e0ff */
[----:B------:R-:W-:Y:S02]  /*9440*/  IADD3 R82, P1, R82, R236, RZ ;  /* 0x000000ec52527210 */ /* 0x000fe40007f3e0ff */
[----:B------:R-:W-:Y:S02]  /*9450*/  LEA.HI.X.SX32 R179, R250, R237, 0x2, P0 ;  /* 0x000000edfab37211 */ /* 0x000fe400000f16ff */
[----:B------:R-:W-:-:S02]  /*9460*/  ISETP.GE.U32.AND P0, PT, R251, 0x7fffffbc, PT ;  /* 0x7fffffbcfb00780c */ /* 0x000fc40003f06070 */
[----:B------:R-:W-:Y:S01]  /*9470*/  IADD3 R251, R0, -0x9, RZ ;  /* 0xfffffff700fb7810 */ /* 0x000fe20007ffe0ff */
[----:B------:R-:W-:Y:S01]  /*9480*/  STL.64 [R1+0x930], R178 ;  /* 0x000930b201007387 */ /* 0x000fe20000100a00 */
[----:B------:R-:W-:Y:S02]  /*9490*/  LEA.HI.X.SX32 R83, R83, R237, 0x2, P1 ;  /* 0x000000ed53537211 */ /* 0x000fe400008f16ff */
[----:B------:R-:W-:Y:S01]  /*94a0*/  LOP3.LUT R250, R252, 0x7f, RZ, 0xc0, !PT ;  /* 0x0000007ffcfa7812 */ /* 0x000fe200078ec0ff */
[----:B------:R-:W-:Y:S01]  /*94b0*/  STL.64 [R1+0x938], R174 ;  /* 0x000938ae01007387 */ /* 0x000fe20000100a00 */
[----:B------:R-:W-:Y:S02]  /*94c0*/  ISETP.GE.U32.AND P1, PT, R251, 0x7fffffb8, PT ;  /* 0x7fffffb8fb00780c */ /* 0x000fe40003f26070 */
[----:B------:R-:W-:Y:S01]  /*94d0*/  IADD3 R251, R0, -0xd, RZ ;  /* 0xfffffff300fb7810 */ /* 0x000fe20007ffe0ff */
[----:B------:R-:W-:Y:S01]  /*94e0*/  IMAD.SHL.U32 R250, R250, 0x4, RZ ;  /* 0x00000004fafa7824 */ /* 0x000fe200078e00ff */
[----:B------:R-:W-:Y:S04]  /*94f0*/  STL.64 [R1+0x920], R170 ;  /* 0x000920aa01007387 */ /* 0x000fe80000100a00 */
[----:B------:R2:W-:Y:S01]  /*9500*/  LDGSTS.E [R250+0x20000], [R236.64], !P3 ;  /* 0x20000000ecfa7fae */ /* 0x0005e2000d921844 */
[----:B------:R-:W-:-:S02]  /*9510*/  ISETP.GE.U32.AND P3, PT, R251, 0x7fffffb4, PT ;  /* 0x7fffffb4fb00780c */ /* 0x000fc40003f66070 */
[C---:B------:R-:W-:Y:S01]  /*9520*/  IADD3 R251, R0.reuse, -0x11, RZ ;  /* 0xffffffef00fb7810 */ /* 0x040fe20007ffe0ff */
[----:B------:R2:W-:Y:S03]  /*9530*/  LDGSTS.E [R250+0x20800], [R232.64], !P0 ;  /* 0x20800000e8fa7fae */ /* 0x0005e6000c121844 */
[----:B------:R-:W-:Y:S01]  /*9540*/  ISETP.GE.U32.AND P0, PT, R251, 0x7fffffb0, PT ;  /* 0x7fffffb0fb00780c */ /* 0x000fe20003f06070 */
[----:B------:R1:W-:Y:S01]  /*9550*/  LDGSTS.E [R250+0x21000], [R228.64], !P1 ;  /* 0x21000000e4fa7fae */ /* 0x0003e2000c921844 */
[----:B------:R-:W-:-:S03]  /*9560*/  IADD3 R251, R0, -0x15, RZ ;  /* 0xffffffeb00fb7810 */ /* 0x000fc60007ffe0ff */
[----:B------:R-:W-:Y:S01]  /*9570*/  STL.64 [R1+0x928], R166 ;  /* 0x000928a601007387 */ /* 0x000fe20000100a00 */
[----:B------:R-:W-:Y:S02]  /*9580*/  ISETP.GE.U32.AND P1, PT, R251, 0x7fffffac, PT ;  /* 0x7fffffacfb00780c */ /* 0x000fe40003f26070 */
[----:B------:R-:W-:Y:S01]  /*9590*/  IADD3 R251, R0, -0x19, RZ ;  /* 0xffffffe700fb7810 */ /* 0x000fe20007ffe0ff */
[----:B------:R-:W-:Y:S01]  /*95a0*/  STL.64 [R1+0x918], R162 ;  /* 0x000918a201007387 */ /* 0x000fe20000100a00 */
[----:B-1----:R-:W-:-:S03]  /*95b0*/  LOP3.LUT R229, R252, 0x7f, RZ, 0xc0, !PT ;  /* 0x0000007ffce57812 */ /* 0x002fc600078ec0ff */
[----:B------:R-:W-:Y:S01]  /*95c0*/  STL.64 [R1+0x950], R158 ;  /* 0x0009509e01007387 */ /* 0x000fe20000100a00 */
[----:B--2---:R-:W-:Y:S02]  /*95d0*/  IMAD.MOV.U32 R250, RZ, RZ, c[0x0][0x188] ;  /* 0x00006200fffa7624 */ /* 0x004fe400078e00ff */
[----:B------:R-:W-:Y:S01]  /*95e0*/  IMAD.SHL.U32 R229, R229, 0x4, RZ ;  /* 0x00000004e5e57824 */ /* 0x000fe200078e00ff */
[----:B------:R-:W-:Y:S04]  /*95f0*/  STL.64 [R1+0x900], R154 ;  /* 0x0009009a01007387 */ /* 0x000fe80000100a00 */
[----:B------:R1:W-:Y:S01]  /*9600*/  LDGSTS.E [R229+0x21800], [R224.64], !P3 ;  /* 0x21800000e0e57fae */ /* 0x0003e2000d921844 */
[----:B------:R-:W-:Y:S02]  /*9610*/  ISETP.GE.U32.AND P3, PT, R251, 0x7fffffa8, PT ;  /* 0x7fffffa8fb00780c */ /* 0x000fe40003f66070 */
[----:B------:R-:W-:Y:S01]  /*9620*/  IADD3 R251, R0, -0x1d, RZ ;  /* 0xffffffe300fb7810 */ /* 0x000fe20007ffe0ff */
[----:B------:R1:W-:Y:S01]  /*9630*/  LDGSTS.E [R229+0x22000], [R220.64], !P0 ;  /* 0x22000000dce57fae */ /* 0x0003e2000c121844 */
[----:B------:R-:W-:-:S02]  /*9640*/  LOP3.LUT R228, R229, 0x20, RZ, 0x3c, !PT ;  /* 0x00000020e5e47812 */ /* 0x000fc400078e3cff */
[----:B------:R-:W-:Y:S01]  /*9650*/  ISETP.GE.U32.AND P0, PT, R251, 0x7fffffa4, PT ;  /* 0x7fffffa4fb00780c */ /* 0x000fe20003f06070 */
[----:B------:R1:W-:Y:S01]  /*9660*/  LDGSTS.E [R229+0x22800], [R218.64], !P1 ;  /* 0x22800000dae57fae */ /* 0x0003e2000c921844 */
[----:B------:R-:W-:-:S03]  /*9670*/  IADD3 R251, R0, -0x21, RZ ;  /* 0xffffffdf00fb7810 */ /* 0x000fc60007ffe0ff */
[----:B------:R-:W-:Y:S01]  /*9680*/  STL.64 [R1+0x908], R150 ;  /* 0x0009089601007387 */ /* 0x000fe20000100a00 */
[----:B------:R-:W-:Y:S02]  /*9690*/  ISETP.GE.U32.AND P1, PT, R251, 0x7fffffa0, PT ;  /* 0x7fffffa0fb00780c */ /* 0x000fe40003f26070 */
[C---:B------:R-:W-:Y:S01]  /*96a0*/  IADD3 R251, R0.reuse, -0x25, RZ ;  /* 0xffffffdb00fb7810 */ /* 0x040fe20007ffe0ff */
[----:B------:R1:W-:Y:S03]  /*96b0*/  LDGSTS.E [R229+0x23000], [R216.64], !P3 ;  /* 0x23000000d8e57fae */ /* 0x0003e6000d921844 */
        /* <DEDUP_REMOVED lines=45> */
[----:B------:R1:W-:Y:S01]  /*9990*/  STL.64 [R1+0x8c0], R122 ;  /* 0x0008c07a01007387 */ /* 0x0003e20000100a00 */
        /* <DEDUP_REMOVED lines=46> */
[----:B------:R-:W-:Y:S04]  /*9c80*/  STL.64 [R1+0x9e0], R100 ;  /* 0x0009e06401007387 */ /* 0x000fe80000100a00 */
[----:B------:R1:W-:Y:S01]  /*9c90*/  LDGSTS.E [R122+0x20400], [R114.64], !P1 ;  /* 0x20400000727a7fae */ /* 0x0003e2000c921844 */
        /* <DEDUP_REMOVED lines=12> */
[----:B------:R-:W-:-:S04]  /*9d60*/  IADD3 R251, R0, -0x1f, RZ ;  /* 0xffffffe100fb7810 */ /* 0x000fc80007ffe0ff */
        /* <DEDUP_REMOVED lines=14> */
[C---:B------:R-:W-:Y:S02]  /*9e50*/  IADD3 R251, R0.reuse, -0x33, RZ ;  /* 0xffffffcd00fb7810 */ /* 0x040fe40007ffe0ff */
[----:B-1----:R-:W-:Y:S02]  /*9e60*/  LOP3.LUT R98, R229, 0x60, RZ, 0x3c, !PT ;  /* 0x00000060e5627812 */ /* 0x002fe400078e3cff */
[----:B------:R-:W-:Y:S01]  /*9e70*/  ISETP.GE.U32.AND P1, PT, R251, 0x7fffff8e, PT ;  /* 0x7fffff8efb00780c */ /* 0x000fe20003f26070 */
[----:B------:R1:W-:Y:S01]  /*9e80*/  LDGSTS.E [R122+0x25400], [R92.64], !P3 ;  /* 0x254000005c7a7fae */ /* 0x0003e2000d921844 */
[----:B------:R-:W-:Y:S02]  /*9e90*/  IADD3 R251, R0, -0x37, RZ ;  /* 0xffffffc900fb7810 */ /* 0x000fe40007ffe0ff */
[----:B------:R-:W-:-:S02]  /*9ea0*/  LOP3.LUT R229, R252, 0x3f, RZ, 0xc0, !PT ;  /* 0x0000003ffce57812 */ /* 0x000fc400078ec0ff */
        /* <DEDUP_REMOVED lines=56> */
[----:B------:R-:W-:-:S03]  /*a230*/  IADD3 R251, R0, -0x45, RZ ;  /* 0xffffffbb00fb7810 */ /* 0x000fc60007ffe0ff */
[----:B------:R-:W1:Y:S01]  /*a240*/  S2R R0, SR_TID.X ;  /* 0x0000000000007919 */ /* 0x000e620000002100 */
[----:B------:R-:W-:Y:S01]  /*a250*/  ISETP.GE.U32.AND P0, PT, R251, 0x7fffff7c, PT ;  /* 0x7fffff7cfb00780c */ /* 0x000fe20003f06070 */
[----:B------:R-:W-:Y:S02]  /*a260*/  IMAD.SHL.U32 R251, R229, 0x4, RZ ;  /* 0x00000004e5fb7824 */ /* 0x000fe400078e00ff */
[----:B------:R1:W-:Y:S04]  /*a270*/  LDGSTS.E [R98+0x27600], [R2.64], !P1 ;  /* 0x2760000002627fae */ /* 0x0003e8000c921844 */
[----:B------:R1:W-:Y:S04]  /*a280*/  LDGSTS.E [R98+0x27e00], [R52.64], !P4 ;  /* 0x27e0000034627fae */ /* 0x0003e8000e121844 */
[----:B------:R-:W0:Y:S01]  /*a290*/  LDGDEPBAR ;  /* 0x00000000000079af */ /* 0x000e220000000000 */
[----:B-1----:R-:W-:-:S04]  /*a2a0*/  SHF.R.S32.HI R252, RZ, 0x6, R0 ;  /* 0x00000006fffc7819 */ /* 0x002fc80000011400 */
[----:B------:R-:W-:-:S04]  /*a2b0*/  SGXT R252, R252, 0x1 ;  /* 0x00000001fcfc781a */ /* 0x000fc80000000200 */
[----:B------:R-:W-:Y:S01]  /*a2c0*/  LOP3.LUT R110, R251, 0x110, R252, 0x78, !PT ;  /* 0x00000110fb6e7812 */ /* 0x000fe200078e78fc */
[----:B------:R-:W-:-:S04]  /*a2d0*/  IMAD.SHL.U32 R251, R250, 0x40, RZ ;  /* 0x00000040fafb7824 */ /* 0x000fc800078e00ff */
[----:B------:R-:W-:Y:S04]  /*a2e0*/  STL [R1+0x270], R110 ;  /* 0x0002706e01007387 */ /* 0x000fe80000100800 */
[----:B------:R1:W-:Y:S01]  /*a2f0*/  LDGSTS.E [R110], [R50.64], P6 ;  /* 0x00000000326e7fae */ /* 0x0003e2000b121844 */
[C---:B------:R-:W-:Y:S01]  /*a300*/  LOP3.LUT R98, R110.reuse, 0x20, RZ, 0x3c, !PT ;  /* 0x000000206e627812 */ /* 0x040fe200078e3cff */
[C---:B------:R-:W-:Y:S02]  /*a310*/  IMAD.WIDE R236, R251.reuse, 0x4, R236 ;  /* 0x00000004fbec7825 */ /* 0x040fe400078e02ec */
[----:B------:R-:W5:Y:S01]  /*a320*/  LDL.64 R216, [R1] ;  /* 0x0000000001d87983 */ /* 0x000f620000100a00 */
[----:B------:R-:W-:Y:S01]  /*a330*/  LOP3.LUT R250, R110, 0x40, RZ, 0x3c, !PT ;  /* 0x000000406efa7812 */ /* 0x000fe200078e3cff */
[----:B------:R-:W-:-:S02]  /*a340*/  IMAD.WIDE R232, R251, 0x4, R232 ;  /* 0x00000004fbe87825 */ /* 0x000fc400078e02e8 */
[----:B------:R-:W5:Y:S04]  /*a350*/  LDL.64 R218, [R1+0x8] ;  /* 0x0000080001da7983 */ /* 0x000f680000100a00 */
[----:B------:R-:W5:Y:S04]  /*a360*/  LDL.64 R220, [R1+0x10] ;  /* 0x0000100001dc7983 */ /* 0x000f680000100a00 */
[----:B------:R-:W5:Y:S04]  /*a370*/  LDL.64 R224, [R1+0x18] ;  /* 0x0000180001e07983 */ /* 0x000f680000100a00 */
[----:B----4-:R-:W4:Y:S04]  /*a380*/  LDL.64 R170, [R1+0x20] ;  /* 0x0000200001aa7983 */ /* 0x010f280000100a00 */
[----:B---3--:R-:W3:Y:S04]  /*a390*/  LDL.64 R174, [R1+0x28] ;  /* 0x0000280001ae7983 */ /* 0x008ee80000100a00 */
[----:B------:R-:W3:Y:S04]  /*a3a0*/  LDL.64 R206, [R1+0x30] ;  /* 0x0000300001ce7983 */ /* 0x000ee80000100a00 */
[----:B--2---:R-:W3:Y:S04]  /*a3b0*/  LDL.64 R178, [R1+0x38] ;  /* 0x0000380001b27983 */ /* 0x004ee80000100a00 */
[----:B------:R-:W3:Y:S04]  /*a3c0*/  LDL.64 R210, [R1+0x40] ;  /* 0x0000400001d27983 */ /* 0x000ee80000100a00 */
[----:B------:R-:W3:Y:S04]  /*a3d0*/  LDL.64 R228, [R1+0x48] ;  /* 0x0000480001e47983 */ /* 0x000ee80000100a00 */
[----:B------:R1:W-:Y:S04]  /*a3e0*/  LDGSTS.E [R110+0x800], [R48.64], P6 ;  /* 0x00800000306e7fae */ /* 0x0003e8000b121844 */
        /* <DEDUP_REMOVED lines=50> */
[----:B------:R-:W2:Y:S04]  /*a710*/  LDL.64 R182, [R1+0x50] ;  /* 0x0000500001b67983 */ /* 0x000ea80000100a00 */
[----:B------:R-:W2:Y:S04]  /*a720*/  LDL.64 R186, [R1+0x58] ;  /* 0x0000580001ba7983 */ /* 0x000ea80000100a00 */
[----:B------:R-:W2:Y:S04]  /*a730*/  LDL.64 R190, [R1+0x60] ;  /* 0x0000600001be7983 */ /* 0x000ea80000100a00 */
[----:B------:R-:W2:Y:S04]  /*a740*/  LDL.64 R194, [R1+0x68] ;  /* 0x0000680001c27983 */ /* 0x000ea80000100a00 */
[----:B------:R1:W-:Y:S04]  /*a750*/  LDGSTS.E [R98+0xa200], [R230.64], P6 ;  /* 0x0a200000e6627fae */ /* 0x0003e8000b121844 */
[----:B------:R-:W2:Y:S04]  /*a760*/  LDL.LU.64 R138, [R1+0xc8] ;  /* 0x0000c800018a7983 */ /* 0x000ea80000300a00 */
[----:B------:R1:W-:Y:S04]  /*a770*/  LDGSTS.E [R98+0xaa00], [R234.64], P6 ;  /* 0x0aa00000ea627fae */ /* 0x0003e8000b121844 */
[----:B------:R-:W2:Y:S04]  /*a780*/  LDL.LU.64 R126, [R1+0xd8] ;  /* 0x0000d800017e7983 */ /* 0x000ea80000300a00 */
[----:B------:R1:W-:Y:S04]  /*a790*/  LDGSTS.E [R98+0xb200], [R238.64], P6 ;  /* 0x0b200000ee627fae */ /* 0x0003e8000b121844 */
[----:B------:R-:W2:Y:S04]  /*a7a0*/  LDL.LU.64 R130, [R1+0xa8] ;  /* 0x0000a80001827983 */ /* 0x000ea80000300a00 */
[----:B------:R1:W-:Y:S04]  /*a7b0*/  LDGSTS.E [R98+0xba00], [R240.64], P6 ;  /* 0x0ba00000f0627fae */ /* 0x0003e8000b121844 */
[----:B------:R-:W2:Y:S04]  /*a7c0*/  LDL.LU.64 R118, [R1+0xb8] ;  /* 0x0000b80001767983 */ /* 0x000ea80000300a00 */
[----:B------:R1:W-:Y:S04]  /*a7d0*/  LDGSTS.E [R98+0xc200], [R242.64], P6 ;  /* 0x0c200000f2627fae */ /* 0x0003e8000b121844 */
[----:B------:R1:W-:Y:S04]  /*a7e0*/  STL [R1+0x884], R98 ;  /* 0x0008846201007387 */ /* 0x0003e80000100800 */
[----:B------:R1:W-:Y:S04]  /*a7f0*/  LDGSTS.E [R98+0xca00], [R244.64], P6 ;  /* 0x0ca00000f4627fae */ /* 0x0003e8000b121844 */
[----:B------:R1:W-:Y:S04]  /*a800*/  LDGSTS.E [R98+0xd200], [R246.64], P6 ;  /* 0x0d200000f6627fae */ /* 0x0003e8000b121844 */
[----:B------:R-:W2:Y:S04]  /*a810*/  LDL.64 R198, [R1+0x70] ;  /* 0x0000700001c67983 */ /* 0x000ea80000100a00 */
[----:B------:R1:W-:Y:S04]  /*a820*/  LDGSTS.E [R98+0xda00], [R248.64], P6 ;  /* 0x0da00000f8627fae */ /* 0x0003e8000b121844 */
[----:B------:R-:W2:Y:S04]  /*a830*/  LDL.64 R214, [R1+0x78] ;  /* 0x0000780001d67983 */ /* 0x000ea80000100a00 */
[----:B-----5:R5:W-:Y:S04]  /*a840*/  LDGSTS.E [R98+0xe200], [R216.64], P6 ;  /* 0x0e200000d8627fae */ /* 0x020be8000b121844 */
[----:B------:R-:W2:Y:S04]  /*a850*/  LDL.64 R202, [R1+0x80] ;  /* 0x0000800001ca7983 */ /* 0x000ea80000100a00 */
[----:B------:R1:W-:Y:S04]  /*a860*/  LDGSTS.E [R98+0xea00], [R218.64], P6 ;  /* 0x0ea00000da627fae */ /* 0x0003e8000b121844 */
[----:B-----5:R-:W5:Y:S04]  /*a870*/  LDL.64 R216, [R1+0x88] ;  /* 0x0000880001d87983 */ /* 0x020f680000100a00 */
[----:B------:R3:W-:Y:S04]  /*a880*/  LDGSTS.E [R98+0xf200], [R220.64], P6 ;  /* 0x0f200000dc627fae */ /* 0x0007e8000b121844 */
[----:B-1----:R-:W5:Y:S04]  /*a890*/  LDL.64 R218, [R1+0x90] ;  /* 0x0000900001da7983 */ /* 0x002f680000100a00 */
[----:B------:R1:W-:Y:S04]  /*a8a0*/  LDGSTS.E [R98+0xfa00], [R224.64], P6 ;  /* 0x0fa00000e0627fae */ /* 0x0003e8000b121844 */
[----:B---3--:R-:W3:Y:S04]  /*a8b0*/  LDL.64 R220, [R1+0x98] ;  /* 0x0000980001dc7983 */ /* 0x008ee80000100a00 */
[----:B----4-:R2:W-:Y:S04]  /*a8c0*/  LDGSTS.E [R250+0x400], [R170.64], P6 ;  /* 0x00400000aafa7fae */ /* 0x0105e8000b121844 */
[----:B-1----:R-:W2:Y:S04]  /*a8d0*/  LDL.64 R224, [R1+0xa0] ;  /* 0x0000a00001e07983 */ /* 0x002ea80000100a00 */
[----:B------:R-:W2:Y:S04]  /*a8e0*/  LDL.LU.64 R142, [R1+0xf8] ;  /* 0x0000f800018e7983 */ /* 0x000ea80000300a00 */
[----:B------:R1:W-:Y:S04]  /*a8f0*/  LDGSTS.E [R250+0xc00], [R174.64], P6 ;  /* 0x00c00000aefa7fae */ /* 0x0003e8000b121844 */
[----:B------:R-:W2:Y:S04]  /*a900*/  LDL.LU.64 R146, [R1+0x108] ;  /* 0x0001080001927983 */ /* 0x000ea80000300a00 */
[----:B------:R1:W-:Y:S04]  /*a910*/  LDGSTS.E [R250+0x1400], [R206.64], P6 ;  /* 0x01400000cefa7fae */ /* 0x0003e8000b121844 */
[----:B------:R2:W-:Y:S04]  /*a920*/  LDGSTS.E [R250+0x1c00], [R178.64], P6 ;  /* 0x01c00000b2fa7fae */ /* 0x0005e8000b121844 */
[----:B------:R1:W-:Y:S04]  /*a930*/  LDGSTS.E [R250+0x2400], [R210.64], P6 ;  /* 0x02400000d2fa7fae */ /* 0x0003e8000b121844 */
[----:B-1----:R-:W2:Y:S04]  /*a940*/  LDL.64 R206, [R1+0xb0] ;  /* 0x0000b00001ce7983 */ /* 0x002ea80000100a00 */
[----:B------:R-:W2:Y:S04]  /*a950*/  LDL.LU.64 R134, [R1+0x118] ;  /* 0x0001180001867983 */ /* 0x000ea80000300a00 */
[----:B------:R-:W2:Y:S04]  /*a960*/  LDL.64 R210, [R1+0xc0] ;  /* 0x0000c00001d27983 */ /* 0x000ea80000100a00 */
[----:B------:R1:W-:Y:S04]  /*a970*/  LDGSTS.E [R250+0x2c00], [R228.64], P6 ;  /* 0x02c00000e4fa7fae */ /* 0x0003e8000b121844 */
[----:B-1----:R-:W2:Y:S04]  /*a980*/  LDL.64 R228, [R1+0xd0] ;  /* 0x0000d00001e47983 */ /* 0x002ea80000100a00 */
[----:B------:R-:W2:Y:S04]  /*a990*/  LDL.LU.64 R154, [R1+0x128] ;  /* 0x00012800019a7983 */ /* 0x000ea80000300a00 */
[----:B------:R-:W2:Y:S04]  /*a9a0*/  LDL.LU.64 R150, [R1+0x138] ;  /* 0x0001380001967983 */ /* 0x000ea80000300a00 */
[----:B------:R-:W2:Y:S04]  /*a9b0*/  LDL.LU.64 R122, [R1+0x150] ;  /* 0x00015000017a7983 */ /* 0x000ea80000300a00 */
[----:B--2---:R1:W-:Y:S04]  /*a9c0*/  LDGSTS.E [R250+0x3400], [R182.64], P6 ;  /* 0x03400000b6fa7fae */ /* 0x0043e8000b121844 */
[----:B------:R2:W-:Y:S04]  /*a9d0*/  LDGSTS.E [R250+0x3c00], [R186.64], P6 ;  /* 0x03c00000bafa7fae */ /* 0x0005e8000b121844 */
[----:B------:R1:W-:Y:S04]  /*a9e0*/  LDGSTS.E [R250+0x4400], [R190.64], P6 ;  /* 0x04400000befa7fae */ /* 0x0003e8000b121844 */
[----:B------:R1:W-:Y:S04]  /*a9f0*/  LDGSTS.E [R250+0x4c00], [R194.64], P6 ;  /* 0x04c00000c2fa7fae */ /* 0x0003e8000b121844 */
[----:B------:R1:W-:Y:S04]  /*aa00*/  LDGSTS.E [R250+0x5400], [R198.64], P6 ;  /* 0x05400000c6fa7fae */ /* 0x0003e8000b121844 */
[----:B------:R1:W-:Y:S04]  /*aa10*/  LDGSTS.E [R250+0x5c00], [R214.64], P6 ;  /* 0x05c00000d6fa7fae */ /* 0x0003e8000b121844 */
[----:B------:R2:W-:Y:S04]  /*aa20*/  LDGSTS.E [R250+0x6400], [R202.64], P6 ;  /* 0x06400000cafa7fae */ /* 0x0005e8000b121844 */
[----:B-1----:R-:W4:Y:S04]  /*aa30*/  LDL.64 R214, [R1+0xe0] ;  /* 0x0000e00001d67983 */ /* 0x002f280000100a00 */
[----:B-----5:R1:W-:Y:S04]  /*aa40*/  LDGSTS.E [R250+0x6c00], [R216.64], P6 ;  /* 0x06c00000d8fa7fae */ /* 0x0203e8000b121844 */
[----:B------:R-:W5:Y:S04]  /*aa50*/  LDL.LU.64 R178, [R1+0x148] ;  /* 0x0001480001b27983 */ /* 0x000f680000300a00 */
[----:B------:R2:W-:Y:S04]  /*aa60*/  LDGSTS.E [R250+0x7400], [R218.64], P6 ;  /* 0x07400000dafa7fae */ /* 0x0005e8000b121844 */
[----:B-1----:R-:W5:Y:S04]  /*aa70*/  LDL.64 R216, [R1+0xe8] ;  /* 0x0000e80001d87983 */ /* 0x002f680000100a00 */
[----:B---3--:R1:W-:Y:S04]  /*aa80*/  LDGSTS.E [R250+0x7c00], [R220.64], P6 ;  /* 0x07c00000dcfa7fae */ /* 0x0083e8000b121844 */
[----:B--2---:R-:W2:Y:S04]  /*aa90*/  LDL.64 R218, [R1+0xf0] ;  /* 0x0000f00001da7983 */ /* 0x004ea80000100a00 */
[----:B------:R3:W-:Y:S04]  /*aaa0*/  LDGSTS.E [R250+0x8400], [R224.64], P6 ;  /* 0x08400000e0fa7fae */ /* 0x0007e8000b121844 */
[----:B-1----:R-:W2:Y:S04]  /*aab0*/  LDL.64 R220, [R1+0x100] ;  /* 0x0001000001dc7983 */ /* 0x002ea80000100a00 */
[----:B------:R1:W-:Y:S04]  /*aac0*/  LDGSTS.E [R250+0x8c00], [R130.64], P6 ;  /* 0x08c0000082fa7fae */ /* 0x0003e8000b121844 */
[----:B---3--:R-:W3:Y:S04]  /*aad0*/  LDL.64 R224, [R1+0x110] ;  /* 0x0001100001e07983 */ /* 0x008ee80000100a00 */
[----:B------:R-:W3:Y:S04]  /*aae0*/  LDL.LU.64 R202, [R1+0x158] ;  /* 0x0001580001ca7983 */ /* 0x000ee80000300a00 */
[----:B------:R-:W3:Y:S04]  /*aaf0*/  LDL.LU.64 R170, [R1+0x180] ;  /* 0x0001800001aa7983 */ /* 0x000ee80000300a00 */
[----:B------:R-:W3:Y:S04]  /*ab00*/  LDL.LU.64 R162, [R1+0x188] ;  /* 0x0001880001a27983 */ /* 0x000ee80000300a00 */
[----:B------:R1:W-:Y:S04]  /*ab10*/  LDGSTS.E [R250+0x9400], [R206.64], P6 ;  /* 0x09400000cefa7fae */ /* 0x0003e8000b121844 */
[----:B------:R1:W-:Y:S04]  /*ab20*/  LDGSTS.E [R250+0x9c00], [R118.64], P6 ;  /* 0x09c0000076fa7fae */ /* 0x0003e8000b121844 */
[----:B------:R-:W3:Y:S04]  /*ab30*/  LDL.LU.64 R114, [R1+0x190] ;  /* 0x0001900001727983 */ /* 0x000ee80000300a00 */
[----:B------:R1:W-:Y:S04]  /*ab40*/  LDGSTS.E [R250+0xa400], [R210.64], P6 ;  /* 0x0a400000d2fa7fae */ /* 0x0003e8000b121844 */
[----:B------:R-:W3:Y:S04]  /*ab50*/  LDL.LU.64 R198, [R1+0x178] ;  /* 0x0001780001c67983 */ /* 0x000ee80000300a00 */
[----:B------:R1:W-:Y:S04]  /*ab60*/  LDGSTS.E [R250+0xac00], [R138.64], P6 ;  /* 0x0ac000008afa7fae */ /* 0x0003e8000b121844 */
[----:B------:R-:W3:Y:S04]  /*ab70*/  LDL.LU.64 R166, [R1+0x1a0] ;  /* 0x0001a00001a67983 */ /* 0x000ee80000300a00 */
[----:B------:R1:W-:Y:S04]  /*ab80*/  LDGSTS.E [R250+0xb400], [R228.64], P6 ;  /* 0x0b400000e4fa7fae */ /* 0x0003e8000b121844 */
[----:B------:R-:W3:Y:S04]  /*ab90*/  LDL.64 R98, [R1+0x130] ;  /* 0x0001300001627983 */ /* 0x000ee80000100a00 */
[----:B------:R-:W3:Y:S04]  /*aba0*/  LDL.64 R100, [R1+0x140] ;  /* 0x0001400001647983 */ /* 0x000ee80000100a00 */
[----:B-1----:R-:W3:Y:S04]  /*abb0*/  LDL.64 R228, [R1+0x120] ;  /* 0x0001200001e47983 */ /* 0x002ee80000100a00 */
[----:B------:R-:W3:Y:S04]  /*abc0*/  LDL.LU.64 R190, [R1+0x1b0] ;  /* 0x0001b00001be7983 */ /* 0x000ee80000300a00 */
[----:B------:R-:W3:Y:S04]  /*abd0*/  LDL.LU.64 R194, [R1+0x1a8] ;  /* 0x0001a80001c27983 */ /* 0x000ee80000300a00 */
[----:B------:R-:W3:Y:S04]  /*abe0*/  LDL.LU.64 R186, [R1+0x1c0] ;  /* 0x0001c00001ba7983 */ /* 0x000ee80000300a00 */
[----:B------:R-:W3:Y:S04]  /*abf0*/  LDL.LU.64 R174, [R1+0x1b8] ;  /* 0x0001b80001ae7983 */ /* 0x000ee80000300a00 */
[----:B------:R-:W3:Y:S04]  /*ac00*/  LDL.64 R102, [R1+0x160] ;  /* 0x0001600001667983 */ /* 0x000ee80000100a00 */
[----:B------:R-:W3:Y:S04]  /*ac10*/  LDL.64 R104, [R1+0x168] ;  /* 0x0001680001687983 */ /* 0x000ee80000100a00 */
[----:B------:R-:W3:Y:S04]  /*ac20*/  LDL.64 R106, [R1+0x170] ;  /* 0x00017000016a7983 */ /* 0x000ee80000100a00 */
[----:B------:R-:W3:Y:S04]  /*ac30*/  LDL.LU.64 R182, [R1+0x1c8] ;  /* 0x0001c80001b67983 */ /* 0x000ee80000300a00 */
[----:B------:R-:W3:Y:S04]  /*ac40*/  LDL.LU.64 R158, [R1+0x1d0] ;  /* 0x0001d000019e7983 */ /* 0x000ee80000300a00 */
[----:B------:R-:W3:Y:S04]  /*ac50*/  LDL.64 R108, [R1+0x198] ;  /* 0x00019800016c7983 */ /* 0x000ee80000100a00 */
[----:B------:R1:W-:Y:S01]  /*ac60*/  LDGSTS.E [R250+0xbc00], [R126.64], P6 ;  /* 0x0bc000007efa7fae */ /* 0x0003e2000b121844 */
[----:B------:R-:W-:-:S03]  /*ac70*/  LOP3.LUT R252, R110, 0x60, RZ, 0x3c, !PT ;  /* 0x000000606efc7812 */ /* 0x000fc600078e3cff */
[----:B----4-:R4:W-:Y:S04]  /*ac80*/  LDGSTS.E [R250+0xc400], [R214.64], P6 ;  /* 0x0c400000d6fa7fae */ /* 0x0109e8000b121844 */
[----:B-----5:R5:W-:Y:S04]  /*ac90*/  LDGSTS.E [R250+0xcc00], [R216.64], P6 ;  /* 0x0cc00000d8fa7fae */ /* 0x020be8000b121844 */
[----:B--2---:R2:W-:Y:S04]  /*aca0*/  LDGSTS.E [R250+0xd400], [R218.64], P6 ;  /* 0x0d400000dafa7fae */ /* 0x0045e8000b121844 */
[----:B-----5:R-:W5:Y:S04]  /*acb0*/  LDL.LU.64 R216, [R1+0x1f0] ;  /* 0x0001f00001d87983 */ /* 0x020f680000300a00 */
[----:B------:R1:W-:Y:S04]  /*acc0*/  LDGSTS.E [R250+0xdc00], [R142.64], P6 ;  /* 0x0dc000008efa7fae */ /* 0x0003e8000b121844 */
[----:B------:R-:W5:Y:S04]  /*acd0*/  LDL.LU.64 R210, [R1+0x1e8] ;  /* 0x0001e80001d27983 */ /* 0x000f680000300a00 */
[----:B------:R1:W-:Y:S04]  /*ace0*/  LDGSTS.E [R250+0xe400], [R220.64], P6 ;  /* 0x0e400000dcfa7fae */ /* 0x0003e8000b121844 */
[----:B------:R-:W5:Y:S04]  /*acf0*/  LDL.64 R110, [R1+0x1d8] ;  /* 0x0001d800016e7983 */ /* 0x000f680000100a00 */
[----:B------:R1:W-:Y:S04]  /*ad00*/  LDGSTS.E [R250+0xec00], [R146.64], P6 ;  /* 0x0ec0000092fa7fae */ /* 0x0003e8000b121844 */
[----:B--2---:R-:W2:Y:S04]  /*ad10*/  LDL.64 R218, [R1+0x1e0] ;  /* 0x0001e00001da7983 */ /* 0x004ea80000100a00 */
[----:B---3--:R3:W-:Y:S04]  /*ad20*/  LDGSTS.E [R250+0xf400], [R224.64], P6 ;  /* 0x0f400000e0fa7fae */ /* 0x0087e8000b121844 */
[----:B------:R1:W-:Y:S04]  /*ad30*/  LDGSTS.E [R250+0xfc00], [R134.64], P6 ;  /* 0x0fc0000086fa7fae */ /* 0x0003e8000b121844 */
[----:B---3--:R-:W3:Y:S04]  /*ad40*/  LDL.64 R224, [R1+0x1f8] ;  /* 0x0001f80001e07983 */ /* 0x008ee80000100a00 */
[----:B------:R-:W3:Y:S04]  /*ad50*/  LDL.LU.64 R206, [R1+0x208] ;  /* 0x0002080001ce7983 */ /* 0x000ee80000300a00 */
[----:B----4-:R-:W4:Y:S04]  /*ad60*/  LDL.LU.64 R214, [R1+0x210] ;  /* 0x0002100001d67983 */ /* 0x010f280000300a00 */
[----:B------:R1:W-:Y:S04]  /*ad70*/  LDGSTS.E [R252+0x600], [R228.64], P6 ;  /* 0x00600000e4fc7fae */ /* 0x0003e8000b121844 */
[----:B------:R2:W-:Y:S04]  /*ad80*/  LDGSTS.E [R252+0xe00], [R154.64], P6 ;  /* 0x00e000009afc7fae */ /* 0x0005e8000b121844 */
[----:B------:R1:W-:Y:S04]  /*ad90*/  LDGSTS.E [R252+0x1600], [R98.64], P6 ;  /* 0x0160000062fc7fae */ /* 0x0003e8000b121844 */
[----:B-1----:R-:W4:Y:S04]  /*ada0*/  LDL.64 R228, [R1+0x200] ;  /* 0x0002000001e47983 */ /* 0x002f280000100a00 */
[----:B------:R-:W4:Y:S04]  /*adb0*/  LDL.LU.64 R220, [R1+0x218] ;  /* 0x0002180001dc7983 */ /* 0x000f280000300a00 */
        /* <DEDUP_REMOVED lines=19> */
[----:B------:R2:W-:Y:S01]  /*aef0*/  LDGSTS.E [R252+0xb600], [R158.64], P6 ;  /* 0x0b6000009efc7fae */ /* 0x0005e2000b121844 */
[----:B------:R-:W-:-:S03]  /*af00*/  LOP3.LUT R0, R0, 0x7f, RZ, 0xc0, !PT ;  /* 0x0000007f00007812 */ /* 0x000fc600078ec0ff */
[----:B------:R-:W4:Y:S04]  /*af10*/  LDL.LU.64 R98, [R1+0x9e8] ;  /* 0x0009e80001627983 */ /* 0x000f280000300a00 */
[----:B-1----:R-:W4:Y:S01]  /*af20*/  LDL.LU.64 R100, [R1+0x9e0] ;  /* 0x0009e00001647983 */ /* 0x002f220000300a00 */
[----:B------:R-:W-:-:S03]  /*af30*/  IMAD.SHL.U32 R0, R0, 0x4, RZ ;  /* 0x0000000400007824 */ /* 0x000fc600078e00ff */
[----:B------:R-:W4:Y:S04]  /*af40*/  LDL.LU.64 R102, [R1+0x9d8] ;  /* 0x0009d80001667983 */ /* 0x000f280000300a00 */
[----:B------:R-:W4:Y:S04]  /*af50*/  LDL.LU.64 R104, [R1+0x9d0] ;  /* 0x0009d00001687983 */ /* 0x000f280000300a00 */
[----:B------:R-:W4:Y:S04]  /*af60*/  LDL.LU.64 R106, [R1+0x9c8] ;  /* 0x0009c800016a7983 */ /* 0x000f280000300a00 */
[----:B------:R-:W4:Y:S04]  /*af70*/  LDL.LU.64 R108, [R1+0x9c0] ;  /* 0x0009c000016c7983 */ /* 0x000f280000300a00 */
[----:B-----5:R1:W-:Y:S04]  /*af80*/  LDGSTS.E [R252+0xbe00], [R110.64], P6 ;  /* 0x0be000006efc7fae */ /* 0x0203e8000b121844 */
[----:B--2---:R2:W-:Y:S04]  /*af90*/  LDGSTS.E [R252+0xc600], [R218.64], P6 ;  /* 0x0c600000dafc7fae */ /* 0x0045e8000b121844 */
[----:B------:R5:W-:Y:S04]  /*afa0*/  LDGSTS.E [R252+0xce00], [R210.64], P6 ;  /* 0x0ce00000d2fc7fae */ /* 0x000be8000b121844 */
[----:B------:R2:W-:Y:S04]  /*afb0*/  LDGSTS.E [R252+0xd600], [R216.64], P6 ;  /* 0x0d600000d8fc7fae */ /* 0x0005e8000b121844 */
[----:B-1----:R-:W5:Y:S04]  /*afc0*/  LDL.LU.64 R110, [R1+0x9b8] ;  /* 0x0009b800016e7983 */ /* 0x002f680000300a00 */
[----:B---3--:R1:W-:Y:S04]  /*afd0*/  LDGSTS.E [R252+0xde00], [R224.64], P6 ;  /* 0x0de00000e0fc7fae */ /* 0x0083e8000b121844 */
[----:B--2---:R-:W2:Y:S04]  /*afe0*/  LDL.LU.64 R218, [R1+0x9b0] ;  /* 0x0009b00001da7983 */ /* 0x004ea80000300a00 */
[----:B----4-:R3:W-:Y:S04]  /*aff0*/  LDGSTS.E [R252+0xe600], [R214.64], P6 ;  /* 0x0e600000d6fc7fae */ /* 0x0107e8000b121844 */
[----:B------:R4:W-:Y:S04]  /*b000*/  LDGSTS.E [R252+0xee00], [R206.64], P6 ;  /* 0x0ee00000cefc7fae */ /* 0x0009e8000b121844 */
[----:B-1----:R-:W3:Y:S04]  /*b010*/  LDL.LU.64 R224, [R1+0x9a8] ;  /* 0x0009a80001e07983 */ /* 0x002ee80000300a00 */
[----:B------:R1:W-:Y:S04]  /*b020*/  LDGSTS.E [R252+0xf600], [R228.64], P6 ;  /* 0x0f600000e4fc7fae */ /* 0x0003e8000b121844 */
[----:B------:R1:W-:Y:S04]  /*b030*/  LDGSTS.E [R252+0xfe00], [R220.64], P6 ;  /* 0x0fe00000dcfc7fae */ /* 0x0003e8000b121844 */
[----:B------:R-:W0:Y:S04]  /*b040*/  LDGDEPBAR ;  /* 0x00000000000079af */ /* 0x000e280000000000 */
[----:B------:R-:W-:Y:S06]  /*b050*/  BAR.SYNC.DEFER_BLOCKING 0x0 ;  /* 0x0000000000007b1d */ /* 0x000fec0000010000 */
[----:B-1----:R-:W4:Y:S04]  /*b060*/  LDL.LU.64 R228, [R1+0x9a0] ;  /* 0x0009a00001e47983 */ /* 0x002f280000300a00 */
[----:B------:R1:W-:Y:S04]  /*b070*/  STL [R1+0x280], R236 ;  /* 0x000280ec01007387 */ /* 0x0003e80000100800 */
[----:B------:R-:W-:Y:S01]  /*b080*/  @!PT LDS RZ, [RZ] ;  /* 0x00000000fffff984 */ /* 0x000fe20000000800 */
[----:B------:R-:W-:Y:S01]  /*b090*/  @!PT LDS RZ, [RZ] ;  /* 0x00000000fffff984 */ /* 0x000fe20000000800 */
[----:B------:R-:W-:Y:S01]  /*b0a0*/  @!PT LDS RZ, [RZ] ;  /* 0x00000000fffff984 */ /* 0x000fe20000000800 */
[----:B------:R1:W-:Y:S04]  /*b0b0*/  LDGSTS.E [R0+0x28000], [R236.64], !P3 ;  /* 0x28000000ec007fae */ /* 0x0003e8000d921844 */
[----:B-1----:R-:W1:Y:S01]  /*b0c0*/  S2R R236, SR_TID.X ;  /* 0x0000000000ec7919 */ /* 0x002e620000002100 */
[----:B------:R-:W-:-:S03]  /*b0d0*/  IMAD.MOV.U32 R0, RZ, RZ, c[0x0][0x180] ;  /* 0x00006000ff007624 */ /* 0x000fc600078e00ff */
[----:B------:R1:W-:Y:S04]  /*b0e0*/  STL [R1+0x27c], R237 ;  /* 0x00027ced01007387 */ /* 0x0003e80000100800 */
[----:B-1----:R-:W5:Y:S01]  /*b0f0*/  LDL R237, [R1+0x270] ;  /* 0x0002700001ed7983 */ /* 0x002f620000100800 */
[----:B------:R-:W-:-:S05]  /*b100*/  LOP3.LUT R236, R236, 0x7f, RZ, 0xc0, !PT ;  /* 0x0000007fecec7812 */ /* 0x000fca00078ec0ff */
[----:B------:R-:W-:Y:S01]  /*b110*/  IMAD.SHL.U32 R236, R236, 0x4, RZ ;  /* 0x00000004ecec7824 */ /* 0x000fe200078e00ff */
[----:B------:R1:W-:Y:S04]  /*b120*/  STL [R1+0x2a0], R232 ;  /* 0x0002a0e801007387 */ /* 0x0003e80000100800 */
[----:B------:R1:W-:Y:S02]  /*b130*/  LDGSTS.E [R236+0x28800], [R232.64], !P0 ;  /* 0x28800000e8ec7fae */ /* 0x0003e4000c121844 */
[----:B-1----:R-:W-:-:S04]  /*b140*/  IADD3 R232, R0, -0x49, RZ ;  /* 0xffffffb700e87810 */ /* 0x002fc80007ffe0ff */
[----:B------:R-:W-:Y:S02]  /*b150*/  ISETP.GE.U32.AND P0, PT, R232, 0x7fffff78, PT ;  /* 0x7fffff78e800780c */ /* 0x000fe40003f06070 */
[----:B------:R-:W-:-:S04]  /*b160*/  IADD3 R232, R0, -0x4d, RZ ;  /* 0xffffffb300e87810 */ /* 0x000fc80007ffe0ff */
[----:B------:R-:W-:Y:S02]  /*b170*/  ISETP.GE.U32.AND P1, PT, R232, 0x7fffff74, PT ;  /* 0x7fffff74e800780c */ /* 0x000fe40003f26070 */
[----:B------:R-:W-:-:S04]  /*b180*/  IADD3 R232, R0, -0x51, RZ ;  /* 0xffffffaf00e87810 */ /* 0x000fc80007ffe0ff */
[----:B------:R-:W-:Y:S02]  /*b190*/  ISETP.GE.U32.AND P3, PT, R232, 0x7fffff70, PT ;  /* 0x7fffff70e800780c */ /* 0x000fe40003f66070 */
[----:B------:R-:W-:Y:S01]  /*b1a0*/  IADD3 R232, R0, -0x55, RZ ;  /* 0xffffffab00e87810 */ /* 0x000fe20007ffe0ff */
[----:B------:R1:W-:Y:S03]  /*b1b0*/  STL [R1+0x29c], R233 ;  /* 0x00029ce901007387 */ /* 0x0003e60000100800 */
[----:B------:R-:W-:Y:S01]  /*b1c0*/  ISETP.GE.U32.AND P4, PT, R232, 0x7fffff6c, PT ;  /* 0x7fffff6ce800780c */ /* 0x000fe20003f86070 */
[----:B------:R-:W-:Y:S02]  /*b1d0*/  IMAD.MOV.U32 R232, RZ, RZ, R220 ;  /* 0x000000ffffe87224 */ /* 0x000fe400078e00dc */
[----:B-1----:R-:W-:Y:S02]  /*b1e0*/  IMAD.MOV.U32 R233, RZ, RZ, R221 ;  /* 0x000000ffffe97224 */ /* 0x002fe400078e00dd */
[----:B------:R-:W5:Y:S01]  /*b1f0*/  LDL.LU.64 R220, [R1+0x998] ;  /* 0x0009980001dc7983 */ /* 0x000f620000300a00 */
[----:B--2---:R-:W-:-:S04]  /*b200*/  IMAD.WIDE R218, R251, 0x4, R218 ;  /* 0x00000004fbda7825 */ /* 0x004fc800078e02da */
[----:B---3--:R-:W-:-:S04]  /*b210*/  IMAD.WIDE R224, R251, 0x4, R224 ;  /* 0x00000004fbe07825 */ /* 0x008fc800078e02e0 */
[----:B----4-:R-:W-:-:S05]  /*b220*/  IMAD.WIDE R228, R251, 0x4, R228 ;  /* 0x00000004fbe47825 */ /* 0x010fca00078e02e4 */
[----:B------:R1:W-:Y:S04]  /*b230*/  STL [R1+0x2c0], R228 ;  /* 0x0002c0e401007387 */ /* 0x0003e80000100800 */
[----:B------:R1:W-:Y:S04]  /*b240*/  LDGSTS.E [R236+0x29000], [R228.64], !P0 ;  /* 0x29000000e4ec7fae */ /* 0x0003e8000c121844 */
[----:B------:R2:W-:Y:S04]  /*b250*/  STL [R1+0x2bc], R229 ;  /* 0x0002bce501007387 */ /* 0x0005e80000100800 */
[----:B------:R3:W-:Y:S01]  /*b260*/  LDGSTS.E [R236+0x29800], [R224.64], !P1 ;  /* 0x29800000e0ec7fae */ /* 0x0007e2000c921844 */
[----:B-1----:R-:W-:-:S02]  /*b270*/  IMAD.MOV.U32 R228, RZ, RZ, R206 ;  /* 0x000000ffffe47224 */ /* 0x002fc400078e00ce */
[----:B--2---:R-:W-:Y:S02]  /*b280*/  IMAD.MOV.U32 R229, RZ, RZ, R207 ;  /* 0x000000ffffe57224 */ /* 0x004fe400078e00cf */
[----:B------:R-:W2:Y:S04]  /*b290*/  LDL.LU.64 R206, [R1+0x990] ;  /* 0x0009900001ce7983 */ /* 0x000ea80000300a00 */
[----:B------:R3:W-:Y:S04]  /*b2a0*/  STL [R1+0x2e0], R224 ;  /* 0x0002e0e001007387 */ /* 0x0007e80000100800 */
[----:B------:R1:W-:Y:S01]  /*b2b0*/  STL [R1+0x2dc], R225 ;  /* 0x0002dce101007387 */ /* 0x0003e20000100800 */
[----:B---3--:R-:W-:-:S02]  /*b2c0*/  IMAD.MOV.U32 R224, RZ, RZ, R214 ;  /* 0x000000ffffe07224 */ /* 0x008fc400078e00d6 */
[----:B-1----:R-:W-:Y:S02]  /*b2d0*/  IMAD.MOV.U32 R225, RZ, RZ, R215 ;  /* 0x000000ffffe17224 */ /* 0x002fe400078e00d7 */
[----:B------:R-:W3:Y:S01]  /*b2e0*/  LDL.LU.64 R214, [R1+0x988] ;  /* 0x0009880001d67983 */ /* 0x000ee20000300a00 */
[----:B-----5:R-:W-:-:S05]  /*b2f0*/  IMAD.WIDE R220, R251, 0x4, R220 ;  /* 0x00000004fbdc7825 */ /* 0x020fca00078e02dc */
[----:B------:R1:W-:Y:S04]  /*b300*/  STL [R1+0x300], R220 ;  /* 0x000300dc01007387 */ /* 0x0003e80000100800 */
[----:B------:R1:W-:Y:S04]  /*b310*/  LDGSTS.E [R236+0x2a000], [R220.64], !P3 ;  /* 0x2a000000dcec7fae */ /* 0x0003e8000d921844 */
[----:B------:R4:W-:Y:S04]  /*b320*/  STL [R1+0x2fc], R221 ;  /* 0x0002fcdd01007387 */ /* 0x0009e80000100800 */
[----:B------:R5:W-:Y:S01]  /*b330*/  LDGSTS.E [R236+0x2a800], [R218.64], !P4 ;  /* 0x2a800000daec7fae */ /* 0x000be2000e121844 */
[----:B-1----:R-:W-:-:S02]  /*b340*/  IMAD.MOV.U32 R220, RZ, RZ, R216 ;  /* 0x000000ffffdc7224 */ /* 0x002fc400078e00d8 */
[----:B----4-:R-:W-:Y:S02]  /*b350*/  IMAD.MOV.U32 R221, RZ, RZ, R217 ;  /* 0x000000ffffdd7224 */ /* 0x010fe400078e00d9 */
[----:B------:R-:W4:Y:S04]  /*b360*/  LDL.LU.64 R216, [R1+0x980] ;  /* 0x0009800001d87983 */ /* 0x000f280000300a00 */
[----:B------:R5:W-:Y:S02]  /*b370*/  STL [R1+0x320], R218 ;  /* 0x000320da01007387 */ /* 0x000be40000100800 */
[----:B-----5:R-:W-:-:S04]  /*b380*/  IADD3 R218, R0, -0x59, RZ ;  /* 0xffffffa700da7810 */ /* 0x020fc80007ffe0ff */
        /* <DEDUP_REMOVED lines=47> */
[----:B---3--:R-:W-:-:S04]  /*b680*/  IMAD.WIDE R198, R251, 0x4, R198 ;  /* 0x00000004fbc67825 */ /* 0x008fc800078e02c6 */
[----:B----4-:R-:W-:-:S05]  /*b690*/  IMAD.WIDE R202, R251, 0x4, R202 ;  /* 0x00000004fbca7825 */ /* 0x010fca00078e02ca */
[----:B------:R1:W-:Y:S04]  /*b6a0*/  STL [R1+0x3c0], R202 ;  /* 0x0003c0ca01007387 */ /* 0x0003e80000100800 */
[----:B------:R1:W-:Y:S04]  /*b6b0*/  LDGSTS.E [R236+0x2d000], [R202.64], !P0 ;  /* 0x2d000000caec7fae */ /* 0x0003e8000c121844 */
[----:B------:R3:W-:Y:S04]  /*b6c0*/  STL [R1+0x3bc], R203 ;  /* 0x0003bccb01007387 */ /* 0x0007e80000100800 */
[----:B------:R4:W-:Y:S01]  /*b6d0*/  LDGSTS.E [R236+0x2d800], [R198.64], !P1 ;  /* 0x2d800000c6ec7fae */ /* 0x0009e2000c921844 */
[----:B-1----:R-:W-:-:S02]  /*b6e0*/  IMAD.MOV.U32 R202, RZ, RZ, R158 ;  /* 0x000000ffffca7224 */ /* 0x002fc400078e009e */
[----:B---3--:R-:W-:Y:S02]  /*b6f0*/  IMAD.MOV.U32 R203, RZ, RZ, R159 ;  /* 0x000000ffffcb7224 */ /* 0x008fe400078e009f */
[----:B------:R-:W3:Y:S04]  /*b700*/  LDL.LU.64 R158, [R1+0x950] ;  /* 0x00095000019e7983 */ /* 0x000ee80000300a00 */
[----:B------:R4:W-:Y:S04]  /*b710*/  STL [R1+0x3e0], R198 ;  /* 0x0003e0c601007387 */ /* 0x0009e80000100800 */
[----:B------:R1:W-:Y:S01]  /*b720*/  STL [R1+0x3dc], R199 ;  /* 0x0003dcc701007387 */ /* 0x0003e20000100800 */
[----:B----4-:R-:W-:-:S02]  /*b730*/  IMAD.MOV.U32 R198, RZ, RZ, R182 ;  /* 0x000000ffffc67224 */ /* 0x010fc400078e00b6 */
[----:B-1----:R-:W-:Y:S02]  /*b740*/  IMAD.MOV.U32 R199, RZ, RZ, R183 ;  /* 0x000000ffffc77224 */ /* 0x002fe400078e00b7 */
[----:B------:R-:W4:Y:S01]  /*b750*/  LDL.LU.64 R182, [R1+0x948] ;  /* 0x0009480001b67983 */ /* 0x000f220000300a00 */
[----:B-----5:R-:W-:-:S05]  /*b760*/  IMAD.WIDE R194, R251, 0x4, R194 ;  /* 0x00000004fbc27825 */ /* 0x020fca00078e02c2 */
[----:B------:R1:W-:Y:S04]  /*b770*/  STL [R1+0x820], R194 ;  /* 0x000820c201007387 */ /* 0x0003e80000100800 */
[----:B------:R1:W-:Y:S04]  /*b780*/  LDGSTS.E [R236+0x2e000], [R194.64], !P3 ;  /* 0x2e000000c2ec7fae */ /* 0x0003e8000d921844 */
[----:B------:R5:W-:Y:S01]  /*b790*/  STL [R1+0x81c], R195 ;  /* 0x00081cc301007387 */ /* 0x000be20000100800 */
[----:B-1----:R-:W-:Y:S02]  /*b7a0*/  IMAD.MOV.U32 R194, RZ, RZ, R186 ;  /* 0x000000ffffc27224 */ /* 0x002fe400078e00ba */
[----:B-----5:R-:W-:-:S02]  /*b7b0*/  IMAD.MOV.U32 R195, RZ, RZ, R187 ;  /* 0x000000ffffc37224 */ /* 0x020fc400078e00bb */
[----:B------:R-:W5:Y:S01]  /*b7c0*/  LDL.LU.64 R186, [R1+0x940] ;  /* 0x0009400001ba7983 */ /* 0x000f620000300a00 */
[----:B--2---:R-:W-:-:S05]  /*b7d0*/  IMAD.WIDE R190, R251, 0x4, R190 ;  /* 0x00000004fbbe7825 */ /* 0x004fca00078e02be */
[----:B------:R1:W-:Y:S04]  /*b7e0*/  LDGSTS.E [R236+0x2e800], [R190.64], !P4 ;  /* 0x2e800000beec7fae */ /* 0x0003e8000e121844 */
[----:B------:R1:W-:Y:S02]  /*b7f0*/  STL [R1+0x838], R190 ;  /* 0x000838be01007387 */ /* 0x0003e40000100800 */
        /* <DEDUP_REMOVED lines=11> */
[----:B------:R-:W2:Y:S01]  /*b8b0*/  LDL.LU.64 R174, [R1+0x938] ;  /* 0x0009380001ae7983 */ /* 0x000ea20000300a00 */
[----:B-----5:R-:W-:-:S05]  /*b8c0*/  IMAD.WIDE R186, R251, 0x4, R186 ;  /* 0x00000004fbba7825 */ /* 0x020fca00078e02ba */
[----:B------:R1:W-:Y:S04]  /*b8d0*/  STL [R1+0x860], R186 ;  /* 0x000860ba01007387 */ /* 0x0003e80000100800 */
[----:B------:R1:W-:Y:S04]  /*b8e0*/  LDGSTS.E [R236+0x2f000], [R186.64], !P3 ;  /* 0x2f000000baec7fae */ /* 0x0003e8000d921844 */
[----:B------:R5:W-:Y:S01]  /*b8f0*/  STL [R1+0x85c], R187 ;  /* 0x00085cbb01007387 */ /* 0x000be20000100800 */
[----:B-1----:R-:W-:Y:S02]  /*b900*/  IMAD.MOV.U32 R186, RZ, RZ, R178 ;  /* 0x000000ffffba7224 */ /* 0x002fe400078e00b2 */
[----:B-----5:R-:W-:-:S02]  /*b910*/  IMAD.MOV.U32 R187, RZ, RZ, R179 ;  /* 0x000000ffffbb7224 */ /* 0x020fc400078e00b3 */
[----:B------:R-:W5:Y:S04]  /*b920*/  LDL.LU.64 R178, [R1+0x930] ;  /* 0x0009300001b27983 */ /* 0x000f680000300a00 */
[----:B------:R-:W1:Y:S01]  /*b930*/  S2R R0, SR_TID.X ;  /* 0x0000000000007919 */ /* 0x000e620000002100 */
[----:B----4-:R-:W-:-:S05]  /*b940*/  IMAD.WIDE R182, R251, 0x4, R182 ;  /* 0x00000004fbb67825 */ /* 0x010fca00078e02b6 */
[----:B------:R4:W-:Y:S04]  /*b950*/  STL [R1+0x870], R182 ;  /* 0x000870b601007387 */ /* 0x0009e80000100800 */
[----:B------:R4:W-:Y:S01]  /*b960*/  LDGSTS.E [R236+0x2f800], [R182.64], !P4 ;  /* 0x2f800000b6ec7fae */ /* 0x0009e2000e121844 */
[----:B-1----:R-:W-:-:S05]  /*b970*/  LOP3.LUT R0, R0, 0x7f, RZ, 0xc0, !PT ;  /* 0x0000007f00007812 */ /* 0x002fca00078ec0ff */
[----:B------:R-:W-:Y:S01]  /*b980*/  IMAD.SHL.U32 R0, R0, 0x4, RZ ;  /* 0x0000000400007824 */ /* 0x000fe200078e00ff */
[----:B------:R1:W-:Y:S01]  /*b990*/  STL [R1+0x86c], R183 ;  /* 0x00086cb701007387 */ /* 0x0003e20000100800 */
[----:B----4-:R-:W-:-:S03]  /*b9a0*/  IMAD.MOV.U32 R182, RZ, RZ, R166 ;  /* 0x000000ffffb67224 */ /* 0x010fc600078e00a6 */
[----:B------:R-:W-:Y:S01]  /*b9b0*/  LOP3.LUT R0, R0, 0x20, RZ, 0x3c, !PT ;  /* 0x0000002000007812 */ /* 0x000fe200078e3cff */
[----:B--2---:R-:W-:-:S04]  /*b9c0*/  IMAD.WIDE R174, R251, 0x4, R174 ;  /* 0x00000004fbae7825 */ /* 0x004fc800078e02ae */
[----:B-1----:R-:W-:Y:S02]  /*b9d0*/  IMAD.MOV.U32 R183, RZ, RZ, R167 ;  /* 0x000000ffffb77224 */ /* 0x002fe400078e00a7 */
[----:B------:R-:W2:Y:S01]  /*b9e0*/  LDL.LU.64 R166, [R1+0x928] ;  /* 0x0009280001a67983 */ /* 0x000ea20000300a00 */
        /* <DEDUP_REMOVED lines=8> */
[----:B------:R-:W-:Y:S04]  /*ba70*/  STL [R1+0x2a8], R174 ;  /* 0x0002a8ae01007387 */ /* 0x000fe80000100800 */
[----:B------:R5:W-:Y:S04]  /*ba80*/  STL [R1+0x2a4], R175 ;  /* 0x0002a4af01007387 */ /* 0x000be80000100800 */
[----:B-----5:R-:W1:Y:S01]  /*ba90*/  S2R R175, SR_TID.X ;  /* 0x0000000000af7919 */ /* 0x020e620000002100 */
[----:B------:R-:W-:-:S05]  /*baa0*/  IMAD.MOV.U32 R0, RZ, RZ, c[0x0][0x180] ;  /* 0x00006000ff007624 */ /* 0x000fca00078e00ff */
[----:B------:R-:W-:-:S04]  /*bab0*/  IADD3 R174, R0, -0x4a, RZ ;  /* 0xffffffb600ae7810 */ /* 0x000fc80007ffe0ff */
[----:B------:R-:W-:Y:S02]  /*bac0*/  ISETP.GE.U32.AND P0, PT, R174, 0x7fffff77, PT ;  /* 0x7fffff77ae00780c */ /* 0x000fe40003f06070 */
[----:B------:R-:W-:-:S04]  /*bad0*/  IADD3 R174, R0, -0x4e, RZ ;  /* 0xffffffb200ae7810 */ /* 0x000fc80007ffe0ff */
[----:B------:R-:W-:Y:S02]  /*bae0*/  ISETP.GE.U32.AND P1, PT, R174, 0x7fffff73, PT ;  /* 0x7fffff73ae00780c */ /* 0x000fe40003f26070 */
[----:B------:R-:W-:Y:S02]  /*baf0*/  IADD3 R174, R0, -0x52, RZ ;  /* 0xffffffae00ae7810 */ /* 0x000fe40007ffe0ff */
[----:B-1----:R-:W-:Y:S02]  /*bb00*/  LOP3.LUT R175, R175, 0x7f, RZ, 0xc0, !PT ;  /* 0x0000007fafaf7812 */ /* 0x002fe400078ec0ff */
[----:B------:R-:W-:Y:S02]  /*bb10*/  ISETP.GE.U32.AND P3, PT, R174, 0x7fffff6f, PT ;  /* 0x7fffff6fae00780c */ /* 0x000fe40003f66070 */
[----:B------:R-:W-:Y:S01]  /*bb20*/  IADD3 R174, R0, -0x56, RZ ;  /* 0xffffffaa00ae7810 */ /* 0x000fe20007ffe0ff */
[----:B------:R-:W-:-:S03]  /*bb30*/  IMAD.SHL.U32 R175, R175, 0x4, RZ ;  /* 0x00000004afaf7824 */ /* 0x000fc600078e00ff */
[----:B------:R-:W-:Y:S01]  /*bb40*/  ISETP.GE.U32.AND P4, PT, R174, 0x7fffff6b, PT ;  /* 0x7fffff6bae00780c */ /* 0x000fe20003f86070 */
[----:B------:R-:W-:Y:S01]  /*bb50*/  IMAD.MOV.U32 R174, RZ, RZ, R162 ;  /* 0x000000ffffae7224 */ /* 0x000fe200078e00a2 */
[----:B------:R-:W-:Y:S01]  /*bb60*/  LOP3.LUT R0, R175, 0x20, RZ, 0x3c, !PT ;  /* 0x00000020af007812 */ /* 0x000fe200078e3cff */
[----:B------:R-:W-:Y:S02]  /*bb70*/  IMAD.MOV.U32 R175, RZ, RZ, R163 ;  /* 0x000000ffffaf7224 */ /* 0x000fe400078e00a3 */
[----:B------:R-:W5:Y:S01]  /*bb80*/  LDL.LU.64 R162, [R1+0x918] ;  /* 0x0009180001a27983 */ /* 0x000f620000300a00 */
[----:B--2---:R-:W-:-:S04]  /*bb90*/  IMAD.WIDE R166, R251, 0x4, R166 ;  /* 0x00000004fba67825 */ /* 0x004fc800078e02a6 */
        /* <DEDUP_REMOVED lines=20> */
[----:B---3--:R-:W-:-:S05]  /*bce0*/  IMAD.WIDE R158, R251, 0x4, R158 ;  /* 0x00000004fb9e7825 */ /* 0x008fca00078e029e */
[----:B------:R-:W-:Y:S04]  /*bcf0*/  STL [R1+0x328], R158 ;  /* 0x0003289e01007387 */ /* 0x000fe80000100800 */
[----:B------:R1:W-:Y:S04]  /*bd00*/  LDGSTS.E [R0+0x2aa00], [R158.64], !P4 ;  /* 0x2aa000009e007fae */ /* 0x0003e8000e121844 */
[----:B------:R1:W-:Y:S04]  /*bd10*/  STL [R1+0x324], R159 ;  /* 0x0003249f01007387 */ /* 0x0003e80000100800 */
[----:B-1----:R-:W1:Y:S01]  /*bd20*/  S2R R159, SR_TID.X ;  /* 0x00000000009f7919 */ /* 0x002e620000002100 */
[----:B------:R-:W-:-:S05]  /*bd30*/  IMAD.MOV.U32 R0, RZ, RZ, c[0x0][0x180] ;  /* 0x00006000ff007624 */ /* 0x000fca00078e00ff */
[----:B------:R-:W-:-:S04]  /*bd40*/  IADD3 R158, R0, -0x5a, RZ ;  /* 0xffffffa6009e7810 */ /* 0x000fc80007ffe0ff */
[----:B------:R-:W-:Y:S02]  /*bd50*/  ISETP.GE.U32.AND P0, PT, R158, 0x7fffff67, PT ;  /* 0x7fffff679e00780c */ /* 0x000fe40003f06070 */
[----:B------:R-:W-:-:S04]  /*bd60*/  IADD3 R158, R0, -0x5e, RZ ;  /* 0xffffffa2009e7810 */ /* 0x000fc80007ffe0ff */
[----:B------:R-:W-:Y:S02]  /*bd70*/  ISETP.GE.U32.AND P1, PT, R158, 0x7fffff63, PT ;  /* 0x7fffff639e00780c */ /* 0x000fe40003f26070 */
[----:B------:R-:W-:Y:S02]  /*bd80*/  IADD3 R158, R0, -0x62, RZ ;  /* 0xffffff9e009e7810 */ /* 0x000fe40007ffe0ff */
[----:B-1----:R-:W-:Y:S02]  /*bd90*/  LOP3.LUT R159, R159, 0x7f, RZ, 0xc0, !PT ;  /* 0x0000007f9f9f7812 */ /* 0x002fe400078ec0ff */
[----:B------:R-:W-:-:S03]  /*bda0*/  ISETP.GE.U32.AND P3, PT, R158, 0x7fffff5f, PT ;  /* 0x7fffff5f9e00780c */ /* 0x000fc60003f66070 */
[----:B------:R-:W-:Y:S01]  /*bdb0*/  IMAD.SHL.U32 R159, R159, 0x4, RZ ;  /* 0x000000049f9f7824 */ /* 0x000fe200078e00ff */
[----:B------:R-:W-:-:S04]  /*bdc0*/  IADD3 R158, R0, -0x66, RZ ;  /* 0xffffff9a009e7810 */ /* 0x000fc80007ffe0ff */
[----:B------:R-:W-:Y:S01]  /*bdd0*/  LOP3.LUT R0, R159, 0x20, RZ, 0x3c, !PT ;  /* 0x000000209f007812 */ /* 0x000fe200078e3cff */
[----:B------:R-:W-:Y:S01]  /*bde0*/  IMAD.MOV.U32 R159, RZ, RZ, R135 ;  /* 0x000000ffff9f7224 */ /* 0x000fe200078e0087 */
[----:B------:R-:W-:Y:S01]  /*bdf0*/  ISETP.GE.U32.AND P4, PT, R158, 0x7fffff5b, PT ;  /* 0x7fffff5b9e00780c */ /* 0x000fe20003f86070 */
[----:B------:R-:W-:Y:S02]  /*be00*/  IMAD.MOV.U32 R158, RZ, RZ, R134 ;  /* 0x000000ffff9e7224 */ /* 0x000fe400078e0086 */
[----:B------:R-:W3:Y:S01]  /*be10*/  LDL.LU.64 R134, [R1+0x8f8] ;  /* 0x0008f80001867983 */ /* 0x000ee20000300a00 */
[----:B----4-:R-:W-:-:S04]  /*be20*/  IMAD.WIDE R150, R251, 0x4, R150 ;  /* 0x00000004fb967825 */ /* 0x010fc800078e0296 */
        /* <DEDUP_REMOVED lines=8> */
[----:B------:R5:W-:Y:S04]  /*beb0*/  STL [R1+0x368], R150 ;  /* 0x0003689601007387 */ /* 0x000be80000100800 */
[----:B------:R1:W-:Y:S01]  /*bec0*/  STL [R1+0x364], R151 ;  /* 0x0003649701007387 */ /* 0x0003e20000100800 */
[----:B-----5:R-:W-:-:S02]  /*bed0*/  IMAD.MOV.U32 R150, RZ, RZ, R146 ;  /* 0x000000ffff967224 */ /* 0x020fc400078e0092 */
[----:B-1----:R-:W-:Y:S02]  /*bee0*/  IMAD.MOV.U32 R151, RZ, RZ, R147 ;  /* 0x000000ffff977224 */ /* 0x002fe400078e0093 */
[----:B------:R-:W5:Y:S02]  /*bef0*/  LDL.LU.64 R146, [R1+0x8e8] ;  /* 0x0008e80001927983 */ /* 0x000f640000300a00 */
[----:B-----5:R-:W-:-:S05]  /*bf00*/  IMAD.WIDE R146, R251, 0x4, R146 ;  /* 0x00000004fb927825 */ /* 0x020fca00078e0292 */
[----:B------:R1:W-:Y:S04]  /*bf10*/  STL [R1+0x388], R146 ;  /* 0x0003889201007387 */ /* 0x0003e80000100800 */
[----:B------:R1:W-:Y:S04]  /*bf20*/  LDGSTS.E [R0+0x2c200], [R146.64], !P3 ;  /* 0x2c20000092007fae */ /* 0x0003e8000d921844 */
[----:B------:R5:W-:Y:S01]  /*bf30*/  STL [R1+0x384], R147 ;  /* 0x0003849301007387 */ /* 0x000be20000100800 */
[----:B-1----:R-:W-:Y:S02]  /*bf40*/  IMAD.MOV.U32 R146, RZ, RZ, R138 ;  /* 0x000000ffff927224 */ /* 0x002fe400078e008a */
[----:B-----5:R-:W-:-:S02]  /*bf50*/  IMAD.MOV.U32 R147, RZ, RZ, R139 ;  /* 0x000000ffff937224 */ /* 0x020fc400078e008b */
[----:B------:R-:W5:Y:S01]  /*bf60*/  LDL.LU.64 R138, [R1+0x8e0] ;  /* 0x0008e000018a7983 */ /* 0x000f620000300a00 */
[----:B----4-:R-:W-:-:S05]  /*bf70*/  IMAD.WIDE R142, R251, 0x4, R142 ;  /* 0x00000004fb8e7825 */ /* 0x010fca00078e028e */
        /* <DEDUP_REMOVED lines=27> */
[----:B------:R1:W-:Y:S04]  /*c130*/  STL [R1+0x3e8], R134 ;  /* 0x0003e88601007387 */ /* 0x0003e80000100800 */
[----:B------:R1:W-:Y:S04]  /*c140*/  LDGSTS.E [R0+0x2da00], [R134.64], !P1 ;  /* 0x2da0000086007fae */ /* 0x0003e8000c921844 */
[----:B------:R3:W-:Y:S01]  /*c150*/  STL [R1+0x3e4], R135 ;  /* 0x0003e48701007387 */ /* 0x0007e20000100800 */
[----:B-1----:R-:W-:Y:S02]  /*c160*/  IMAD.MOV.U32 R134, RZ, RZ, R118 ;  /* 0x000000ffff867224 */ /* 0x002fe400078e0076 */
[----:B---3--:R-:W-:-:S02]  /*c170*/  IMAD.MOV.U32 R135, RZ, RZ, R119 ;  /* 0x000000ffff877224 */ /* 0x008fc400078e0077 */
[----:B------:R-:W3:Y:S01]  /*c180*/  LDL.LU.64 R118, [R1+0x8c8] ;  /* 0x0008c80001767983 */ /* 0x000ee20000300a00 */
[----:B----4-:R-:W-:-:S04]  /*c190*/  IMAD.WIDE R126, R251, 0x4, R126 ;  /* 0x00000004fb7e7825 */ /* 0x010fc800078e027e */
[----:B-----5:R-:W-:-:S05]  /*c1a0*/  IMAD.WIDE R130, R251, 0x4, R130 ;  /* 0x00000004fb827825 */ /* 0x020fca00078e0282 */
[----:B------:R-:W-:Y:S04]  /*c1b0*/  STL [R1+0x828], R130 ;  /* 0x0008288201007387 */ /* 0x000fe80000100800 */
[----:B------:R1:W-:Y:S04]  /*c1c0*/  LDGSTS.E [R0+0x2e200], [R130.64], !P3 ;  /* 0x2e20000082007fae */ /* 0x0003e8000d921844 */
[----:B------:R1:W-:Y:S04]  /*c1d0*/  STL [R1+0x824], R131 ;  /* 0x0008248301007387 */ /* 0x0003e80000100800 */
[----:B-1----:R-:W1:Y:S01]  /*c1e0*/  S2R R131, SR_TID.X ;  /* 0x0000000000837919 */ /* 0x002e620000002100 */
[----:B------:R-:W-:-:S02]  /*c1f0*/  IMAD.MOV.U32 R130, RZ, RZ, R138 ;  /* 0x000000ffff827224 */ /* 0x000fc400078e008a */
[----:B------:R-:W-:Y:S01]  /*c200*/  IMAD.MOV.U32 R138, RZ, RZ, R146 ;  /* 0x000000ffff8a7224 */ /* 0x000fe200078e0092 */
[----:B------:R-:W-:Y:S01]  /*c210*/  STL [R1+0x858], R126 ;  /* 0x0008587e01007387 */ /* 0x000fe20000100800 */
[----:B------:R-:W-:Y:S01]  /*c220*/  IMAD.MOV.U32 R146, RZ, RZ, R154 ;  /* 0x000000ffff927224 */ /* 0x000fe200078e009a */
[----:B-1----:R-:W-:-:S05]  /*c230*/  LOP3.LUT R131, R131, 0x7f, RZ, 0xc0, !PT ;  /* 0x0000007f83837812 */ /* 0x002fca00078ec0ff */
[----:B------:R-:W-:-:S05]  /*c240*/  IMAD.SHL.U32 R131, R131, 0x4, RZ ;  /* 0x0000000483837824 */ /* 0x000fca00078e00ff */
[----:B------:R-:W-:Y:S01]  /*c250*/  LOP3.LUT R131, R131, 0x20, RZ, 0x3c, !PT ;  /* 0x0000002083837812 */ /* 0x000fe200078e3cff */
[----:B------:R1:W-:Y:S04]  /*c260*/  STL [R1+0x854], R127 ;  /* 0x0008547f01007387 */ /* 0x0003e80000100800 */
[----:B------:R4:W-:Y:S01]  /*c270*/  LDGSTS.E [R131+0x2ea00], [R126.64], !P4 ;  /* 0x2ea000007e837fae */ /* 0x0009e2000e121844 */
[----:B------:R-:W-:Y:S02]  /*c280*/  IMAD.MOV.U32 R154, RZ, RZ, R122 ;  /* 0x000000ffff9a7224 */ /* 0x000fe400078e007a */
[----:B----4-:R-:W-:Y:S02]  /*c290*/  IMAD.MOV.U32 R131, RZ, RZ, R139 ;  /* 0x000000ffff837224 */ /* 0x010fe400078e008b */
[----:B------:R-:W-:-:S02]  /*c2a0*/  IMAD.MOV.U32 R139, RZ, RZ, R147 ;  /* 0x000000ffff8b7224 */ /* 0x000fc400078e0093 */
[----:B------:R-:W-:Y:S02]  /*c2b0*/  IMAD.MOV.U32 R147, RZ, RZ, R155 ;  /* 0x000000ffff937224 */ /* 0x000fe400078e009b */
[----:B------:R-:W-:Y:S02]  /*c2c0*/  IMAD.MOV.U32 R155, RZ, RZ, R123 ;  /* 0x000000ffff9b7224 */ /* 0x000fe400078e007b */
[----:B------:R-:W4:Y:S04]  /*c2d0*/  LDL.LU.64 R122, [R1+0x8c0] ;  /* 0x0008c000017a7983 */ /* 0x000f280000300a00 */
[----:B-1----:R-:W1:Y:S01]  /*c2e0*/  S2R R127, SR_TID.X ;  /* 0x00000000007f7919 */ /* 0x002e620000002100 */
[----:B------:R-:W-:-:S05]  /*c2f0*/  IMAD.MOV.U32 R0, RZ, RZ, c[0x0][0x180] ;  /* 0x00006000ff007624 */ /* 0x000fca00078e00ff */
[----:B------:R-:W-:-:S04]  /*c300*/  IADD3 R126, R0, -0x7a, RZ ;  /* 0xffffff86007e7810 */ /* 0x000fc80007ffe0ff */
[----:B------:R-:W-:Y:S02]  /*c310*/  ISETP.GE.U32.AND P3, PT, R126, 0x7fffff47, PT ;  /* 0x7fffff477e00780c */ /* 0x000fe40003f66070 */
[----:B------:R-:W-:-:S04]  /*c320*/  IADD3 R126, R0, -0x7e, RZ ;  /* 0xffffff82007e7810 */ /* 0x000fc80007ffe0ff */
[----:B------:R-:W-:Y:S02]  /*c330*/  ISETP.GE.U32.AND P4, PT, R126, 0x7fffff43, PT ;  /* 0x7fffff437e00780c */ /* 0x000fe40003f86070 */
[----:B-1----:R-:W-:-:S05]  /*c340*/  LOP3.LUT R127, R127, 0x7f, RZ, 0xc0, !PT ;  /* 0x0000007f7f7f7812 */ /* 0x002fca00078ec0ff */
[----:B------:R-:W-:Y:S02]  /*c350*/  IMAD.SHL.U32 R127, R127, 0x4, RZ ;  /* 0x000000047f7f7824 */ /* 0x000fe400078e00ff */
[----:B---3--:R-:W-:-:S03]  /*c360*/  IMAD.WIDE R118, R251, 0x4, R118 ;  /* 0x00000004fb767825 */ /* 0x008fc600078e0276 */
[----:B------:R-:W-:Y:S02]  /*c370*/  LOP3.LUT R127, R127, 0x20, RZ, 0x3c, !PT ;  /* 0x000000207f7f7812 */ /* 0x000fe400078e3cff */
[----:B------:R-:W-:-:S04]  /*c380*/  IADD3 R126, R0, -0x43, RZ ;  /* 0xffffffbd007e7810 */ /* 0x000fc80007ffe0ff */
[----:B------:R-:W-:Y:S02]  /*c390*/  ISETP.GE.U32.AND P0, PT, R126, 0x7fffff7e, PT ;  /* 0x7fffff7e7e00780c */ /* 0x000fe40003f06070 */
[----:B------:R-:W-:-:S04]  /*c3a0*/  IADD3 R126, R0, -0x47, RZ ;  /* 0xffffffb9007e7810 */ /* 0x000fc80007ffe0ff */
[----:B------:R-:W-:Y:S01]  /*c3b0*/  ISETP.GE.U32.AND P1, PT, R126, 0x7fffff7a, PT ;  /* 0x7fffff7a7e00780c */ /* 0x000fe20003f26070 */
[----:B--2---:R-:W-:-:S04]  /*c3c0*/  IMAD.WIDE R114, R251, 0x4, R114 ;  /* 0x00000004fb727825 */ /* 0x004fc800078e0272 */
[----:B------:R-:W-:-:S04]  /*c3d0*/  IMAD.WIDE R110, R251, 0x4, R110 ;  /* 0x00000004fb6e7825 */ /* 0x000fc800078e026e */
        /* <DEDUP_REMOVED lines=12> */
[----:B------:R-:W-:Y:S01]  /*c4a0*/  IMAD.WIDE R84, R251, 0x4, R84 ;  /* 0x00000004fb547825 */ /* 0x000fe200078e0254 */
[----:B------:R-:W-:-:S03]  /*c4b0*/  LOP3.LUT R236, R236, 0x60, RZ, 0x3c, !PT ;  /* 0x00000060ecec7812 */ /* 0x000fc600078e3cff */
[----:B------:R-:W-:-:S04]  /*c4c0*/  IMAD.WIDE R82, R251, 0x4, R82 ;  /* 0x00000004fb527825 */ /* 0x000fc800078e0252 */
[----:B------:R-:W-:-:S04]  /*c4d0*/  IMAD.WIDE R80, R251, 0x4, R80 ;  /* 0x00000004fb507825 */ /* 0x000fc800078e0250 */
[----:B------:R-:W-:-:S04]  /*c4e0*/  IMAD.WIDE R78, R251, 0x4, R78 ;  /* 0x00000004fb4e7825 */ /* 0x000fc800078e024e */
[----:B----4-:R-:W-:-:S05]  /*c4f0*/  IMAD.WIDE R122, R251, 0x4, R122 ;  /* 0x00000004fb7a7825 */ /* 0x010fca00078e027a */
[----:B------:R1:W-:Y:S04]  /*c500*/  LDGSTS.E [R127+0x2f200], [R122.64], !P3 ;  /* 0x2f2000007a7f7fae */ /* 0x0003e8000d921844 */
[----:B------:R1:W-:Y:S04]  /*c510*/  LDGSTS.E [R127+0x2fa00], [R118.64], !P4 ;  /* 0x2fa00000767f7fae */ /* 0x0003e8000e121844 */
[----:B-1----:R-:W1:Y:S04]  /*c520*/  S2R R127, SR_TID.X ;  /* 0x00000000007f7919 */ /* 0x002e680000002100 */
[----:B------:R-:W-:Y:S04]  /*c530*/  STL [R1+0x868], R122 ;  /* 0x0008687a01007387 */ /* 0x000fe80000100800 */
[----:B------:R-:W-:Y:S04]  /*c540*/  STL [R1+0x864], R123 ;  /* 0x0008647b01007387 */ /* 0x000fe80000100800 */
[----:B------:R-:W-:Y:S01]  /*c550*/  STL [R1+0x878], R118 ;  /* 0x0008787601007387 */ /* 0x000fe20000100800 */
[----:B-1----:R-:W-:-:S05]  /*c560*/  LOP3.LUT R127, R127, 0x7f, RZ, 0xc0, !PT ;  /* 0x0000007f7f7f7812 */ /* 0x002fca00078ec0ff */
[----:B------:R-:W-:Y:S01]  /*c570*/  IMAD.SHL.U32 R127, R127, 0x4, RZ ;  /* 0x000000047f7f7824 */ /* 0x000fe200078e00ff */
[----:B------:R-:W-:Y:S04]  /*c580*/  STL [R1+0x874], R119 ;  /* 0x0008747701007387 */ /* 0x000fe80000100800 */
[----:B------:R-:W-:Y:S01]  /*c590*/  LOP3.LUT R127, R127, 0x40, RZ, 0x3c, !PT ;  /* 0x000000407f7f7812 */ /* 0x000fe200078e3cff */
[----:B------:R-:W-:Y:S04]  /*c5a0*/  STL [R1+0x290], R114 ;  /* 0x0002907201007387 */ /* 0x000fe80000100800 */
[----:B------:R1:W-:Y:S04]  /*c5b0*/  LDGSTS.E [R127+0x28400], [R114.64], !P0 ;  /* 0x28400000727f7fae */ /* 0x0003e8000c121844 */
[----:B------:R-:W-:Y:S04]  /*c5c0*/  STL [R1+0x28c], R115 ;  /* 0x00028c7301007387 */ /* 0x000fe80000100800 */
[----:B------:R2:W-:Y:S04]  /*c5d0*/  LDGSTS.E [R127+0x28c00], [R110.64], !P1 ;  /* 0x28c000006e7f7fae */ /* 0x0005e8000c921844 */
[----:B------:R2:W-:Y:S02]  /*c5e0*/  STL [R1+0x2b0], R110 ;  /* 0x0002b06e01007387 */ /* 0x0005e40000100800 */
[----:B--2---:R-:W-:-:S04]  /*c5f0*/  IADD3 R110, R0, -0x4b, RZ ;  /* 0xffffffb5006e7810 */ /* 0x004fc80007ffe0ff */
[----:B------:R-:W-:Y:S02]  /*c600*/  ISETP.GE.U32.AND P0, PT, R110, 0x7fffff76, PT ;  /* 0x7fffff766e00780c */ /* 0x000fe40003f06070 */
[----:B------:R-:W-:-:S04]  /*c610*/  IADD3 R110, R0, -0x4f, RZ ;  /* 0xffffffb1006e7810 */ /* 0x000fc80007ffe0ff */
[----:B------:R-:W-:Y:S02]  /*c620*/  ISETP.GE.U32.AND P1, PT, R110, 0x7fffff72, PT ;  /* 0x7fffff726e00780c */ /* 0x000fe40003f26070 */
[----:B------:R-:W-:-:S04]  /*c630*/  IADD3 R110, R0, -0x53, RZ ;  /* 0xffffffad006e7810 */ /* 0x000fc80007ffe0ff */
[----:B------:R-:W-:Y:S01]  /*c640*/  ISETP.GE.U32.AND P3, PT, R110, 0x7fffff6e, PT ;  /* 0x7fffff6e6e00780c */ /* 0x000fe20003f66070 */
[----:B------:R-:W-:Y:S01]  /*c650*/  STL [R1+0x2ac], R111 ;  /* 0x0002ac6f01007387 */ /* 0x000fe20000100800 */
[----:B------:R-:W-:-:S03]  /*c660*/  IADD3 R110, R0, -0x57, RZ ;  /* 0xffffffa9006e7810 */ /* 0x000fc60007ffe0ff */
[----:B------:R1:W-:Y:S01]  /*c670*/  LDGSTS.E [R127+0x29400], [R108.64], !P0 ;  /* 0x294000006c7f7fae */ /* 0x0003e2000c121844 */
[----:B------:R-:W-:-:S03]  /*c680*/  ISETP.GE.U32.AND P4, PT, R110, 0x7fffff6a, PT ;  /* 0x7fffff6a6e00780c */ /* 0x000fc60003f86070 */
[----:B------:R-:W-:Y:S04]  /*c690*/  STL [R1+0x2d0], R108 ;  /* 0x0002d06c01007387 */ /* 0x000fe80000100800 */
[----:B------:R-:W-:Y:S04]  /*c6a0*/  STL [R1+0x2cc], R109 ;  /* 0x0002cc6d01007387 */ /* 0x000fe80000100800 */
[----:B------:R-:W-:Y:S04]  /*c6b0*/  STL [R1+0x2f0], R106 ;  /* 0x0002f06a01007387 */ /* 0x000fe80000100800 */
[----:B------:R-:W-:Y:S04]  /*c6c0*/  STL [R1+0x2ec], R107 ;  /* 0x0002ec6b01007387 */ /* 0x000fe80000100800 */
[----:B------:R1:W-:Y:S04]  /*c6d0*/  LDGSTS.E [R127+0x29c00], [R106.64], !P1 ;  /* 0x29c000006a7f7fae */ /* 0x0003e8000c921844 */
        /* <DEDUP_REMOVED lines=65> */
[----:B---3--:R-:W-:-:S04]  /*caf0*/  IADD3 R78, R0, -0x4c, RZ ;  /* 0xffffffb4004e7810 */ /* 0x008fc80007ffe0ff */
[----:B------:R-:W-:Y:S02]  /*cb00*/  ISETP.GE.U32.AND P0, PT, R78, 0x7fffff75, PT ;  /* 0x7fffff754e00780c */ /* 0x000fe40003f06070 */
[----:B------:R-:W-:-:S04]  /*cb10*/  IADD3 R78, R0, -0x50, RZ ;  /* 0xffffffb0004e7810 */ /* 0x000fc80007ffe0ff */
[----:B------:R-:W-:Y:S02]  /*cb20*/  ISETP.GE.U32.AND P1, PT, R78, 0x7fffff71, PT ;  /* 0x7fffff714e00780c */ /* 0x000fe40003f26070 */
[----:B------:R-:W-:-:S04]  /*cb30*/  IADD3 R78, R0, -0x54, RZ ;  /* 0xffffffac004e7810 */ /* 0x000fc80007ffe0ff */
[----:B------:R-:W-:Y:S02]  /*cb40*/  ISETP.GE.U32.AND P3, PT, R78, 0x7fffff6d, PT ;  /* 0x7fffff6d4e00780c */ /* 0x000fe40003f66070 */
[----:B------:R-:W-:Y:S01]  /*cb50*/  IADD3 R78, R0, -0x58, RZ ;  /* 0xffffffa8004e7810 */ /* 0x000fe20007ffe0ff */
[----:B------:R-:W-:-:S03]  /*cb60*/  IMAD.WIDE R76, R251, 0x4, R76 ;  /* 0x00000004fb4c7825 */ /* 0x000fc600078e024c */
[----:B------:R-:W-:Y:S01]  /*cb70*/  ISETP.GE.U32.AND P4, PT, R78, 0x7fffff69, PT ;  /* 0x7fffff694e00780c */ /* 0x000fe20003f86070 */
[C---:B------:R-:W-:Y:S01]  /*cb80*/  IMAD.WIDE R74, R251.reuse, 0x4, R74 ;  /* 0x00000004fb4a7825 */ /* 0x040fe200078e024a */
[----:B------:R-:W-:Y:S03]  /*cb90*/  STL [R1+0x2b4], R79 ;  /* 0x0002b44f01007387 */ /* 0x000fe60000100800 */
[C---:B------:R-:W-:Y:S01]  /*cba0*/  IMAD.WIDE R72, R251.reuse, 0x4, R72 ;  /* 0x00000004fb487825 */ /* 0x040fe200078e0248 */
[----:B------:R-:W-:Y:S03]  /*cbb0*/  STL [R1+0x2d8], R76 ;  /* 0x0002d84c01007387 */ /* 0x000fe60000100800 */
[----:B------:R-:W-:Y:S01]  /*cbc0*/  IMAD.WIDE R70, R251, 0x4, R70 ;  /* 0x00000004fb467825 */ /* 0x000fe200078e0246 */
[----:B------:R-:W-:Y:S04]  /*cbd0*/  STL [R1+0x2d4], R77 ;  /* 0x0002d44d01007387 */ /* 0x000fe80000100800 */
[----:B------:R-:W-:Y:S04]  /*cbe0*/  STL [R1+0x2f8], R74 ;  /* 0x0002f84a01007387 */ /* 0x000fe80000100800 */
[----:B------:R2:W-:Y:S04]  /*cbf0*/  LDGSTS.E [R236+0x29600], [R76.64], !P0 ;  /* 0x296000004cec7fae */ /* 0x0005e8000c121844 */
        /* <DEDUP_REMOVED lines=44> */
[C---:B------:R-:W-:Y:S01]  /*cec0*/  IMAD.WIDE R54, R251.reuse, 0x4, R54 ;  /* 0x00000004fb367825 */ /* 0x040fe200078e0236 */
        /* <DEDUP_REMOVED lines=9> */
[----:B------:R3:W-:Y:S01]  /*cf60*/  STL [R1+0x810], R54 ;  /* 0x0008103601007387 */ /* 0x0007e20000100800 */
[----:B------:R-:W-:Y:S01]  /*cf70*/  IMAD.WIDE R2, R251, 0x4, R2 ;  /* 0x00000004fb027825 */ /* 0x000fe200078e0202 */
[----:B---3--:R-:W-:-:S04]  /*cf80*/  IADD3 R54, R0, -0x7c, RZ ;  /* 0xffffff8400367810 */ /* 0x008fc80007ffe0ff */
[----:B------:R-:W-:Y:S01]  /*cf90*/  ISETP.GE.U32.AND P1, PT, R54, 0x7fffff45, PT ;  /* 0x7fffff453600780c */ /* 0x000fe20003f26070 */
[----:B------:R-:W-:Y:S04]  /*cfa0*/  STL [R1+0x3fc], R55 ;  /* 0x0003fc3701007387 */ /* 0x000fe80000100800 */
[----:B------:R-:W-:Y:S04]  /*cfb0*/  STL [R1+0x80c], R2 ;  /* 0x00080c0201007387 */ /* 0x000fe80000100800 */
[----:B------:R3:W-:Y:S04]  /*cfc0*/  STL [R1+0x804], R3 ;  /* 0x0008040301007387 */ /* 0x0007e80000100800 */
[----:B------:R3:W-:Y:S01]  /*cfd0*/  LDGSTS.E [R236+0x2f600], [R2.64], !P1 ;  /* 0x2f60000002ec7fae */ /* 0x0007e2000c921844 */
[----:B-1----:R-:W-:-:S02]  /*cfe0*/  IMAD.MOV.U32 R127, RZ, RZ, R237 ;  /* 0x000000ffff7f7224 */ /* 0x002fc400078e00ed */
[----:B------:R-:W-:Y:S02]  /*cff0*/  IMAD.MOV.U32 R237, RZ, RZ, 0x3f ;  /* 0x0000003fffed7424 */ /* 0x000fe400078e00ff */
[----:B------:R-:W-:-:S04]  /*d000*/  IMAD.WIDE R52, R251, 0x4, R52 ;  /* 0x00000004fb347825 */ /* 0x000fc800078e0234 */
[----:B---3--:R-:W-:-:S04]  /*d010*/  IMAD.MOV.U32 R3, RZ, RZ, c[0x0][0x18c] ;  /* 0x00006300ff037624 */ /* 0x008fc800078e00ff */
[----:B------:R-:W-:Y:S01]  /*d020*/  IMAD.SHL.U32 R3, R3, 0x40, RZ ;  /* 0x0000004003037824 */ /* 0x000fe200078e00ff */
[----:B------:R-:W-:-:S03]  /*d030*/  IADD3 R237, R237, c[0x0][0x180], RZ ;  /* 0x00006000eded7a10 */ /* 0x000fc60007ffe0ff */
[C---:B------:R-:W-:Y:S01]  /*d040*/  IMAD.WIDE R50, R3.reuse, 0x4, R50 ;  /* 0x0000000403327825 */ /* 0x040fe200078e0232 */
[----:B------:R-:W-:Y:S03]  /*d050*/  STL [R1+0x808], R52 ;  /* 0x0008083401007387 */ /* 0x000fe60000100800 */
[C---:B------:R-:W-:Y:S01]  /*d060*/  IMAD.WIDE R48, R3.reuse, 0x4, R48 ;  /* 0x0000000403307825 */ /* 0x040fe200078e0230 */
[----:B------:R-:W-:Y:S03]  /*d070*/  STL [R1+0x400], R53 ;  /* 0x0004003501007387 */ /* 0x000fe60000100800 */
[----:B------:R-:W-:Y:S01]  /*d080*/  IMAD.WIDE R46, R3, 0x4, R46 ;  /* 0x00000004032e7825 */ /* 0x000fe200078e022e */
[----:B------:R-:W-:Y:S01]  /*d090*/  STL [R1+0x800], R50 ;  /* 0x0008003201007387 */ /* 0x000fe20000100800 */
[----:B------:R-:W-:-:S02]  /*d0a0*/  ISETP.GT.AND P0, PT, R237, 0x7f, PT ;  /* 0x0000007fed00780c */ /* 0x000fc40003f04270 */
[C---:B------:R-:W-:Y:S01]  /*d0b0*/  IMAD.WIDE R44, R3.reuse, 0x4, R44 ;  /* 0x00000004032c7825 */ /* 0x040fe200078e022c */
[----:B------:R-:W-:Y:S01]  /*d0c0*/  STL [R1+0x404], R51 ;  /* 0x0004043301007387 */ /* 0x000fe20000100800 */
[----:B------:R-:W-:Y:S02]  /*d0d0*/  SEL R54, RZ, 0x4, P5 ;  /* 0x00000004ff367807 */ /* 0x000fe40002800000 */
[----:B------:R-:W-:Y:S01]  /*d0e0*/  IMAD.WIDE R42, R3, 0x4, R42 ;  /* 0x00000004032a7825 */ /* 0x000fe200078e022a */
[----:B------:R-:W-:Y:S01]  /*d0f0*/  STL [R1+0x7fc], R48 ;  /* 0x0007fc3001007387 */ /* 0x000fe20000100800 */
[----:B------:R-:W-:-:S03]  /*d100*/  IADD3 R55, R0, -0x80, RZ ;  /* 0xffffff8000377810 */ /* 0x000fc60007ffe0ff */
[----:B------:R-:W-:Y:S01]  /*d110*/  STL [R1+0x420], R49 ;  /* 0x0004203101007387 */ /* 0x000fe20000100800 */
[C---:B------:R-:W-:Y:S01]  /*d120*/  IMAD.WIDE R40, R3.reuse, 0x4, R40 ;  /* 0x0000000403287825 */ /* 0x040fe200078e0228 */
[----:B------:R-:W-:Y:S02]  /*d130*/  SEL R54, R54, RZ, P0 ;  /* 0x000000ff36367207 */ /* 0x000fe40000000000 */
[----:B------:R-:W-:Y:S01]  /*d140*/  STL [R1+0x7f8], R46 ;  /* 0x0007f82e01007387 */ /* 0x000fe20000100800 */
[----:B------:R-:W-:-:S03]  /*d150*/  IMAD.WIDE R38, R3, 0x4, R38 ;  /* 0x0000000403267825 */ /* 0x000fc600078e0226 */
[----:B------:R-:W-:Y:S01]  /*d160*/  STL [R1+0x43c], R47 ;  /* 0x00043c2f01007387 */ /* 0x000fe20000100800 */
[----:B------:R-:W-:-:S03]  /*d170*/  ISETP.GE.U32.AND P0, PT, R55, 0x7fffff41, PT ;  /* 0x7fffff413700780c */ /* 0x000fc60003f06070 */
[----:B------:R-:W-:Y:S01]  /*d180*/  STL [R1+0x7f4], R44 ;  /* 0x0007f42c01007387 */ /* 0x000fe20000100800 */
[----:B------:R-:W-:-:S03]  /*d190*/  IMAD.WIDE R36, R3, 0x4, R36 ;  /* 0x0000000403247825 */ /* 0x000fc600078e0224 */
[----:B------:R-:W-:Y:S01]  /*d1a0*/  STL [R1+0x458], R45 ;  /* 0x0004582d01007387 */ /* 0x000fe20000100800 */
[----:B------:R-:W-:-:S03]  /*d1b0*/  ISETP.NE.U32.AND P3, PT, R54, RZ, PT ;  /* 0x000000ff3600720c */ /* 0x000fc60003f65070 */
[----:B------:R-:W-:Y:S01]  /*d1c0*/  STL [R1+0x7f0], R42 ;  /* 0x0007f02a01007387 */ /* 0x000fe20000100800 */
[----:B------:R-:W-:-:S03]  /*d1d0*/  IMAD.WIDE R34, R3, 0x4, R34 ;  /* 0x0000000403227825 */ /* 0x000fc600078e0222 */
[----:B------:R-:W-:Y:S01]  /*d1e0*/  STL [R1+0x474], R43 ;  /* 0x0004742b01007387 */ /* 0x000fe20000100800 */
[----:B------:R-:W-:-:S03]  /*d1f0*/  IMAD.WIDE R32, R3, 0x4, R32 ;  /* 0x0000000403207825 */ /* 0x000fc600078e0220 */
[----:B------:R-:W-:Y:S04]  /*d200*/  STL [R1+0x7ec], R40 ;  /* 0x0007ec2801007387 */ /* 0x000fe80000100800 */
        /* <DEDUP_REMOVED lines=15> */
[----:B------:R2:W-:Y:S04]  /*d300*/  LDGSTS.E [R236+0x2fe00], [R52.64], !P0 ;  /* 0x2fe0000034ec7fae */ /* 0x0005e8000c121844 */
[----:B------:R-:W-:Y:S01]  /*d310*/  STL [R1+0x72c], R31 ;  /* 0x00072c1f01007387 */ /* 0x000fe20000100800 */
[----:B------:R-:W-:-:S03]  /*d320*/  IMAD.WIDE R20, R3, 0x4, R20 ;  /* 0x0000000403147825 */ /* 0x000fc600078e0214 */
[----:B------:R-:W0:Y:S04]  /*d330*/  LDGDEPBAR ;  /* 0x00000000000079af */ /* 0x000e280000000000 */
[----:B------:R-:W-:Y:S04]  /*d340*/  STL [R1+0x7d4], R28 ;  /* 0x0007d41c01007387 */ /* 0x000fe80000100800 */
[----:B------:R1:W-:Y:S04]  /*d350*/  LDGSTS.E [R127+0x10000], [R50.64], P3 ;  /* 0x10000000327f7fae */ /* 0x0003e80009921844 */
[----:B------:R-:W-:Y:S01]  /*d360*/  STL [R1+0x730], R29 ;  /* 0x0007301d01007387 */ /* 0x000fe20000100800 */
[----:B------:R-:W-:-:S03]  /*d370*/  IMAD.WIDE R18, R3, 0x4, R18 ;  /* 0x0000000403127825 */ /* 0x000fc600078e0212 */
[----:B------:R1:W-:Y:S04]  /*d380*/  LDGSTS.E [R127+0x10800], [R48.64], P3 ;  /* 0x10800000307f7fae */ /* 0x0003e80009921844 */
        /* <DEDUP_REMOVED lines=32> */
[----:B------:R-:W-:Y:S04]  /*d590*/  STL [R1+0x74c], R15 ;  /* 0x00074c0f01007387 */ /* 0x000fe80000100800 */
[----:B------:R1:W-:Y:S04]  /*d5a0*/  LDGSTS.E [R127+0x17800], [R20.64], P3 ;  /* 0x17800000147f7fae */ /* 0x0003e80009921844 */
[----:B------:R-:W-:Y:S04]  /*d5b0*/  STL [R1+0x7b4], R12 ;  /* 0x0007b40c01007387 */ /* 0x000fe80000100800 */
        /* <DEDUP_REMOVED lines=14> */
[----:B------:R3:W-:Y:S04]  /*d6a0*/  STL [R1+0x798], R7 ;  /* 0x0007980701007387 */ /* 0x0007e80000100800 */
[----:B------:R-:W-:Y:S04]  /*d6b0*/  STL [R1+0x7a4], R4 ;  /* 0x0007a40401007387 */ /* 0x000fe80000100800 */
[----:B------:R4:W-:Y:S01]  /*d6c0*/  LDGSTS.E [R127+0x1b800], [R4.64], P3 ;  /* 0x1b800000047f7fae */ /* 0x0009e20009921844 */
[----:B---3--:R-:W-:-:S03]  /*d6d0*/  IMAD.WIDE R6, R3, 0x4, R112 ;  /* 0x0000000403067825 */ /* 0x008fc600078e0270 */
[----:B------:R4:W-:Y:S04]  /*d6e0*/  STL [R1+0x79c], R5 ;  /* 0x00079c0501007387 */ /* 0x0009e80000100800 */
[----:B------:R-:W-:Y:S04]  /*d6f0*/  STL [R1+0x7a0], R6 ;  /* 0x0007a00601007387 */ /* 0x000fe80000100800 */
[----:B--2---:R-:W2:Y:S01]  /*d700*/  LDL R236, [R1+0x884] ;  /* 0x0008840001ec7983 */ /* 0x004ea20000100800 */
[----:B----4-:R-:W-:-:S03]  /*d710*/  IMAD.WIDE R4, R3, 0x4, R116 ;  /* 0x0000000403047825 */ /* 0x010fc600078e0274 */
[----:B------:R3:W-:Y:S04]  /*d720*/  LDGSTS.E [R127+0x1c000], [R6.64], P3 ;  /* 0x1c000000067f7fae */ /* 0x0007e80009921844 */
[----:B------:R3:W-:Y:S04]  /*d730*/  STL [R1+0x788], R7 ;  /* 0x0007880701007387 */ /* 0x0007e80000100800 */
[----:B------:R-:W-:Y:S04]  /*d740*/  STL [R1+0x794], R4 ;  /* 0x0007940401007387 */ /* 0x000fe80000100800 */
[----:B------:R4:W-:Y:S01]  /*d750*/  LDGSTS.E [R127+0x1c800], [R4.64], P3 ;  /* 0x1c800000047f7fae */ /* 0x0009e20009921844 */
[----:B---3--:R-:W-:-:S03]  /*d760*/  IMAD.WIDE R6, R3, 0x4, R120 ;  /* 0x0000000403067825 */ /* 0x008fc600078e0278 */
[----:B------:R4:W-:Y:S04]  /*d770*/  STL [R1+0x78c], R5 ;  /* 0x00078c0501007387 */ /* 0x0009e80000100800 */
[----:B------:R-:W-:Y:S04]  /*d780*/  STL [R1+0x790], R6 ;  /* 0x0007900601007387 */ /* 0x000fe80000100800 */
[----:B------:R3:W-:Y:S01]  /*d790*/  LDGSTS.E [R127+0x1d000], [R6.64], P3 ;  /* 0x1d000000067f7fae */ /* 0x0007e20009921844 */
[----:B----4-:R-:W-:-:S03]  /*d7a0*/  IMAD.WIDE R4, R3, 0x4, R124 ;  /* 0x0000000403047825 */ /* 0x010fc600078e027c */
        /* <DEDUP_REMOVED lines=21> */
[----:B------:R-:W-:Y:S01]  /*d900*/  STL [R1+0x40c], R6 ;  /* 0x00040c0601007387 */ /* 0x000fe20000100800 */
[----:B----4-:R-:W-:-:S03]  /*d910*/  IMAD.WIDE R4, R3, 0x4, R148 ;  /* 0x0000000403047825 */ /* 0x010fc600078e0294 */
[----:B------:R3:W-:Y:S04]  /*d920*/  STL [R1+0x408], R7 ;  /* 0x0004080701007387 */ /* 0x0007e80000100800 */
[----:B------:R-:W-:Y:S04]  /*d930*/  STL [R1+0x428], R4 ;  /* 0x0004280401007387 */ /* 0x000fe80000100800 */
[----:B------:R4:W-:Y:S04]  /*d940*/  STL [R1+0x424], R5 ;  /* 0x0004240501007387 */ /* 0x0009e80000100800 */
[----:B--2---:R3:W-:Y:S04]  /*d950*/  LDGSTS.E [R236+0x10200], [R6.64], P3 ;  /* 0x1020000006ec7fae */ /* 0x0047e80009921844 */
[----:B------:R4:W-:Y:S01]  /*d960*/  LDGSTS.E [R236+0x10a00], [R4.64], P3 ;  /* 0x10a0000004ec7fae */ /* 0x0009e20009921844 */
[----:B---3--:R-:W-:-:S04]  /*d970*/  IMAD.WIDE R6, R3, 0x4, R152 ;  /* 0x0000000403067825 */ /* 0x008fc800078e0298 */
[C---:B----4-:R-:W-:Y:S01]  /*d980*/  IMAD.WIDE R4, R3.reuse, 0x4, R156 ;  /* 0x0000000403047825 */ /* 0x050fe200078e029c */
[----:B------:R-:W-:Y:S04]  /*d990*/  STL [R1+0x444], R6 ;  /* 0x0004440601007387 */ /* 0x000fe80000100800 */
[----:B------:R2:W-:Y:S04]  /*d9a0*/  LDGSTS.E [R236+0x11200], [R6.64], P3 ;  /* 0x1120000006ec7fae */ /* 0x0005e80009921844 */
[----:B------:R2:W-:Y:S04]  /*d9b0*/  STL [R1+0x440], R7 ;  /* 0x0004400701007387 */ /* 0x0005e80000100800 */
[----:B------:R-:W-:Y:S04]  /*d9c0*/  STL [R1+0x460], R4 ;  /* 0x0004600401007387 */ /* 0x000fe80000100800 */
[----:B------:R3:W-:Y:S01]  /*d9d0*/  LDGSTS.E [R236+0x11a00], [R4.64], P3 ;  /* 0x11a0000004ec7fae */ /* 0x0007e20009921844 */
[----:B--2---:R-:W-:-:S03]  /*d9e0*/  IMAD.WIDE R6, R3, 0x4, R160 ;  /* 0x0000000403067825 */ /* 0x004fc600078e02a0 */
[----:B------:R3:W-:Y:S04]  /*d9f0*/  STL [R1+0x45c], R5 ;  /* 0x00045c0501007387 */ /* 0x0007e80000100800 */
[----:B------:R-:W-:Y:S04]  /*da00*/  STL [R1+0x47c], R6 ;  /* 0x00047c0601007387 */ /* 0x000fe80000100800 */
[----:B------:R2:W-:Y:S01]  /*da10*/  LDGSTS.E [R236+0x12200], [R6.64], P3 ;  /* 0x1220000006ec7fae */ /* 0x0005e20009921844 */
[----:B---3--:R-:W-:-:S03]  /*da20*/  IMAD.WIDE R4, R3, 0x4, R164 ;  /* 0x0000000403047825 */ /* 0x008fc600078e02a4 */
        /* <DEDUP_REMOVED lines=18> */
[----:B------:R3:W-:Y:S04]  /*db50*/  LDGSTS.E [R236+0x14a00], [R4.64], P3 ;  /* 0x14a0000004ec7fae */ /* 0x0007e80009921844 */
[----:B------:R3:W-:Y:S01]  /*db60*/  STL [R1+0x4f0], R5 ;  /* 0x0004f00501007387 */ /* 0x0007e20000100800 */
[----:B--2---:R-:W-:-:S04]  /*db70*/  IMAD.WIDE R6, R3, 0x4, R188 ;  /* 0x0000000403067825 */ /* 0x004fc800078e02bc */
[----:B---3--:R-:W-:-:S05]  /*db80*/  IMAD.WIDE R4, R3, 0x4, R184 ;  /* 0x0000000403047825 */ /* 0x008fca00078e02b8 */
        /* <DEDUP_REMOVED lines=68> */
[----:B------:R-:W2:Y:S04]  /*dfd0*/  LDL.LU.64 R122, [R1] ;  /* 0x00000000017a7983 */ /* 0x000ea80000300a00 */
[----:B-1----:R-:W3:Y:S04]  /*dfe0*/  LDL.LU.64 R126, [R1+0x8] ;  /* 0x00000800017e7983 */ /* 0x002ee80000300a00 */
[----:B------:R3:W-:Y:S04]  /*dff0*/  LDGSTS.E [R236+0x1da00], [R6.64], P3 ;  /* 0x1da0000006ec7fae */ /* 0x0007e80009921844 */
[----:B------:R3:W-:Y:S01]  /*e000*/  STL [R1+0x69c], R7 ;  /* 0x00069c0701007387 */ /* 0x0007e20000100800 */
[----:B--2---:R-:W-:-:S04]  /*e010*/  IMAD.WIDE R4, R3, 0x4, R122 ;  /* 0x0000000403047825 */ /* 0x004fc800078e027a */
[C---:B---3--:R-:W-:Y:S01]  /*e020*/  IMAD.WIDE R6, R3.reuse, 0x4, R126 ;  /* 0x0000000403067825 */ /* 0x048fe200078e027e */
[----:B------:R-:W-:Y:S04]  /*e030*/  STL [R1+0x6b8], R4 ;  /* 0x0006b80401007387 */ /* 0x000fe80000100800 */
[----:B------:R1:W-:Y:S04]  /*e040*/  STL [R1+0x6b4], R5 ;  /* 0x0006b40501007387 */ /* 0x0003e80000100800 */
[----:B------:R-:W-:Y:S04]  /*e050*/  STL [R1+0x6d0], R6 ;  /* 0x0006d00601007387 */ /* 0x000fe80000100800 */
[----:B------:R-:W1:Y:S04]  /*e060*/  LDL.LU.64 R122, [R1+0x10] ;  /* 0x00001000017a7983 */ /* 0x000e680000300a00 */
[----:B------:R-:W2:Y:S04]  /*e070*/  LDL.LU.64 R126, [R1+0x18] ;  /* 0x00001800017e7983 */ /* 0x000ea80000300a00 */
[----:B------:R1:W-:Y:S04]  /*e080*/  LDGSTS.E [R236+0x1e200], [R4.64], P3 ;  /* 0x1e20000004ec7fae */ /* 0x0003e80009921844 */
[----:B------:R2:W-:Y:S04]  /*e090*/  LDGSTS.E [R236+0x1ea00], [R6.64], P3 ;  /* 0x1ea0000006ec7fae */ /* 0x0005e80009921844 */
[----:B------:R2:W-:Y:S01]  /*e0a0*/  STL [R1+0x6cc], R7 ;  /* 0x0006cc0701007387 */ /* 0x0005e20000100800 */
[----:B-1----:R-:W-:-:S04]  /*e0b0*/  IMAD.WIDE R4, R3, 0x4, R122 ;  /* 0x0000000403047825 */ /* 0x002fc800078e027a */
[----:B--2---:R-:W-:Y:S01]  /*e0c0*/  IMAD.WIDE R6, R3, 0x4, R126 ;  /* 0x0000000403067825 */ /* 0x004fe200078e027e */
[----:B------:R-:W-:Y:S03]  /*e0d0*/  STL [R1+0x6e8], R4 ;  /* 0x0006e80401007387 */ /* 0x000fe60000100800 */
[----:B------:R-:W-:Y:S01]  /*e0e0*/  IMAD.MOV.U32 R126, RZ, RZ, R130 ;  /* 0x000000ffff7e7224 */ /* 0x000fe200078e0082 */
[----:B------:R1:W-:Y:S01]  /*e0f0*/  STL [R1+0x6e4], R5 ;  /* 0x0006e40501007387 */ /* 0x0003e20000100800 */
[----:B------:R-:W-:Y:S02]  /*e100*/  IMAD.MOV.U32 R127, RZ, RZ, R131 ;  /* 0x000000ffff7f7224 */ /* 0x000fe400078e0083 */
[----:B------:R-:W-:Y:S01]  /*e110*/  IMAD.MOV.U32 R130, RZ, RZ, R134 ;  /* 0x000000ffff827224 */ /* 0x000fe200078e0086 */
[----:B------:R-:W-:Y:S01]  /*e120*/  STL [R1+0x700], R6 ;  /* 0x0007000601007387 */ /* 0x000fe20000100800 */
[----:B------:R-:W-:-:S02]  /*e130*/  IMAD.MOV.U32 R131, RZ, RZ, R135 ;  /* 0x000000ffff837224 */ /* 0x000fc400078e0087 */
[----:B------:R-:W-:Y:S01]  /*e140*/  IMAD.MOV.U32 R134, RZ, RZ, R138 ;  /* 0x000000ffff867224 */ /* 0x000fe200078e008a */
[----:B------:R2:W-:Y:S01]  /*e150*/  STL [R1+0x6fc], R7 ;  /* 0x0006fc0701007387 */ /* 0x0005e20000100800 */
[----:B------:R-:W-:Y:S02]  /*e160*/  IMAD.MOV.U32 R135, RZ, RZ, R139 ;  /* 0x000000ffff877224 */ /* 0x000fe400078e008b */
[----:B------:R-:W-:Y:S01]  /*e170*/  IMAD.MOV.U32 R138, RZ, RZ, R142 ;  /* 0x000000ffff8a7224 */ /* 0x000fe200078e008e */
[----:B------:R1:W-:Y:S01]  /*e180*/  LDGSTS.E [R236+0x1f200], [R4.64], P3 ;  /* 0x1f20000004ec7fae */ /* 0x0003e20009921844 */
[----:B------:R-:W-:-:S03]  /*e190*/  IMAD.MOV.U32 R139, RZ, RZ, R143 ;  /* 0x000000ffff8b7224 */ /* 0x000fc600078e008f */
[----:B------:R-:W3:Y:S04]  /*e1a0*/  LDL.LU.64 R142, [R1+0xe8] ;  /* 0x0000e800018e7983 */ /* 0x000ee80000300a00 */
[----:B------:R-:W1:Y:S04]  /*e1b0*/  LDL.LU.64 R118, [R1+0x20] ;  /* 0x0000200001767983 */ /* 0x000e680000300a00 */
[----:B------:R-:W2:Y:S04]  /*e1c0*/  LDL.LU.64 R122, [R1+0x28] ;  /* 0x00002800017a7983 */ /* 0x000ea80000300a00 */
[----:B------:R2:W-:Y:S01]  /*e1d0*/  LDGSTS.E [R236+0x1fa00], [R6.64], P3 ;  /* 0x1fa0000006ec7fae */ /* 0x0005e20009921844 */
[----:B-1----:R-:W-:-:S04]  /*e1e0*/  IMAD.WIDE R4, R3, 0x4, R118 ;  /* 0x0000000403047825 */ /* 0x002fc800078e0276 */
[C---:B--2---:R-:W-:Y:S01]  /*e1f0*/  IMAD.WIDE R6, R3.reuse, 0x4, R122 ;  /* 0x0000000403067825 */ /* 0x044fe200078e027a */
[----:B------:R-:W-:Y:S04]  /*e200*/  STL [R1+0x414], R4 ;  /* 0x0004140401007387 */ /* 0x000fe80000100800 */
[----:B------:R1:W-:Y:S04]  /*e210*/  STL [R1+0x410], R5 ;  /* 0x0004100501007387 */ /* 0x0003e80000100800 */
[----:B------:R-:W-:Y:S04]  /*e220*/  STL [R1+0x430], R6 ;  /* 0x0004300601007387 */ /* 0x000fe80000100800 */
[----:B------:R2:W-:Y:S04]  /*e230*/  STL [R1+0x42c], R7 ;  /* 0x00042c0701007387 */ /* 0x0005e80000100800 */
[----:B------:R-:W1:Y:S04]  /*e240*/  LDL.LU.64 R118, [R1+0x30] ;  /* 0x0000300001767983 */ /* 0x000e680000300a00 */
[----:B------:R-:W2:Y:S04]  /*e250*/  LDL.LU.64 R122, [R1+0x38] ;  /* 0x00003800017a7983 */ /* 0x000ea80000300a00 */
[----:B------:R1:W-:Y:S04]  /*e260*/  LDGSTS.E [R250+0x10400], [R4.64], P3 ;  /* 0x1040000004fa7fae */ /* 0x0003e80009921844 */
        /* <DEDUP_REMOVED lines=54> */
[----:B------:R-:W-:Y:S04]  /*e5d0*/  STL [R1+0x53c], R5 ;  /* 0x00053c0501007387 */ /* 0x000fe80000100800 */
[----:B------:R-:W-:Y:S04]  /*e5e0*/  STL [R1+0x558], R6 ;  /* 0x0005580601007387 */ /* 0x000fe80000100800 */
[----:B------:R1:W-:Y:S04]  /*e5f0*/  STL [R1+0x554], R7 ;  /* 0x0005540701007387 */ /* 0x0003e80000100800 */
[----:B------:R-:W2:Y:S04]  /*e600*/  LDL.LU.64 R118, [R1+0x90] ;  /* 0x0000900001767983 */ /* 0x000ea80000300a00 */
[----:B------:R-:W1:Y:S04]  /*e610*/  LDL.LU.64 R122, [R1+0x98] ;  /* 0x00009800017a7983 */ /* 0x000e680000300a00 */
[----:B------:R2:W-:Y:S04]  /*e620*/  LDGSTS.E [R250+0x16400], [R4.64], P3 ;  /* 0x1640000004fa7fae */ /* 0x0005e80009921844 */
[----:B------:R1:W-:Y:S02]  /*e630*/  LDGSTS.E [R250+0x16c00], [R6.64], P3 ;  /* 0x16c0000006fa7fae */ /* 0x0003e40009921844 */
[----:B-1----:R-:W-:-:S04]  /*e640*/  IMAD.WIDE R6, R3, 0x4, R122 ;  /* 0x0000000403067825 */ /* 0x002fc800078e027a */
[----:B------:R-:W-:Y:S02]  /*e650*/  IMAD.MOV.U32 R122, RZ, RZ, R126 ;  /* 0x000000ffff7a7224 */ /* 0x000fe400078e007e */
[----:B------:R-:W-:Y:S02]  /*e660*/  IMAD.MOV.U32 R123, RZ, RZ, R127 ;  /* 0x000000ffff7b7224 */ /* 0x000fe400078e007f */
[----:B------:R-:W-:Y:S02]  /*e670*/  IMAD.MOV.U32 R126, RZ, RZ, R130 ;  /* 0x000000ffff7e7224 */ /* 0x000fe400078e0082 */
[----:B------:R-:W-:Y:S02]  /*e680*/  IMAD.MOV.U32 R127, RZ, RZ, R131 ;  /* 0x000000ffff7f7224 */ /* 0x000fe400078e0083 */
[----:B------:R-:W-:Y:S02]  /*e690*/  IMAD.MOV.U32 R130, RZ, RZ, R134 ;  /* 0x000000ffff827224 */ /* 0x000fe400078e0086 */
[----:B------:R-:W-:-:S02]  /*e6a0*/  IMAD.MOV.U32 R131, RZ, RZ, R135 ;  /* 0x000000ffff837224 */ /* 0x000fc400078e0087 */
[----:B------:R-:W-:Y:S02]  /*e6b0*/  IMAD.MOV.U32 R134, RZ, RZ, R138 ;  /* 0x000000ffff867224 */ /* 0x000fe400078e008a */
[----:B------:R-:W-:Y:S02]  /*e6c0*/  IMAD.MOV.U32 R135, RZ, RZ, R139 ;  /* 0x000000ffff877224 */ /* 0x000fe400078e008b */
[----:B---3--:R-:W-:Y:S02]  /*e6d0*/  IMAD.MOV.U32 R138, RZ, RZ, R142 ;  /* 0x000000ffff8a7224 */ /* 0x008fe400078e008e */
[----:B------:R-:W-:Y:S02]  /*e6e0*/  IMAD.MOV.U32 R139, RZ, RZ, R143 ;  /* 0x000000ffff8b7224 */ /* 0x000fe400078e008f */
[----:B--2---:R-:W-:-:S04]  /*e6f0*/  IMAD.WIDE R4, R3, 0x4, R118 ;  /* 0x0000000403047825 */ /* 0x004fc800078e0276 */
[----:B------:R-:W-:Y:S02]  /*e700*/  IMAD.MOV.U32 R142, RZ, RZ, R146 ;  /* 0x000000ffff8e7224 */ /* 0x000fe400078e0092 */
[----:B------:R-:W-:Y:S01]  /*e710*/  IMAD.MOV.U32 R143, RZ, RZ, R147 ;  /* 0x000000ffff8f7224 */ /* 0x000fe200078e0093 */
[----:B------:R-:W-:Y:S01]  /*e720*/  STL [R1+0x570], R4 ;  /* 0x0005700401007387 */ /* 0x000fe20000100800 */
[----:B------:R-:W-:Y:S02]  /*e730*/  IMAD.MOV.U32 R146, RZ, RZ, R150 ;  /* 0x000000ffff927224 */ /* 0x000fe400078e0096 */
[----:B------:R-:W-:Y:S01]  /*e740*/  IMAD.MOV.U32 R147, RZ, RZ, R151 ;  /* 0x000000ffff937224 */ /* 0x000fe200078e0097 */
[----:B------:R1:W-:Y:S01]  /*e750*/  LDGSTS.E [R250+0x17400], [R4.64], P3 ;  /* 0x1740000004fa7fae */ /* 0x0003e20009921844 */
[----:B------:R-:W-:Y:S02]  /*e760*/  IMAD.MOV.U32 R150, RZ, RZ, R154 ;  /* 0x000000ffff967224 */ /* 0x000fe400078e009a */
[----:B------:R-:W-:Y:S01]  /*e770*/  IMAD.MOV.U32 R151, RZ, RZ, R155 ;  /* 0x000000ffff977224 */ /* 0x000fe200078e009b */
[----:B------:R-:W-:Y:S01]  /*e780*/  STL [R1+0x56c], R5 ;  /* 0x00056c0501007387 */ /* 0x000fe20000100800 */
[----:B------:R-:W-:-:S02]  /*e790*/  IMAD.MOV.U32 R154, RZ, RZ, R158 ;  /* 0x000000ffff9a7224 */ /* 0x000fc400078e009e */
[----:B------:R-:W-:Y:S01]  /*e7a0*/  IMAD.MOV.U32 R155, RZ, RZ, R159 ;  /* 0x000000ffff9b7224 */ /* 0x000fe200078e009f */
[----:B------:R2:W-:Y:S01]  /*e7b0*/  LDGSTS.E [R250+0x17c00], [R6.64], P3 ;  /* 0x17c0000006fa7fae */ /* 0x0005e20009921844 */
[----:B------:R-:W-:Y:S02]  /*e7c0*/  IMAD.MOV.U32 R158, RZ, RZ, R162 ;  /* 0x000000ffff9e7224 */ /* 0x000fe400078e00a2 */
[----:B------:R-:W-:Y:S02]  /*e7d0*/  IMAD.MOV.U32 R159, RZ, RZ, R163 ;  /* 0x000000ffff9f7224 */ /* 0x000fe400078e00a3 */
[----:B------:R-:W-:Y:S02]  /*e7e0*/  IMAD.MOV.U32 R162, RZ, RZ, R166 ;  /* 0x000000ffffa27224 */ /* 0x000fe400078e00a6 */
[----:B------:R-:W-:Y:S01]  /*e7f0*/  IMAD.MOV.U32 R163, RZ, RZ, R167 ;  /* 0x000000ffffa37224 */ /* 0x000fe200078e00a7 */
[----:B------:R-:W-:Y:S01]  /*e800*/  STL [R1+0x588], R6 ;  /* 0x0005880601007387 */ /* 0x000fe20000100800 */
[----:B------:R-:W-:-:S02]  /*e810*/  IMAD.MOV.U32 R166, RZ, RZ, R178 ;  /* 0x000000ffffa67224 */ /* 0x000fc400078e00b2 */
[----:B------:R-:W-:Y:S01]  /*e820*/  IMAD.MOV.U32 R167, RZ, RZ, R179 ;  /* 0x000000ffffa77224 */ /* 0x000fe200078e00b3 */
[----:B------:R2:W-:Y:S01]  /*e830*/  STL [R1+0x584], R7 ;  /* 0x0005840701007387 */ /* 0x0005e20000100800 */
[----:B------:R-:W-:Y:S02]  /*e840*/  IMAD.MOV.U32 R178, RZ, RZ, R182 ;  /* 0x000000ffffb27224 */ /* 0x000fe400078e00b6 */
[----:B------:R-:W-:Y:S02]  /*e850*/  IMAD.MOV.U32 R179, RZ, RZ, R183 ;  /* 0x000000ffffb37224 */ /* 0x000fe400078e00b7 */
[----:B------:R-:W-:Y:S02]  /*e860*/  IMAD.MOV.U32 R182, RZ, RZ, R206 ;  /* 0x000000ffffb67224 */ /* 0x000fe400078e00ce */
[----:B------:R-:W-:Y:S02]  /*e870*/  IMAD.MOV.U32 R183, RZ, RZ, R207 ;  /* 0x000000ffffb77224 */ /* 0x000fe400078e00cf */
[----:B------:R-:W3:Y:S04]  /*e880*/  LDL.LU.64 R206, [R1+0x1d8] ;  /* 0x0001d80001ce7983 */ /* 0x000ee80000300a00 */
[----:B------:R-:W1:Y:S01]  /*e890*/  LDL.LU.64 R118, [R1+0xa0] ;  /* 0x0000a00001767983 */ /* 0x000e620000300a00 */
[----:B--2---:R-:W-:-:S04]  /*e8a0*/  IMAD.WIDE R6, R3, 0x4, R122 ;  /* 0x0000000403067825 */ /* 0x004fc800078e027a */
        /* <DEDUP_REMOVED lines=22> */
[----:B-1----:R-:W-:-:S05]  /*ea10*/  IMAD.WIDE R4, R3, 0x4, R118 ;  /* 0x0000000403047825 */ /* 0x002fca00078e0276 */
[----:B------:R-:W-:Y:S04]  /*ea20*/  STL [R1+0x5a0], R4 ;  /* 0x0005a00401007387 */ /* 0x000fe80000100800 */
[----:B------:R-:W-:Y:S04]  /*ea30*/  STL [R1+0x59c], R5 ;  /* 0x00059c0501007387 */ /* 0x000fe80000100800 */
[----:B------:R-:W-:Y:S04]  /*ea40*/  STL [R1+0x5b8], R6 ;  /* 0x0005b80601007387 */ /* 0x000fe80000100800 */
[----:B------:R1:W-:Y:S04]  /*ea50*/  STL [R1+0x5b4], R7 ;  /* 0x0005b40701007387 */ /* 0x0003e80000100800 */
[----:B------:R-:W2:Y:S04]  /*ea60*/  LDL.LU.64 R174, [R1+0x140] ;  /* 0x0001400001ae7983 */ /* 0x000ea80000300a00 */
[----:B------:R-:W4:Y:S04]  /*ea70*/  LDL.LU.64 R118, [R1+0xb0] ;  /* 0x0000b00001767983 */ /* 0x000f280000300a00 */
        /* <DEDUP_REMOVED lines=19> */
[----:B----4-:R-:W-:-:S04]  /*ebb0*/  IMAD.WIDE R4, R3, 0x4, R118 ;  /* 0x0000000403047825 */ /* 0x010fc800078e0276 */
[----:B--2---:R-:W-:Y:S01]  /*ebc0*/  IMAD.MOV.U32 R158, RZ, RZ, R174 ;  /* 0x000000ffff9e7224 */ /* 0x004fe200078e00ae */
[----:B------:R-:W-:Y:S01]  /*ebd0*/  STL [R1+0x5d0], R4 ;  /* 0x0005d00401007387 */ /* 0x000fe20000100800 */
[----:B------:R-:W-:Y:S02]  /*ebe0*/  IMAD.MOV.U32 R159, RZ, RZ, R175 ;  /* 0x000000ffff9f7224 */ /* 0x000fe400078e00af */
[----:B------:R-:W-:Y:S01]  /*ebf0*/  IMAD.MOV.U32 R174, RZ, RZ, R186 ;  /* 0x000000ffffae7224 */ /* 0x000fe200078e00ba */
[----:B------:R-:W-:Y:S01]  /*ec00*/  STL [R1+0x5cc], R5 ;  /* 0x0005cc0501007387 */ /* 0x000fe20000100800 */
[----:B------:R-:W-:Y:S02]  /*ec10*/  IMAD.MOV.U32 R175, RZ, RZ, R187 ;  /* 0x000000ffffaf7224 */ /* 0x000fe400078e00bb */
[----:B------:R-:W-:Y:S01]  /*ec20*/  IMAD.MOV.U32 R186, RZ, RZ, R210 ;  /* 0x000000ffffba7224 */ /* 0x000fe200078e00d2 */
[----:B------:R-:W-:Y:S01]  /*ec30*/  STL [R1+0x5e8], R6 ;  /* 0x0005e80601007387 */ /* 0x000fe20000100800 */
[----:B------:R-:W-:-:S03]  /*ec40*/  IMAD.MOV.U32 R187, RZ, RZ, R211 ;  /* 0x000000ffffbb7224 */ /* 0x000fc600078e00d3 */
        /* <DEDUP_REMOVED lines=144> */
[----:B----4-:R-:W-:-:S05]  /*f550*/  IMAD.WIDE R4, R3, 0x4, R118 ;  /* 0x0000000403047825 */ /* 0x010fca00078e0276 */
[----:B------:R-:W-:Y:S04]  /*f560*/  STL [R1+0x690], R4 ;  /* 0x0006900401007387 */ /* 0x000fe80000100800 */
[----:B------:R-:W-:Y:S04]  /*f570*/  STL [R1+0x68c], R5 ;  /* 0x00068c0501007387 */ /* 0x000fe80000100800 */
[----:B------:R-:W-:Y:S04]  /*f580*/  STL [R1+0x6a8], R6 ;  /* 0x0006a80601007387 */ /* 0x000fe80000100800 */
[----:B------:R1:W-:Y:S04]  /*f590*/  STL [R1+0x6a4], R7 ;  /* 0x0006a40701007387 */ /* 0x0003e80000100800 */
[----:B------:R-:W4:Y:S04]  /*f5a0*/  LDL.LU.64 R174, [R1+0x198] ;  /* 0x0001980001ae7983 */ /* 0x000f280000300a00 */
[----:B------:R-:W5:Y:S04]  /*f5b0*/  LDL.LU.64 R118, [R1+0x100] ;  /* 0x0001000001767983 */ /* 0x000f680000300a00 */
[----:B------:R5:W-:Y:S04]  /*f5c0*/  LDGSTS.E [R250+0x1d400], [R4.64], P3 ;  /* 0x1d40000004fa7fae */ /* 0x000be80009921844 */
[----:B------:R1:W-:Y:S02]  /*f5d0*/  LDGSTS.E [R250+0x1dc00], [R6.64], P3 ;  /* 0x1dc0000006fa7fae */ /* 0x0003e40009921844 */
[----:B-1----:R-:W-:-:S04]  /*f5e0*/  IMAD.WIDE R6, R3, 0x4, R122 ;  /* 0x0000000403067825 */ /* 0x002fc800078e027a */
[----:B-----5:R-:W-:-:S05]  /*f5f0*/  IMAD.WIDE R4, R3, 0x4, R118 ;  /* 0x0000000403047825 */ /* 0x020fca00078e0276 */
[----:B------:R-:W-:Y:S04]  /*f600*/  STL [R1+0x6c0], R4 ;  /* 0x0006c00401007387 */ /* 0x000fe80000100800 */
[----:B------:R-:W-:Y:S04]  /*f610*/  STL [R1+0x6bc], R5 ;  /* 0x0006bc0501007387 */ /* 0x000fe80000100800 */
[----:B------:R-:W-:Y:S04]  /*f620*/  STL [R1+0x6d8], R6 ;  /* 0x0006d80601007387 */ /* 0x000fe80000100800 */
[----:B------:R-:W5:Y:S04]  /*f630*/  LDL.LU.64 R122, [R1+0x110] ;  /* 0x00011000017a7983 */ /* 0x000f680000300a00 */
[----:B------:R5:W-:Y:S04]  /*f640*/  LDGSTS.E [R250+0x1e400], [R4.64], P3 ;  /* 0x1e40000004fa7fae */ /* 0x000be80009921844 */
[----:B------:R1:W-:Y:S04]  /*f650*/  LDGSTS.E [R250+0x1ec00], [R6.64], P3 ;  /* 0x1ec0000006fa7fae */ /* 0x0003e80009921844 */
[----:B------:R1:W-:Y:S02]  /*f660*/  STL [R1+0x6d4], R7 ;  /* 0x0006d40701007387 */ /* 0x0003e40000100800 */
[----:B-1----:R-:W-:-:S04]  /*f670*/  IMAD.WIDE R6, R3, 0x4, R126 ;  /* 0x0000000403067825 */ /* 0x002fc800078e027e */
[----:B------:R-:W-:Y:S02]  /*f680*/  IMAD.MOV.U32 R126, RZ, RZ, R134 ;  /* 0x000000ffff7e7224 */ /* 0x000fe400078e0086 */
[----:B------:R-:W-:Y:S02]  /*f690*/  IMAD.MOV.U32 R127, RZ, RZ, R135 ;  /* 0x000000ffff7f7224 */ /* 0x000fe400078e0087 */
[----:B------:R-:W-:Y:S02]  /*f6a0*/  IMAD.MOV.U32 R134, RZ, RZ, R142 ;  /* 0x000000ffff867224 */ /* 0x000fe400078e008e */
[----:B------:R-:W-:Y:S02]  /*f6b0*/  IMAD.MOV.U32 R135, RZ, RZ, R143 ;  /* 0x000000ffff877224 */ /* 0x000fe400078e008f */
[----:B------:R-:W-:Y:S02]  /*f6c0*/  IMAD.MOV.U32 R142, RZ, RZ, R146 ;  /* 0x000000ffff8e7224 */ /* 0x000fe400078e0092 */
[----:B------:R-:W-:-:S02]  /*f6d0*/  IMAD.MOV.U32 R143, RZ, RZ, R147 ;  /* 0x000000ffff8f7224 */ /* 0x000fc400078e0093 */
[----:B-----5:R-:W-:-:S05]  /*f6e0*/  IMAD.WIDE R4, R3, 0x4, R122 ;  /* 0x0000000403047825 */ /* 0x020fca00078e027a */
[----:B------:R-:W-:Y:S01]  /*f6f0*/  STL [R1+0x6f0], R4 ;  /* 0x0006f00401007387 */ /* 0x000fe20000100800 */
[----:B------:R-:W-:Y:S02]  /*f700*/  IMAD.MOV.U32 R122, RZ, RZ, R130 ;  /* 0x000000ffff7a7224 */ /* 0x000fe400078e0082 */
[----:B------:R-:W-:Y:S01]  /*f710*/  IMAD.MOV.U32 R123, RZ, RZ, R131 ;  /* 0x000000ffff7b7224 */ /* 0x000fe200078e0083 */
[----:B------:R-:W-:Y:S01]  /*f720*/  STL [R1+0x6ec], R5 ;  /* 0x0006ec0501007387 */ /* 0x000fe20000100800 */
[----:B------:R-:W-:Y:S02]  /*f730*/  IMAD.MOV.U32 R130, RZ, RZ, R138 ;  /* 0x000000ffff827224 */ /* 0x000fe400078e008a */
[----:B------:R-:W-:Y:S01]  /*f740*/  IMAD.MOV.U32 R131, RZ, RZ, R139 ;  /* 0x000000ffff837224 */ /* 0x000fe200078e008b */
[----:B------:R-:W-:Y:S01]  /*f750*/  STL [R1+0x708], R6 ;  /* 0x0007080601007387 */ /* 0x000fe20000100800 */
[----:B------:R-:W-:Y:S02]  /*f760*/  IMAD.MOV.U32 R138, RZ, RZ, R150 ;  /* 0x000000ffff8a7224 */ /* 0x000fe400078e0096 */
[----:B------:R-:W-:Y:S01]  /*f770*/  IMAD.MOV.U32 R139, RZ, RZ, R151 ;  /* 0x000000ffff8b7224 */ /* 0x000fe200078e0097 */
[----:B------:R1:W-:Y:S04]  /*f780*/  STL [R1+0x704], R7 ;  /* 0x0007040701007387 */ /* 0x0003e80000100800 */
[----:B------:R-:W5:Y:S04]  /*f790*/  LDL.LU.64 R146, [R1+0x160] ;  /* 0x0001600001927983 */ /* 0x000f680000300a00 */
[----:B------:R-:W2:Y:S04]  /*f7a0*/  LDL.LU.64 R150, [R1+0x168] ;  /* 0x0001680001967983 */ /* 0x000ea80000300a00 */
[----:B------:R-:W2:Y:S04]  /*f7b0*/  LDL.LU.64 R118, [R1+0x120] ;  /* 0x0001200001767983 */ /* 0x000ea80000300a00 */
[----:B------:R2:W-:Y:S04]  /*f7c0*/  LDGSTS.E [R250+0x1f400], [R4.64], P3 ;  /* 0x1f40000004fa7fae */ /* 0x0005e80009921844 */
[----:B------:R1:W-:Y:S02]  /*f7d0*/  LDGSTS.E [R250+0x1fc00], [R6.64], P3 ;  /* 0x1fc0000006fa7fae */ /* 0x0003e40009921844 */
[----:B-1----:R-:W-:-:S04]  /*f7e0*/  IMAD.WIDE R6, R3, 0x4, R122 ;  /* 0x0000000403067825 */ /* 0x002fc800078e027a */
[----:B--2---:R-:W-:-:S05]  /*f7f0*/  IMAD.WIDE R4, R3, 0x4, R118 ;  /* 0x0000000403047825 */ /* 0x004fca00078e0276 */
[----:B------:R-:W-:Y:S04]  /*f800*/  STL [R1+0x41c], R4 ;  /* 0x00041c0401007387 */ /* 0x000fe80000100800 */
[----:B------:R-:W-:Y:S04]  /*f810*/  STL [R1+0x418], R5 ;  /* 0x0004180501007387 */ /* 0x000fe80000100800 */
[----:B------:R-:W-:Y:S04]  /*f820*/  STL [R1+0x438], R6 ;  /* 0x0004380601007387 */ /* 0x000fe80000100800 */
[----:B------:R-:W2:Y:S04]  /*f830*/  LDL.LU.64 R122, [R1+0x130] ;  /* 0x00013000017a7983 */ /* 0x000ea80000300a00 */
[----:B------:R2:W-:Y:S04]  /*f840*/  LDGSTS.E [R252+0x10600], [R4.64], P3 ;  /* 0x1060000004fc7fae */ /* 0x0005e80009921844 */
[----:B------:R1:W-:Y:S04]  /*f850*/  LDGSTS.E [R252+0x10e00], [R6.64], P3 ;  /* 0x10e0000006fc7fae */ /* 0x0003e80009921844 */
[----:B------:R1:W-:Y:S02]  /*f860*/  STL [R1+0x434], R7 ;  /* 0x0004340701007387 */ /* 0x0003e40000100800 */
[----:B-1----:R-:W-:-:S04]  /*f870*/  IMAD.WIDE R6, R3, 0x4, R126 ;  /* 0x0000000403067825 */ /* 0x002fc800078e027e */
[----:B------:R-:W-:-:S04]  /*f880*/  IMAD.WIDE R8, R3, 0x4, R216 ;  /* 0x0000000403087825 */ /* 0x000fc800078e02d8 */
[----:B------:R-:W-:-:S04]  /*f890*/  IMAD.WIDE R10, R3, 0x4, R218 ;  /* 0x00000004030a7825 */ /* 0x000fc800078e02da */
[----:B------:R-:W-:-:S04]  /*f8a0*/  IMAD.WIDE R12, R3, 0x4, R220 ;  /* 0x00000004030c7825 */ /* 0x000fc800078e02dc */
[----:B------:R-:W-:-:S04]  /*f8b0*/  IMAD.WIDE R14, R3, 0x4, R224 ;  /* 0x00000004030e7825 */ /* 0x000fc800078e02e0 */
[----:B------:R-:W-:-:S04]  /*f8c0*/  IMAD.WIDE R16, R3, 0x4, R228 ;  /* 0x0000000403107825 */ /* 0x000fc800078e02e4 */
[----:B------:R-:W-:-:S04]  /*f8d0*/  IMAD.WIDE R18, R3, 0x4, R232 ;  /* 0x0000000403127825 */ /* 0x000fc800078e02e8 */
[----:B--2---:R-:W-:-:S05]  /*f8e0*/  IMAD.WIDE R4, R3, 0x4, R122 ;  /* 0x0000000403047825 */ /* 0x004fca00078e027a */
[----:B------:R-:W-:Y:S04]  /*f8f0*/  STL [R1+0x454], R4 ;  /* 0x0004540401007387 */ /* 0x000fe80000100800 */
[----:B------:R1:W-:Y:S04]  /*f900*/  LDGSTS.E [R252+0x11600], [R4.64], P3 ;  /* 0x1160000004fc7fae */ /* 0x0003e80009921844 */
[----:B------:R1:W-:Y:S04]  /*f910*/  STL [R1+0x450], R5 ;  /* 0x0004500501007387 */ /* 0x0003e80000100800 */
[----:B------:R-:W-:Y:S04]  /*f920*/  STL [R1+0x470], R6 ;  /* 0x0004700601007387 */ /* 0x000fe80000100800 */
[----:B------:R2:W-:Y:S01]  /*f930*/  LDGSTS.E [R252+0x11e00], [R6.64], P3 ;  /* 0x11e0000006fc7fae */ /* 0x0005e20009921844 */
[----:B-1----:R-:W-:-:S03]  /*f940*/  IMAD.WIDE R4, R3, 0x4, R130 ;  /* 0x0000000403047825 */ /* 0x002fc600078e0282 */
[----:B------:R2:W-:Y:S04]  /*f950*/  STL [R1+0x46c], R7 ;  /* 0x00046c0701007387 */ /* 0x0005e80000100800 */
[----:B------:R-:W-:Y:S04]  /*f960*/  STL [R1+0x48c], R4 ;  /* 0x00048c0401007387 */ /* 0x000fe80000100800 */
[----:B------:R1:W-:Y:S01]  /*f970*/  LDGSTS.E [R252+0x12600], [R4.64], P3 ;  /* 0x1260000004fc7fae */ /* 0x0003e20009921844 */
[----:B--2---:R-:W-:-:S03]  /*f980*/  IMAD.WIDE R6, R3, 0x4, R134 ;  /* 0x0000000403067825 */ /* 0x004fc600078e0286 */
        /* <DEDUP_REMOVED lines=11> */
[----:B-----5:R-:W-:-:S03]  /*fa40*/  IMAD.WIDE R4, R3, 0x4, R146 ;  /* 0x0000000403047825 */ /* 0x020fc600078e0292 */
        /* <DEDUP_REMOVED lines=27> */
[----:B----4-:R-:W-:-:S03]  /*fc00*/  IMAD.WIDE R6, R3, 0x4, R174 ;  /* 0x0000000403067825 */ /* 0x010fc600078e02ae */
        /* <DEDUP_REMOVED lines=31> */
[----:B---3--:R-:W-:-:S03]  /*fe00*/  IMAD.WIDE R6, R3, 0x4, R206 ;  /* 0x0000000403067825 */ /* 0x008fc600078e02ce */
[----:B------:R1:W-:Y:S04]  /*fe10*/  STL [R1+0x634], R5 ;  /* 0x0006340501007387 */ /* 0x0003e80000100800 */
[----:B------:R-:W-:Y:S04]  /*fe20*/  STL [R1+0x650], R6 ;  /* 0x0006500601007387 */ /* 0x000fe80000100800 */
[----:B------:R2:W-:Y:S01]  /*fe30*/  LDGSTS.E [R252+0x1be00], [R6.64], P3 ;  /* 0x1be0000006fc7fae */ /* 0x0005e20009921844 */
[----:B-1----:R-:W-:-:S03]  /*fe40*/  IMAD.WIDE R4, R3, 0x4, R210 ;  /* 0x0000000403047825 */ /* 0x002fc600078e02d2 */
[----:B------:R2:W-:Y:S04]  /*fe50*/  STL [R1+0x64c], R7 ;  /* 0x00064c0701007387 */ /* 0x0005e80000100800 */
[----:B------:R1:W-:Y:S04]  /*fe60*/  STL [R1+0x668], R4 ;  /* 0x0006680401007387 */ /* 0x0003e80000100800 */
[----:B------:R3:W-:Y:S01]  /*fe70*/  LDGSTS.E [R252+0x1c600], [R4.64], P3 ;  /* 0x1c60000004fc7fae */ /* 0x0007e20009921844 */
[----:B--2---:R-:W-:-:S03]  /*fe80*/  IMAD.WIDE R6, R3, 0x4, R214 ;  /* 0x0000000403067825 */ /* 0x004fc600078e02d6 */
[----:B------:R1:W-:Y:S04]  /*fe90*/  STL [R1+0x664], R5 ;  /* 0x0006640501007387 */ /* 0x0003e80000100800 */
[----:B------:R1:W-:Y:S04]  /*fea0*/  STL [R1+0x680], R6 ;  /* 0x0006800601007387 */ /* 0x0003e80000100800 */
[----:B------:R1:W-:Y:S04]  /*feb0*/  STL [R1+0x67c], R7 ;  /* 0x00067c0701007387 */ /* 0x0003e80000100800 */
[----:B------:R1:W-:Y:S04]  /*fec0*/  STL [R1+0x698], R8 ;  /* 0x0006980801007387 */ /* 0x0003e80000100800 */
[----:B------:R1:W-:Y:S04]  /*fed0*/  STL [R1+0x694], R9 ;  /* 0x0006940901007387 */ /* 0x0003e80000100800 */
[----:B------:R1:W-:Y:S04]  /*fee0*/  STL [R1+0x6b0], R10 ;  /* 0x0006b00a01007387 */ /* 0x0003e80000100800 */
[----:B------:R1:W-:Y:S04]  /*fef0*/  STL [R1+0x6ac], R11 ;  /* 0x0006ac0b01007387 */ /* 0x0003e80000100800 */
[----:B------:R3:W-:Y:S04]  /*ff00*/  LDGSTS.E [R252+0x1ce00], [R6.64], P3 ;  /* 0x1ce0000006fc7fae */ /* 0x0007e80009921844 */
        /* <DEDUP_REMOVED lines=13> */
[----:B------:R1:W-:Y:S04]  /*ffe0*/  STL [R1+0x70c], R19 ;  /* 0x00070c1301007387 */ /* 0x0003e80000100800 */
[----:B---3--:R-:W2:Y:S04]  /*fff0*/  S2R R252, SR_TID.X ;  /* 0x0000000000fc7919 */ /* 0x008ea80000002100 */
[----:B------:R-:W0:Y:S01]  /*10000*/  LDGDEPBAR ;  /* 0x00000000000079af */ /* 0x000e220000000000 */
[----:B------:R-:W-:Y:S05]  /*10010*/  @P2 BRA `(.L_x_0) ;  /* 0x000009c000002947 */ /* 0x000fea0003800000 */
[----:B------:R3:W-:Y:S01]  /*10020*/  STL [R1+0x100], RZ ;  /* 0x000100ff01007387 */ /* 0x0007e20000100800 */
[----:B--2---:R-:W-:Y:S01]  /*10030*/  IMAD.SHL.U32 R0, R252, 0x40, RZ ;  /* 0x00000040fc007824 */ /* 0x004fe200078e00ff */
[----:B------:R-:W-:Y:S01]  /*10040*/  CS2R R232, SRZ ;  /* 0x0000000000e87805 */ /* 0x000fe2000001ff00 */
[----:B------:R-:W-:Y:S01]  /*10050*/  CS2R R234, SRZ ;  /* 0x0000000000ea7805 */ /* 0x000fe2000001ff00 */
[----:B------:R3:W-:Y:S01]  /*10060*/  STL [R1+0x104], RZ ;  /* 0x000104ff01007387 */ /* 0x0007e20000100800 */
[----:B------:R-:W-:Y:S01]  /*10070*/  CS2R R228, SRZ ;  /* 0x0000000000e47805 */ /* 0x000fe2000001ff00 */
[----:B------:R-:W-:Y:S01]  /*10080*/  LOP3.LUT R0, R0, 0x1800, RZ, 0xc0, !PT ;  /* 0x0000180000007812 */ /* 0x000fe200078ec0ff */
[----:B------:R-:W-:Y:S01]  /*10090*/  CS2R R230, SRZ ;  /* 0x0000000000e67805 */ /* 0x000fe2000001ff00 */
[----:B------:R3:W-:Y:S01]  /*100a0*/  STL [R1+0x108], RZ ;  /* 0x000108ff01007387 */ /* 0x0007e20000100800 */
[----:B------:R-:W-:Y:S01]  /*100b0*/  CS2R R172, SRZ ;  /* 0x0000000000ac7805 */ /* 0x000fe2000001ff00 */
[----:B------:R-:W-:Y:S01]  /*100c0*/  CS2R R174, SRZ ;  /* 0x0000000000ae7805 */ /* 0x000fe2000001ff00 */
        /* <DEDUP_REMOVED lines=107> */
[----:B-1----:R-:W-:Y:S01]  /*10780*/  CS2R R16, SRZ ;  /* 0x0000000000107805 */ /* 0x002fe2000001ff00 */
        /* <DEDUP_REMOVED lines=22> */
[----:B------:R-:W-:-:S03]  /*108f0*/  CS2R R202, SRZ ;  /* 0x0000000000ca7805 */ /* 0x000fc6000001ff00 */
[----:B------:R3:W-:Y:S04]  /*10900*/  STL [R1+0x90], RZ ;  /* 0x000090ff01007387 */ /* 0x0007e80000100800 */
[----:B------:R3:W-:Y:S04]  /*10910*/  STL [R1+0x94], RZ ;  /* 0x000094ff01007387 */ /* 0x0007e80000100800 */
[----:B------:R3:W-:Y:S04]  /*10920*/  STL [R1+0x98], RZ ;  /* 0x000098ff01007387 */ /* 0x0007e80000100800 */
[----:B------:R3:W-:Y:S04]  /*10930*/  STL [R1+0x9c], RZ ;  /* 0x00009cff01007387 */ /* 0x0007e80000100800 */
[----:B------:R3:W-:Y:S04]  /*10940*/  STL [R1+0x10], RZ ;  /* 0x000010ff01007387 */ /* 0x0007e80000100800 */
[----:B------:R3:W-:Y:S04]  /*10950*/  STL [R1+0x14], RZ ;  /* 0x000014ff01007387 */ /* 0x0007e80000100800 */
[----:B------:R3:W-:Y:S04]  /*10960*/  STL [R1+0x18], RZ ;  /* 0x000018ff01007387 */ /* 0x0007e80000100800 */
[----:B------:R3:W-:Y:S04]  /*10970*/  STL [R1+0x1c], RZ ;  /* 0x00001cff01007387 */ /* 0x0007e80000100800 */
[----:B------:R3:W-:Y:S04]  /*10980*/  STL [R1], RZ ;  /* 0x000000ff01007387 */ /* 0x0007e80000100800 */
[----:B------:R3:W-:Y:S04]  /*10990*/  STL [R1+0x4], RZ ;  /* 0x000004ff01007387 */ /* 0x0007e80000100800 */
[----:B------:R3:W-:Y:S04]  /*109a0*/  STL [R1+0x8], RZ ;  /* 0x000008ff01007387 */ /* 0x0007e80000100800 */
[----:B------:R3:W-:Y:S04]  /*109b0*/  STL [R1+0xc], RZ ;  /* 0x00000cff01007387 */ /* 0x0007e80000100800 */
[----:B------:R3:W-:Y:S01]  /*109c0*/  STL [R1+0x8a8], R0 ;  /* 0x0008a80001007387 */ /* 0x0007e20000100800 */
[----:B------:R-:W-:Y:S05]  /*109d0*/  BRA `(.L_x_1) ;  /* 0x000123f000007947 */ /* 0x000fea0003800000 */
.L_x_0:
[C---:B-12---:R-:W-:Y:S01]  /*109e0*/  LOP3.LUT R4, R252.reuse, 0x7, RZ, 0xc0, !PT ;  /* 0x00000007fc047812 */ /* 0x046fe200078ec0ff */
[C---:B------:R-:W-:Y:S01]  /*109f0*/  IMAD.SHL.U32 R2, R252.reuse, 0x2, RZ ;  /* 0x00000002fc027824 */ /* 0x040fe200078e00ff */
[C---:B------:R-:W-:Y:S01]  /*10a00*/  LOP3.LUT R7, R252.reuse, 0x3, RZ, 0xc0, !PT ;  /* 0x00000003fc077812 */ /* 0x040fe200078ec0ff */
[----:B------:R-:W-:Y:S01]  /*10a10*/  STL [R1+0x278], RZ ;  /* 0x000278ff01007387 */ /* 0x000fe20000100800 */
[----:B------:R-:W-:Y:S01]  /*10a20*/  LOP3.LUT R6, R252, 0x1c, RZ, 0xc0, !PT ;  /* 0x0000001cfc067812 */ /* 0x000fe200078ec0ff */
[----:B------:R-:W-:Y:S01]  /*10a30*/  IMAD.SHL.U32 R0, R4, 0x10, RZ ;  /* 0x0000001004007824 */ /* 0x000fe200078e00ff */
[----:B------:R-:W-:Y:S01]  /*10a40*/  SHF.R.S32.HI R5, RZ, 0x1f, R237 ;  /* 0x0000001fff057819 */ /* 0x000fe200000114ed */
[----:B------:R-:W-:Y:S01]  /*10a50*/  CS2R R232, SRZ ;  /* 0x0000000000e87805 */ /* 0x000fe2000001ff00 */
[----:B------:R-:W-:Y:S01]  /*10a60*/  CS2R R234, SRZ ;  /* 0x0000000000ea7805 */ /* 0x000fe2000001ff00 */
[----:B------:R-:W-:Y:S01]  /*10a70*/  IMAD R194, R7, 0x220, R6 ;  /* 0x0000022007c27824 */ /* 0x000fe200078e0206 */
[----:B------:R-:W-:Y:S01]  /*10a80*/  LOP3.LUT R0, R0, 0x30, R2, 0x78, !PT ;  /* 0x0000003000007812 */ /* 0x000fe200078e7802 */
[----:B------:R-:W-:Y:S01]  /*10a90*/  IMAD.MOV.U32 R7, RZ, RZ, 0x1 ;  /* 0x00000001ff077424 */ /* 0x000fe200078e00ff */
[----:B------:R-:W-:Y:S01]  /*10aa0*/  SHF.R.S32.HI R2, RZ, 0x1f, R251 ;  /* 0x0000001fff027819 */ /* 0x000fe200000114fb */
[----:B------:R-:W-:Y:S01]  /*10ab0*/  CS2R R228, SRZ ;  /* 0x0000000000e47805 */ /* 0x000fe2000001ff00 */
[----:B------:R-:W-:Y:S01]  /*10ac0*/  SHF.R.S32.HI R6, RZ, 0x1f, R3 ;  /* 0x0000001fff067819 */ /* 0x000fe20000011403 */
[----:B------:R-:W-:Y:S01]  /*10ad0*/  IMAD R4, R4, 0x100, R0 ;  /* 0x0000010004047824 */ /* 0x000fe200078e0200 */
[----:B------:R-:W-:Y:S01]  /*10ae0*/  SHF.L.U64.HI R0, R251, 0x2, R2 ;  /* 0x00000002fb007819 */ /* 0x000fe20000010202 */
[----:B------:R-:W-:Y:S01]  /*10af0*/  STL [R1+0x264], R7 ;  /* 0x0002640701007387 */ /* 0x000fe20000100800 */
[----:B------:R-:W-:Y:S01]  /*10b00*/  SHF.L.U64.HI R2, R3, 0x2, R6 ;  /* 0x0000000203027819 */ /* 0x000fe20000010206 */
[----:B------:R-:W-:Y:S01]  /*10b10*/  IMAD.MOV.U32 R6, RZ, RZ, -0x1 ;  /* 0xffffffffff067424 */ /* 0x000fe200078e00ff */
[----:B------:R-:W-:Y:S01]  /*10b20*/  LEA.HI R5, R5, R237, RZ, 0x6 ;  /* 0x000000ed05057211 */ /* 0x000fe200078f30ff */
[----:B------:R-:W-:Y:S01]  /*10b30*/  STL [R1+0x100], RZ ;  /* 0x000100ff01007387 */ /* 0x000fe20000100800 */
[----:B------:R-:W-:Y:S01]  /*10b40*/  IMAD.SHL.U32 R3, R252, 0x40, RZ ;  /* 0x00000040fc037824 */ /* 0x000fe200078e00ff */
[----:B------:R-:W-:Y:S01]  /*10b50*/  LOP3.LUT R195, R194, 0x20, RZ, 0x3c, !PT ;  /* 0x00000020c2c37812 */ /* 0x000fe200078e3cff */
[----:B------:R-:W-:Y:S01]  /*10b60*/  CS2R R230, SRZ ;  /* 0x0000000000e67805 */ /* 0x000fe2000001ff00 */
[----:B------:R1:W-:Y:S01]  /*10b70*/  STL [R1+0x25c], R6 ;  /* 0x00025c0601007387 */ /* 0x0003e20000100800 */
[----:B------:R-:W-:Y:S01]  /*10b80*/  SHF.R.S32.HI R193, RZ, 0x6, R5 ;  /* 0x00000006ffc17819 */ /* 0x000fe20000011405 */
[----:B------:R-:W-:Y:S01]  /*10b90*/  CS2R R172, SRZ ;  /* 0x0000000000ac7805 */ /* 0x000fe2000001ff00 */
[----:B------:R-:W-:Y:S01]  /*10ba0*/  LOP3.LUT R3, R3, 0x1800, RZ, 0xc0, !PT ;  /* 0x0000180003037812 */ /* 0x000fe200078ec0ff */
[----:B------:R-:W-:Y:S01]  /*10bb0*/  STL [R1+0x104], RZ ;  /* 0x000104ff01007387 */ /* 0x000fe20000100800 */
[----:B------:R-:W-:Y:S01]  /*10bc0*/  CS2R R174, SRZ ;  /* 0x0000000000ae7805 */ /* 0x000fe2000001ff00 */
[----:B------:R-:W-:Y:S01]  /*10bd0*/  CS2R R168, SRZ ;  /* 0x0000000000a87805 */ /* 0x000fe2000001ff00 */
[----:B------:R-:W-:Y:S01]  /*10be0*/  CS2R R170, SRZ ;  /* 0x0000000000aa7805 */ /* 0x000fe2000001ff00 */
[----:B------:R-:W-:Y:S01]  /*10bf0*/  STL [R1+0x108], RZ ;  /* 0x000108ff01007387 */ /* 0x000fe20000100800 */
[----:B------:R-:W-:Y:S01]  /*10c00*/  IMAD.IADD R192, R4, 0x1, R3 ;  /* 0x0000000104c07824 */ /* 0x000fe200078e0203 */
[----:B------:R-:W-:Y:S01]  /*10c10*/  CS2R R164, SRZ ;  /* 0x0000000000a47805 */ /* 0x000fe2000001ff00 */
[----:B------:R-:W-:Y:S01]  /*10c20*/  CS2R R166, SRZ ;  /* 0x0000000000a67805 */ /* 0x000fe2000001ff00 */
[----:B------:R-:W-:Y:S01]  /*10c30*/  STL [R1+0x10c], RZ ;  /* 0x00010cff01007387 */ /* 0x000fe20000100800 */
[----:B------:R-:W-:Y:S01]  /*10c40*/  CS2R R160, SRZ ;  /* 0x0000000000a07805 */ /* 0x000fe2000001ff00 */
        /* <DEDUP_REMOVED lines=109> */
[----:B-1----:R-:W-:Y:S01]  /*11320*/  CS2R R6, SRZ ;  /* 0x0000000000067805 */ /* 0x002fe2000001ff00 */
        /* <DEDUP_REMOVED lines=14> */
[----:B------:R-:W-:-:S02]  /*11410*/  IADD3 R193, R193, -0x2, RZ ;  /* 0xfffffffec1c17810 */ /* 0x000fc40007ffe0ff */
[----:B------:R-:W-:Y:S04]  /*11420*/  STL [R1+0x1dc], RZ ;  /* 0x0001dcff01007387 */ /* 0x000fe80000100800 */
        /* <DEDUP_REMOVED lines=8> */
[----:B------:R-:W-:Y:S04]  /*114b0*/  STL [R1], RZ ;  /* 0x000000ff01007387 */ /* 0x000fe80000100800 */
[----:B------:R-:W-:Y:S04]  /*114c0*/  STL [R1+0x4], RZ ;  /* 0x000004ff01007387 */ /* 0x000fe80000100800 */
[----:B------:R-:W-:Y:S04]  /*114d0*/  STL [R1+0x8], RZ ;  /* 0x000008ff01007387 */ /* 0x000fe80000100800 */
[----:B------:R-:W-:Y:S04]  /*114e0*/  STL [R1+0xc], RZ ;  /* 0x00000cff01007387 */ /* 0x000fe80000100800 */
[----:B------:R1:W-:Y:S04]  /*114f0*/  STL [R1+0x8a8], R3 ;  /* 0x0008a80301007387 */ /* 0x0003e80000100800 */
[----:B------:R2:W-:Y:S01]  /*11500*/  STL [R1+0x88c], R192 ;  /* 0x00088cc001007387 */ /* 0x0005e20000100800 */
[----:B-1----:R-:W-:-:S02]  /*11510*/  LOP3.LUT R3, R194, 0x40, RZ, 0x3c, !PT ;  /* 0x00000040c2037812 */ /* 0x002fc400078e3cff */
[----:B------:R-:W-:Y:S02]  /*11520*/  LOP3.LUT R3, R192, 0x40, RZ, 0x3c, !PT ;  /* 0x00000040c0037812 */ /* 0x000fe400078e3cff */
[----:B------:R-:W-:-:S03]  /*11530*/  LOP3.LUT R194, R194, 0x60, RZ, 0x3c, !PT ;  /* 0x00000060c2c27812 */ /* 0x000fc600078e3cff */
[----:B------:R2:W-:Y:S04]  /*11540*/  STL [R1+0x894], R3 ;  /* 0x0008940301007387 */ /* 0x0005e80000100800 */
.L_x_2:
[----:B--2---:R-:W2:Y:S01]  /*11550*/  LDL.LU R3, [R1+0x25c] ;  /* 0x00025c0001037983 */ /* 0x004ea20000300800 */
[----:B------:R-:W-:-:S04]  /*11560*/  DEPBAR.LE SB0, 0x2 ;  /* 0x000080800000791a */ /* 0x000fc80000000000 */
[----:B------:R-:W3:Y:S04]  /*11570*/  LDL R196, [R1+0x88c] ;  /* 0x00088c0001c47983 */ /* 0x000ee80000100800 */
[----:B------:R-:W-:Y:S04]  /*11580*/  STL.64 [R1+0xd00], R14 ;  /* 0x000d000e01007387 */ /* 0x000fe80000100a00 */
[----:B------:R-:W-:Y:S04]  /*11590*/  STL.64 [R1+0xcf8], R12 ;  /* 0x000cf80c01007387 */ /* 0x000fe80000100a00 */
[----:B------:R-:W-:Y:S04]  /*115a0*/  STL.64 [R1+0xcf0], R10 ;  /* 0x000cf00a01007387 */ /* 0x000fe80000100a00 */
[----:B------:R-:W-:Y:S04]  /*115b0*/  STL.64 [R1+0xce8], R8 ;  /* 0x000ce80801007387 */ /* 0x000fe80000100a00 */
[----:B------:R-:W-:Y:S04]  /*115c0*/  STL [R1+0xce0], R5 ;  /* 0x000ce00501007387 */ /* 0x000fe80000100800 */
        /* <DEDUP_REMOVED lines=22> */
[----:B-1----:R1:W-:Y:S04]  /*11730*/  STL [R1+0x8d4], R0 ;  /* 0x0008d40001007387 */ /* 0x0023e80000100800 */
[----:B------:R4:W-:Y:S04]  /*11740*/  STL [R1+0x8c0], R2 ;  /* 0x0008c00201007387 */ /* 0x0009e80000100800 */
[----:B------:R-:W5:Y:S02]  /*11750*/  S2R R192, SR_TID.X ;  /* 0x0000000000c07919 */ /* 0x000f640000002100 */
[----:B-----5:R-:W-:-:S02]  /*11760*/  LOP3.LUT R194, R192, 0x1c, RZ, 0xc0, !PT ;  /* 0x0000001cc0c27812 */ /* 0x020fc400078ec0ff */
[----:B------:R-:W-:-:S05]  /*11770*/  LOP3.LUT R193, R192, 0x3, RZ, 0xc0, !PT ;  /* 0x00000003c0c17812 */ /* 0x000fca00078ec0ff */
[----:B------:R-:W-:Y:S01]  /*11780*/  IMAD R193, R193, 0x220, R194 ;  /* 0x00000220c1c17824 */ /* 0x000fe200078e02c2 */
[----:B--2---:R-:W-:Y:S01]  /*11790*/  IADD3 R3, R3, 0x1, RZ ;  /* 0x0000000103037810 */ /* 0x004fe20007ffe0ff */
[----:B------:R-:W-:Y:S03]  /*117a0*/  BAR.SYNC.DEFER_BLOCKING 0x0 ;  /* 0x0000000000007b1d */ /* 0x000fe60000010000 */
[----:B------:R-:W-:-:S04]  /*117b0*/  ISETP.GT.AND P0, PT, R3, 0x1, PT ;  /* 0x000000010300780c */ /* 0x000fc80003f04270 */
[----:B------:R-:W-:-:S05]  /*117c0*/  SEL R3, R3, RZ, !P0 ;  /* 0x000000ff03037207 */ /* 0x000fca0004000000 */
[----:B------:R-:W-:Y:S01]  /*117d0*/  STL [R1+0x25c], R3 ;  /* 0x00025c0301007387 */ /* 0x000fe20000100800 */
[----:B-1----:R-:W-:-:S03]  /*117e0*/  IMAD R0, R3, 0x8000, R193 ;  /* 0x0000800003007824 */ /* 0x002fc600078e02c1 */
[----:B------:R-:W2:Y:S04]  /*117f0*/  LDL.LU.64 R12, [R1+0x100] ;  /* 0x00010000010c7983 */ /* 0x000ea80000300a00 */
[----:B------:R-:W2:Y:S01]  /*11800*/  LDL.LU.64 R14, [R1+0x108] ;  /* 0x00010800010e7983 */ /* 0x000ea20000300a00 */
[C---:B------:R-:W-:Y:S02]  /*11810*/  LOP3.LUT R193, R192.reuse, 0x1c, RZ, 0xc0, !PT ;  /* 0x0000001cc0c17812 */ /* 0x040fe400078ec0ff */
[----:B------:R-:W-:Y:S01]  /*11820*/  LOP3.LUT R192, R192, 0x3, RZ, 0xc0, !PT ;  /* 0x00000003c0c07812 */ /* 0x000fe200078ec0ff */
[----:B------:R-:W5:Y:S04]  /*11830*/  LDL.LU.64 R8, [R1+0xe0] ;  /* 0x0000e00001087983 */ /* 0x000f680000300a00 */
[----:B------:R-:W5:Y:S01]  /*11840*/  LDL.LU.64 R10, [R1+0xe8] ;  /* 0x0000e800010a7983 */ /* 0x000f620000300a00 */
[----:B------:R-:W-:-:S02]  /*11850*/  IMAD R192, R192, 0x220, R193 ;  /* 0x00000220c0c07824 */ /* 0x000fc400078e02c1 */
[C---:B---3--:R-:W-:Y:S01]  /*11860*/  IMAD R6, R3.reuse, 0x10000, R196 ;  /* 0x0001000003067824 */ /* 0x048fe200078e02c4 */
[----:B------:R-:W-:Y:S02]  /*11870*/  LDS R236, [R0+0x20000] ;  /* 0x0200000000ec7984 */ /* 0x000fe40000000800 */
[----:B------:R-:W-:Y:S02]  /*11880*/  LOP3.LUT R192, R192, 0x20, RZ, 0x3c, !PT ;  /* 0x00000020c0c07812 */ /* 0x000fe400078e3cff */
[----:B------:R-:W-:Y:S03]  /*11890*/  LDS R238, [R0+0x20800] ;  /* 0x0208000000ee7984 */ /* 0x000fe60000000800 */
[----:B------:R-:W-:Y:S01]  /*118a0*/  IMAD R252, R3, 0x8000, R192 ;  /* 0x0000800003fc7824 */ /* 0x000fe200078e02c0 */
[----:B------:R-:W1:Y:S04]  /*118b0*/  LDSM.16.M88.4 R216, [R6] ;  /* 0x0000000006d8783b */ /* 0x000e680000000200 */
[----:B------:R-:W-:Y:S04]  /*118c0*/  LDS R237, [R252+0x20000] ;  /* 0x02000000fced7984 */ /* 0x000fe80000000800 */
[----:B------:R-:W2:Y:S04]  /*118d0*/  LDS R239, [R252+0x20800] ;  /* 0x02080000fcef7984 */ /* 0x000ea80000000800 */
[----:B------:R-:W5:Y:S04]  /*118e0*/  LDSM.16.M88.4 R212, [R6+0x2000] ;  /* 0x0020000006d4783b */ /* 0x000f680000000200 */
[----:B------:R-:W3:Y:S04]  /*118f0*/  S2R R194, SR_TID.X ;  /* 0x0000000000c27919 */ /* 0x000ee80000002100 */
[----:B------:R-:W-:Y:S04]  /*11900*/  STL [R1+0x258], R0 ;  /* 0x0002580001007387 */ /* 0x000fe80000100800 */
[----:B------:R-:W-:Y:S04]  /*11910*/  STL [R1+0x26c], R6 ;  /* 0x00026c0601007387 */ /* 0x000fe80000100800 */
[----:B------:R-:W5:Y:S04]  /*11920*/  LDL.LU.64 R176, [R1+0xc0] ;  /* 0x0000c00001b07983 */ /* 0x000f680000300a00 */
[----:B------:R-:W5:Y:S04]  /*11930*/  LDL.LU.64 R178, [R1+0xc8] ;  /* 0x0000c80001b27983 */ /* 0x000f680000300a00 */
[----:B------:R-:W5:Y:S01]  /*11940*/  LDL.LU.64 R188, [R1+0xb0] ;  /* 0x0000b00001bc7983 */ /* 0x000f620000300a00 */
[----:B---3--:R-:W-:-:S03]  /*11950*/  LOP3.LUT R193, R194, 0x1c, RZ, 0xc0, !PT ;  /* 0x0000001cc2c17812 */ /* 0x008fc600078ec0ff */
[----:B------:R-:W3:Y:S01]  /*11960*/  LDL.LU.64 R190, [R1+0xb8] ;  /* 0x0000b80001be7983 */ /* 0x000ee20000300a00 */
[C---:B------:R-:W-:Y:S02]  /*11970*/  LOP3.LUT R192, R194.reuse, 0x3, RZ, 0xc0, !PT ;  /* 0x00000003c2c07812 */ /* 0x040fe400078ec0ff */
[C---:B------:R-:W-:Y:S01]  /*11980*/  LOP3.LUT R195, R194.reuse, 0x1c, RZ, 0xc0, !PT ;  /* 0x0000001cc2c37812 */ /* 0x040fe200078ec0ff */
[----:B------:R-:W2:Y:S01]  /*11990*/  LDSM.16.M88.4 R208, [R6+0x4000] ;  /* 0x0040000006d0783b */ /* 0x000ea20000000200 */
[----:B------:R-:W-:Y:S01]  /*119a0*/  LOP3.LUT R194, R194, 0x3, RZ, 0xc0, !PT ;  /* 0x00000003c2c27812 */ /* 0x000fe200078ec0ff */
[----:B------:R-:W-:Y:S02]  /*119b0*/  IMAD R192, R192, 0x220, R193 ;  /* 0x00000220c0c07824 */ /* 0x000fe400078e02c1 */
[----:B------:R-:W-:Y:S02]  /*119c0*/  LDSM.16.M88.4 R204, [R6+0x6000] ;  /* 0x0060000006cc783b */ /* 0x000fe40000000200 */
[----:B------:R-:W-:Y:S01]  /*119d0*/  IMAD R194, R194, 0x220, R195 ;  /* 0x00000220c2c27824 */ /* 0x000fe200078e02c3 */
[----:B------:R-:W-:Y:S01]  /*119e0*/  LOP3.LUT R192, R192, 0x60, RZ, 0x3c, !PT ;  /* 0x00000060c0c07812 */ /* 0x000fe200078e3cff */
[----:B------:R-:W-:Y:S03]  /*119f0*/  LDSM.16.M88.4 R196, [R6+0xa000] ;  /* 0x00a0000006c4783b */ /* 0x000fe60000000200 */
[----:B------:R-:W-:Y:S01]  /*11a00*/  LOP3.LUT R194, R194, 0x40, RZ, 0x3c, !PT ;  /* 0x00000040c2c27812 */ /* 0x000fe200078e3cff */
[C---:B----4-:R-:W-:Y:S01]  /*11a10*/  IMAD R2, R3.reuse, 0x8000, R192 ;  /* 0x0000800003027824 */ /* 0x050fe200078e02c0 */
[----:B------:R-:W4:Y:S03]  /*11a20*/  LDSM.16.M88.4 R220, [R6+0xe000] ;  /* 0x00e0000006dc783b */ /* 0x000f260000000200 */
[----:B------:R-:W-:Y:S01]  /*11a30*/  IMAD R5, R3, 0x8000, R194 ;  /* 0x0000800003057824 */ /* 0x000fe200078e02c2 */
[----:B------:R-:W-:Y:S04]  /*11a40*/  LDS R241, [R2+0x20000] ;  /* 0x0200000002f17984 */ /* 0x000fe80000000800 */
[----:B------:R-:W-:Y:S04]  /*11a50*/  STL [R1+0x250], R5 ;  /* 0x0002500501007387 */ /* 0x000fe80000100800 */
[----:B------:R-:W-:Y:S04]  /*11a60*/  STL [R1+0x254], R2 ;  /* 0x0002540201007387 */ /* 0x000fe80000100800 */
[----:B-1----:R-:W-:Y:S04]  /*11a70*/  STL [R1+0xc84], R218 ;  /* 0x000c84da01007387 */ /* 0x002fe80000100800 */
[----:B------:R-:W-:Y:S04]  /*11a80*/  STL [R1+0xc80], R219 ;  /* 0x000c80db01007387 */ /* 0x000fe80000100800 */
[----:B------:R-:W-:Y:S04]  /*11a90*/  LDSM.16.M88.4 R192, [R6+0x8000] ;  /* 0x0080000006c0783b */ /* 0x000fe80000000200 */
[----:B------:R-:W-:Y:S04]  /*11aa0*/  LDS R240, [R5+0x20000] ;  /* 0x0200000005f07984 */ /* 0x000fe80000000800 */
[----:B------:R-:W-:Y:S04]  /*11ab0*/  LDS R242, [R5+0x20800] ;  /* 0x0208000005f27984 */ /* 0x000fe80000000800 */
[----:B------:R-:W1:Y:S04]  /*11ac0*/  LDS R243, [R2+0x20800] ;  /* 0x0208000002f37984 */ /* 0x000e680000000800 */
[----:B------:R-:W1:Y:S01]  /*11ad0*/  LDSM.16.M88.4 R224, [R6+0xc000] ;  /* 0x00c0000006e0783b */ /* 0x000e620000000200 */
[C---:B--2---:R-:W-:Y:S08]  /*11ae0*/  HMMA.1688.F32.TF32 R12, R236.reuse, R216, R12 ;  /* 0x000000d8ec0c723c */ /* 0x044ff0000008100c */
[----:B-----5:R-:W-:Y:S11]  /*11af0*/  HMMA.1688.F32.TF32 R8, R236, R212, R8 ;  /* 0x000000d4ec08723c */ /* 0x020ff60000081008 */
[----:B------:R-:W-:Y:S04]  /*11b00*/  @!UPT UIADD3 URZ, URZ, URZ, URZ ;  /* 0x0000003f3f3ff290 */ /* 0x000fe8000fffe03f */
[----:B------:R2:W-:Y:S04]  /*11b10*/  STL.64 [R1+0x80], R12 ;  /* 0x0000800c01007387 */ /* 0x0005e80000100a00 */
[----:B------:R5:W-:Y:S05]  /*11b20*/  STL.64 [R1+0x88], R14 ;  /* 0x0000880e01007387 */ /* 0x000bea0000100a00 */
[----:B------:R-:W-:Y:S02]  /*11b30*/  IMAD.MOV.U32 R182, RZ, RZ, R8 ;  /* 0x000000ffffb67224 */ /* 0x000fe400078e0008 */
[----:B------:R-:W-:Y:S01]  /*11b40*/  IMAD.MOV.U32 R183, RZ, RZ, R9 ;  /* 0x000000ffffb77224 */ /* 0x000fe200078e0009 */
[----:B--2---:R-:W2:Y:S01]  /*11b50*/  LDL.LU.64 R12, [R1+0x30] ;  /* 0x00003000010c7983 */ /* 0x004ea20000300a00 */
[----:B------:R-:W-:-:S02]  /*11b60*/  IMAD.MOV.U32 R184, RZ, RZ, R10 ;  /* 0x000000ffffb87224 */ /* 0x000fc400078e000a */
[----:B------:R-:W-:Y:S01]  /*11b70*/  IMAD.MOV.U32 R185, RZ, RZ, R11 ;  /* 0x000000ffffb97224 */ /* 0x000fe200078e000b */
[----:B-----5:R-:W2:Y:S04]  /*11b80*/  LDL.LU.64 R14, [R1+0x38] ;  /* 0x00003800010e7983 */ /* 0x020ea80000300a00 */
[----:B------:R-:W5:Y:S04]  /*11b90*/  LDL.LU.64 R8, [R1+0x20] ;  /* 0x0000200001087983 */ /* 0x000f680000300a00 */
[----:B------:R-:W5:Y:S01]  /*11ba0*/  LDL.LU.64 R10, [R1+0x28] ;  /* 0x00002800010a7983 */ /* 0x000f620000300a00 */
[C---:B------:R-:W-:Y:S08]  /*11bb0*/  HMMA.1688.F32.TF32 R200, R236.reuse, R208, R176 ;  /* 0x000000d0ecc8723c */ /* 0x040ff000000810b0 */
[C---:B----4-:R-:W-:Y:S11]  /*11bc0*/  HMMA.1688.F32.TF32 R228, R236.reuse, R220, R228 ;  /* 0x000000dcece4723c */ /* 0x050ff600000810e4 */
[----:B------:R-:W-:Y:S05]  /*11bd0*/  @!UPT UIADD3 URZ, URZ, URZ, URZ ;  /* 0x0000003f3f3ff290 */ /* 0x000fea000fffe03f */
[----:B------:R-:W-:Y:S02]  /*11be0*/  IMAD.MOV.U32 R178, RZ, RZ, R200 ;  /* 0x000000ffffb27224 */ /* 0x000fe400078e00c8 */
[----:B------:R-:W-:Y:S02]  /*11bf0*/  IMAD.MOV.U32 R179, RZ, RZ, R201 ;  /* 0x000000ffffb37224 */ /* 0x000fe400078e00c9 */
[----:B------:R-:W-:Y:S02]  /*11c00*/  IMAD.MOV.U32 R180, RZ, RZ, R202 ;  /* 0x000000ffffb47224 */ /* 0x000fe400078e00ca */
[----:B------:R-:W-:Y:S02]  /*11c10*/  IMAD.MOV.U32 R181, RZ, RZ, R203 ;  /* 0x000000ffffb57224 */ /* 0x000fe400078e00cb */
[----:B---3--:R-:W-:Y:S08]  /*11c20*/  HMMA.1688.F32.TF32 R200, R236, R204, R188 ;  /* 0x000000ccecc8723c */ /* 0x008ff000000810bc */
[C---:B-1----:R-:W-:Y:S08]  /*11c30*/  HMMA.1688.F32.TF32 R172, R240.reuse, R216, R172 ;  /* 0x000000d8f0ac723c */ /* 0x042ff000000810ac */
[C---:B------:R-:W-:Y:S08]  /*11c40*/  HMMA.1688.F32.TF32 R168, R240.reuse, R212, R168 ;  /* 0x000000d4f0a8723c */ /* 0x040ff000000810a8 */
[C---:B------:R-:W-:Y:S08]  /*11c50*/  HMMA.1688.F32.TF32 R164, R240.reuse, R208, R164 ;  /* 0x000000d0f0a4723c */ /* 0x040ff000000810a4 */
[C---:B------:R-:W-:Y:S08]  /*11c60*/  HMMA.1688.F32.TF32 R160, R240.reuse, R204, R160 ;  /* 0x000000ccf0a0723c */ /* 0x040ff000000810a0 */
[----:B------:R-:W-:Y:S01]  /*11c70*/  HMMA.1688.F32.TF32 R156, R240, R192, R156 ;  /* 0x000000c0f09c723c */ /* 0x000fe2000008109c */
[----:B------:R-:W-:-:S07]  /*11c80*/  IMAD.MOV.U32 R188, RZ, RZ, R202 ;  /* 0x000000ffffbc7224 */ /* 0x000fce00078e00ca */
[----:B------:R-:W-:Y:S01]  /*11c90*/  HMMA.1688.F32.TF32 R152, R240, R196, R152 ;  /* 0x000000c4f098723c */ /* 0x000fe20000081098 */
[----:B------:R-:W-:-:S07]  /*11ca0*/  IMAD.MOV.U32 R189, RZ, RZ, R203 ;  /* 0x000000ffffbd7224 */ /* 0x000fce00078e00cb */
[C---:B------:R-:W-:Y:S08]  /*11cb0*/  HMMA.1688.F32.TF32 R148, R240.reuse, R224, R148 ;  /* 0x000000e0f094723c */ /* 0x040ff00000081094 */
[----:B------:R-:W-:Y:S08]  /*11cc0*/  HMMA.1688.F32.TF32 R144, R240, R220, R144 ;  /* 0x000000dcf090723c */ /* 0x000ff00000081090 */
[----:B------:R-:W-:Y:S01]  /*11cd0*/  HMMA.1688.F32.TF32 R232, R236, R224, R232 ;  /* 0x000000e0ece8723c */ /* 0x000fe200000810e8 */
[----:B------:R-:W-:-:S02]  /*11ce0*/  IMAD.MOV.U32 R186, RZ, RZ, R200 ;  /* 0x000000ffffba7224 */ /* 0x000fc400078e00c8 */
[----:B------:R-:W-:Y:S11]  /*11cf0*/  IMAD.MOV.U32 R187, RZ, RZ, R201 ;  /* 0x000000ffffbb7224 */ /* 0x000ff600078e00c9 */
[----:B------:R-:W-:Y:S10]  /*11d00*/  @!UPT UIADD3 URZ, URZ, URZ, URZ ;  /* 0x0000003f3f3ff290 */ /* 0x000ff4000fffe03f */
[----:B------:R-:W-:Y:S02]  /*11d10*/  IMAD.MOV.U32 R190, RZ, RZ, R232 ;  /* 0x000000ffffbe7224 */ /* 0x000fe400078e00e8 */
[----:B------:R-:W-:Y:S02]  /*11d20*/  IMAD.MOV.U32 R191, RZ, RZ, R233 ;  /* 0x000000ffffbf7224 */ /* 0x000fe400078e00e9 */
[----:B------:R-:W-:Y:S02]  /*11d30*/  IMAD.MOV.U32 R200, RZ, RZ, R234 ;  /* 0x000000ffffc87224 */ /* 0x000fe400078e00ea */
[----:B------:R-:W-:Y:S01]  /*11d40*/  IMAD.MOV.U32 R201, RZ, RZ, R235 ;  /* 0x000000ffffc97224 */ /* 0x000fe200078e00eb */
[C---:B--2---:R-:W-:Y:S08]  /*11d50*/  HMMA.1688.F32.TF32 R12, R236.reuse, R192, R12 ;  /* 0x000000c0ec0c723c */ /* 0x044ff0000008100c */
[----:B-----5:R-:W-:Y:S11]  /*11d60*/  HMMA.1688.F32.TF32 R8, R236, R196, R8 ;  /* 0x000000c4ec08723c */ /* 0x020ff60000081008 */
[----:B------:R-:W-:Y:S05]  /*11d70*/  @!UPT UIADD3 URZ, URZ, URZ, URZ ;  /* 0x0000003f3f3ff290 */ /* 0x000fea000fffe03f */
[----:B------:R-:W-:Y:S02]  /*11d80*/  IMAD.MOV.U32 R218, RZ, RZ, R14 ;  /* 0x000000ffffda7224 */ /* 0x000fe400078e000e */
[----:B------:R-:W-:Y:S02]  /*11d90*/  IMAD.MOV.U32 R219, RZ, RZ, R15 ;  /* 0x000000ffffdb7224 */ /* 0x000fe400078e000f */
[----:B------:R-:W-:Y:S01]  /*11da0*/  IMAD.MOV.U32 R202, RZ, RZ, R12 ;  /* 0x000000ffffca7224 */ /* 0x000fe200078e000c */
[----:B------:R-:W2:Y:S01]  /*11db0*/  LDL.LU.64 R14, [R1+0xd00] ;  /* 0x000d0000010e7983 */ /* 0x000ea20000300a00 */
[----:B------:R-:W-:Y:S02]  /*11dc0*/  IMAD.MOV.U32 R203, RZ, RZ, R13 ;  /* 0x000000ffffcb7224 */ /* 0x000fe400078e000d */
[----:B------:R-:W-:Y:S01]  /*11dd0*/  IMAD.MOV.U32 R176, RZ, RZ, R10 ;  /* 0x000000ffffb07224 */ /* 0x000fe200078e000a */
[----:B------:R-:W2:Y:S01]  /*11de0*/  LDL.LU.64 R12, [R1+0xcf8] ;  /* 0x000cf800010c7983 */ /* 0x000ea20000300a00 */
[----:B------:R-:W-:-:S02]  /*11df0*/  IMAD.MOV.U32 R177, RZ, RZ, R11 ;  /* 0x000000ffffb17224 */ /* 0x000fc400078e000b */
[----:B------:R-:W-:Y:S01]  /*11e00*/  IMAD.MOV.U32 R6, RZ, RZ, R8 ;  /* 0x000000ffff067224 */ /* 0x000fe200078e0008 */
[----:B------:R-:W3:Y:S01]  /*11e10*/  LDL.LU.64 R10, [R1+0xcf0] ;  /* 0x000cf000010a7983 */ /* 0x000ee20000300a00 */
[----:B------:R-:W-:-:S03]  /*11e20*/  IMAD.MOV.U32 R7, RZ, RZ, R9 ;  /* 0x000000ffff077224 */ /* 0x000fc600078e0009 */
[----:B------:R-:W3:Y:S04]  /*11e30*/  LDL.LU.64 R8, [R1+0xce8] ;  /* 0x000ce80001087983 */ /* 0x000ee80000300a00 */
[----:B------:R-:W-:Y:S04]  /*11e40*/  STL.64 [R1+0xc78], R230 ;  /* 0x000c78e601007387 */ /* 0x000fe80000100a00 */
        /* <DEDUP_REMOVED lines=13> */
[----:B------:R-:W-:Y:S04]  /*11f20*/  LDS R152, [R5+0x20080] ;  /* 0x0200800005987984 */ /* 0x000fe80000000800 */
[----:B------:R-:W-:Y:S04]  /*11f30*/  LDS R154, [R5+0x20880] ;  /* 0x02088000059a7984 */ /* 0x000fe80000000800 */
[----:B------:R-:W-:Y:S04]  /*11f40*/  LDS R153, [R2+0x20080] ;  /* 0x0200800002997984 */ /* 0x000fe80000000800 */
[----:B------:R-:W1:Y:S04]  /*11f50*/  LDS R155, [R2+0x20880] ;  /* 0x02088000029b7984 */ /* 0x000e680000000800 */
[----:B------:R-:W-:Y:S04]  /*11f60*/  STL.64 [R1+0x160], R148 ;  /* 0x0001609401007387 */ /* 0x000fe80000100a00 */
[----:B------:R-:W-:Y:S04]  /*11f70*/  STL.64 [R1+0x168], R150 ;  /* 0x0001689601007387 */ /* 0x000fe80000100a00 */
[----:B------:R-:W-:Y:S04]  /*11f80*/  STL.64 [R1+0x150], R144 ;  /* 0x0001509001007387 */ /* 0x000fe80000100a00 */
[----:B------:R-:W-:Y:S04]  /*11f90*/  STL.64 [R1+0x158], R146 ;  /* 0x0001589201007387 */ /* 0x000fe80000100a00 */
[----:B------:R-:W-:Y:S04]  /*11fa0*/  LDS R148, [R0+0x20100] ;  /* 0x0201000000947984 */ /* 0x000fe80000000800 */
[----:B------:R-:W-:Y:S04]  /*11fb0*/  LDS R150, [R0+0x20900] ;  /* 0x0209000000967984 */ /* 0x000fe80000000800 */
[----:B------:R-:W-:Y:S04]  /*11fc0*/  LDS R149, [R252+0x20100] ;  /* 0x02010000fc957984 */ /* 0x000fe80000000800 */
[----:B------:R-:W4:Y:S04]  /*11fd0*/  LDS R151, [R252+0x20900] ;  /* 0x02090000fc977984 */ /* 0x000f280000000800 */
[----:B------:R-:W-:Y:S04]  /*11fe0*/  LDS R144, [R0+0x20180] ;  /* 0x0201800000907984 */ /* 0x000fe80000000800 */
[----:B------:R-:W-:Y:S04]  /*11ff0*/  LDS R146, [R0+0x20980] ;  /* 0x0209800000927984 */ /* 0x000fe80000000800 */
[----:B------:R-:W-:Y:S04]  /*12000*/  LDS R145, [R252+0x20180] ;  /* 0x02018000fc917984 */ /* 0x000fe80000000800 */
[----:B------:R-:W5:Y:S01]  /*12010*/  LDS R147, [R252+0x20980] ;  /* 0x02098000fc937984 */ /* 0x000f620000000800 */
[----:B-1----:R-:W-:Y:S01]  /*12020*/  HMMA.1688.F32.TF32 R108, R152, R216, R108 ;  /* 0x000000d8986c723c */ /* 0x002fe2000008106c */
[----:B------:R-:W-:-:S02]  /*12030*/  IMAD.MOV.U32 R228, RZ, RZ, R6 ;  /* 0x000000ffffe47224 */ /* 0x000fc400078e0006 */
[----:B------:R-:W-:Y:S01]  /*12040*/  IMAD.MOV.U32 R229, RZ, RZ, R7 ;  /* 0x000000ffffe57224 */ /* 0x000fe200078e0007 */
[----:B------:R-:W-:Y:S04]  /*12050*/  LDS R156, [R0+0x20080] ;  /* 0x02008000009c7984 */ /* 0x000fe80000000800 */
[C---:B------:R-:W-:Y:S01]  /*12060*/  HMMA.1688.F32.TF32 R104, R152.reuse, R212, R104 ;  /* 0x000000d49868723c */ /* 0x040fe20000081068 */
[----:B------:R-:W-:Y:S01]  /*12070*/  IMAD.MOV.U32 R230, RZ, RZ, R176 ;  /* 0x000000ffffe67224 */ /* 0x000fe200078e00b0 */
[----:B------:R-:W-:Y:S01]  /*12080*/  LDS R158, [R0+0x20880] ;  /* 0x02088000009e7984 */ /* 0x000fe20000000800 */
[----:B------:R-:W-:Y:S02]  /*12090*/  IMAD.MOV.U32 R231, RZ, RZ, R177 ;  /* 0x000000ffffe77224 */ /* 0x000fe400078e00b1 */
[----:B------:R-:W-:Y:S01]  /*120a0*/  IMAD.MOV.U32 R236, RZ, RZ, R178 ;  /* 0x000000ffffec7224 */ /* 0x000fe200078e00b2 */
[----:B------:R-:W-:Y:S02]  /*120b0*/  LDS R157, [R252+0x20080] ;  /* 0x02008000fc9d7984 */ /* 0x000fe40000000800 */
[C---:B------:R-:W-:Y:S01]  /*120c0*/  HMMA.1688.F32.TF32 R100, R152.reuse, R208, R100 ;  /* 0x000000d09864723c */ /* 0x040fe20000081064 */
[----:B------:R-:W-:Y:S01]  /*120d0*/  IMAD.MOV.U32 R237, RZ, RZ, R179 ;  /* 0x000000ffffed7224 */ /* 0x000fe200078e00b3 */
[----:B------:R-:W-:Y:S05]  /*120e0*/  LDS R159, [R252+0x20880] ;  /* 0x02088000fc9f7984 */ /* 0x000fea0000000800 */
[----:B------:R-:W-:Y:S04]  /*120f0*/  STL.64 [R1+0xc0], R108 ;  /* 0x0000c06c01007387 */ /* 0x000fe80000100a00 */
[----:B------:R1:W-:Y:S01]  /*12100*/  STL.64 [R1+0xc8], R110 ;  /* 0x0000c86e01007387 */ /* 0x0003e20000100a00 */
[----:B------:R-:W-:Y:S03]  /*12110*/  HMMA.1688.F32.TF32 R172, R152, R204, R96 ;  /* 0x000000cc98ac723c */ /* 0x000fe60000081060 */
[----:B------:R-:W2:Y:S04]  /*12120*/  LDL.LU.64 R232, [R1+0x1f0] ;  /* 0x0001f00001e87983 */ /* 0x000ea80000300a00 */
[----:B------:R-:W-:Y:S01]  /*12130*/  STL.64 [R1+0xb0], R104 ;  /* 0x0000b06801007387 */ /* 0x000fe20000100a00 */
[C---:B----4-:R-:W-:Y:S03]  /*12140*/  HMMA.1688.F32.TF32 R76, R148.reuse, R216, R76 ;  /* 0x000000d8944c723c */ /* 0x050fe6000008104c */
[----:B------:R-:W-:Y:S04]  /*12150*/  STL.64 [R1+0xb8], R106 ;  /* 0x0000b86a01007387 */ /* 0x000fe80000100a00 */
[----:B------:R-:W2:Y:S01]  /*12160*/  LDL.LU.64 R234, [R1+0x1f8] ;  /* 0x0001f80001ea7983 */ /* 0x000ea20000300a00 */
[C---:B------:R-:W-:Y:S03]  /*12170*/  HMMA.1688.F32.TF32 R72, R148.reuse, R212, R72 ;  /* 0x000000d49448723c */ /* 0x040fe60000081048 */
[----:B------:R-:W-:Y:S05]  /*12180*/  STL.64 [R1+0xa0], R100 ;  /* 0x0000a06401007387 */ /* 0x000fea0000100a00 */
[C---:B------:R-:W-:Y:S01]  /*12190*/  HMMA.1688.F32.TF32 R68, R148.reuse, R208, R68 ;  /* 0x000000d09444723c */ /* 0x040fe20000081044 */
[----:B------:R-:W-:Y:S07]  /*121a0*/  STL.64 [R1+0xa8], R102 ;  /* 0x0000a86601007387 */ /* 0x000fee0000100a00 */
[C---:B------:R-:W-:Y:S08]  /*121b0*/  HMMA.1688.F32.TF32 R64, R148.reuse, R204, R64 ;  /* 0x000000cc9440723c */ /* 0x040ff00000081040 */
[C---:B------:R-:W-:Y:S08]  /*121c0*/  HMMA.1688.F32.TF32 R60, R148.reuse, R192, R60 ;  /* 0x000000c0943c723c */ /* 0x040ff0000008103c */
[C---:B------:R-:W-:Y:S08]  /*121d0*/  HMMA.1688.F32.TF32 R56, R148.reuse, R196, R56 ;  /* 0x000000c49438723c */ /* 0x040ff00000081038 */
[C---:B------:R-:W-:Y:S08]  /*121e0*/  HMMA.1688.F32.TF32 R52, R148.reuse, R224, R52 ;  /* 0x000000e09434723c */ /* 0x040ff00000081034 */
[----:B------:R-:W-:Y:S01]  /*121f0*/  HMMA.1688.F32.TF32 R148, R148, R220, R48 ;  /* 0x000000dc9494723c */ /* 0x000fe20000081030 */
[----:B------:R-:W-:Y:S04]  /*12200*/  LDS R48, [R5+0x20180] ;  /* 0x0201800005307984 */ /* 0x000fe80000000800 */
[----:B------:R-:W-:Y:S03]  /*12210*/  LDS R50, [R5+0x20980] ;  /* 0x0209800005327984 */ /* 0x000fe60000000800 */
[C---:B-----5:R-:W-:Y:S01]  /*12220*/  HMMA.1688.F32.TF32 R96, R144.reuse, R204, R32 ;  /* 0x000000cc9060723c */ /* 0x060fe20000081020 */
[----:B------:R-:W-:Y:S04]  /*12230*/  LDS R32, [R5+0x20100] ;  /* 0x0201000005207984 */ /* 0x000fe80000000800 */
[----:B------:R4:W-:Y:S03]  /*12240*/  LDS R34, [R5+0x20900] ;  /* 0x0209000005227984 */ /* 0x0009e60000000800 */
[----:B-1----:R-:W-:Y:S01]  /*12250*/  HMMA.1688.F32.TF32 R108, R144, R224, R20 ;  /* 0x000000e0906c723c */ /* 0x002fe20000081014 */
[----:B------:R-:W-:Y:S04]  /*12260*/  LDS R33, [R2+0x20100] ;  /* 0x0201000002217984 */ /* 0x000fe80000000800 */
[----:B----4-:R-:W4:Y:S04]  /*12270*/  LDL.LU R5, [R1+0xce0] ;  /* 0x000ce00001057983 */ /* 0x010f280000300800 */
[----:B------:R-:W4:Y:S01]  /*12280*/  LDL.LU R6, [R1+0xcdc] ;  /* 0x000cdc0001067983 */ /* 0x000f220000300800 */
[C---:B------:R-:W-:Y:S03]  /*12290*/  HMMA.1688.F32.TF32 R164, R152.reuse, R196, R88 ;  /* 0x000000c498a4723c */ /* 0x040fe60000081058 */
[----:B------:R-:W4:Y:S04]  /*122a0*/  LDL.LU R7, [R1+0xcd8] ;  /* 0x000cd80001077983 */ /* 0x000f280000300800 */
[----:B------:R-:W5:Y:S01]  /*122b0*/  LDL.LU R176, [R1+0xcd4] ;  /* 0x000cd40001b07983 */ /* 0x000f620000300800 */
[C---:B------:R-:W-:Y:S03]  /*122c0*/  HMMA.1688.F32.TF32 R168, R152.reuse, R192, R92 ;  /* 0x000000c098a8723c */ /* 0x040fe6000008105c */
[----:B------:R-:W5:Y:S04]  /*122d0*/  LDL.LU R177, [R1+0xcd0] ;  /* 0x000cd00001b17983 */ /* 0x000f680000300800 */
[----:B------:R-:W3:Y:S01]  /*122e0*/  LDL.LU.64 R20, [R1+0x1e0] ;  /* 0x0001e00001147983 */ /* 0x000ee20000300a00 */
[----:B------:R-:W-:Y:S03]  /*122f0*/  HMMA.1688.F32.TF32 R160, R152, R224, R84 ;  /* 0x000000e098a0723c */ /* 0x000fe60000081054 */
[----:B------:R-:W3:Y:S04]  /*12300*/  LDL.LU.64 R22, [R1+0x1e8] ;  /* 0x0001e80001167983 */ /* 0x000ee80000300a00 */
[----:B------:R-:W2:Y:S01]  /*12310*/  LDS R35, [R2+0x20900] ;  /* 0x0209000002237984 */ /* 0x000ea20000000800 */
[C---:B------:R-:W-:Y:S03]  /*12320*/  HMMA.1688.F32.TF32 R88, R144.reuse, R212, R40 ;  /* 0x000000d49058723c */ /* 0x040fe60000081028 */
[----:B------:R-:W4:Y:S04]  /*12330*/  LDL.LU.64 R40, [R1+0x1d0] ;  /* 0x0001d00001287983 */ /* 0x000f280000300a00 */
[----:B------:R-:W4:Y:S01]  /*12340*/  LDL.LU.64 R42, [R1+0x1d8] ;  /* 0x0001d800012a7983 */ /* 0x000f220000300a00 */
[----:B------:R-:W-:Y:S01]  /*12350*/  HMMA.1688.F32.TF32 R84, R144, R216, R44 ;  /* 0x000000d89054723c */ /* 0x000fe2000008102c */
[----:B------:R-:W-:-:S02]  /*12360*/  IMAD.MOV.U32 R238, RZ, RZ, R180 ;  /* 0x000000ffffee7224 */ /* 0x000fc400078e00b4 */
[----:B------:R-:W-:Y:S01]  /*12370*/  IMAD.MOV.U32 R239, RZ, RZ, R181 ;  /* 0x000000ffffef7224 */ /* 0x000fe200078e00b5 */
[----:B------:R-:W-:Y:S04]  /*12380*/  LDS R49, [R2+0x20180] ;  /* 0x0201800002317984 */ /* 0x000fe80000000800 */
[C---:B------:R-:W-:Y:S01]  /*12390*/  HMMA.1688.F32.TF32 R92, R144.reuse, R208, R36 ;  /* 0x000000d0905c723c */ /* 0x040fe20000081024 */
[----:B------:R-:W-:Y:S01]  /*123a0*/  IMAD.MOV.U32 R240, RZ, RZ, R186 ;  /* 0x000000fffff07224 */ /* 0x000fe200078e00ba */
[----:B------:R-:W1:Y:S06]  /*123b0*/  LDS R51, [R2+0x20980] ;  /* 0x0209800002337984 */ /* 0x000e6c0000000800 */
[C---:B------:R-:W-:Y:S08]  /*123c0*/  HMMA.1688.F32.TF32 R100, R144.reuse, R192, R28 ;  /* 0x000000c09064723c */ /* 0x040ff0000008101c */
[C---:B------:R-:W-:Y:S08]  /*123d0*/  HMMA.1688.F32.TF32 R104, R144.reuse, R196, R24 ;  /* 0x000000c49068723c */ /* 0x040ff00000081018 */
[----:B------:R-:W-:Y:S01]  /*123e0*/  HMMA.1688.F32.TF32 R144, R144, R220, R16 ;  /* 0x000000dc9090723c */ /* 0x000fe20000081010 */
[----:B------:R-:W5:Y:S04]  /*123f0*/  LDL.LU.64 R16, [R1+0x90] ;  /* 0x0000900001107983 */ /* 0x000f680000300a00 */
[----:B------:R-:W5:Y:S04]  /*12400*/  LDL.LU.64 R18, [R1+0x98] ;  /* 0x0000980001127983 */ /* 0x000f680000300a00 */
[----:B------:R-:W5:Y:S04]  /*12410*/  LDL.LU.64 R28, [R1+0x10] ;  /* 0x00001000011c7983 */ /* 0x000f680000300a00 */
[----:B------:R-:W5:Y:S04]  /*12420*/  LDL.LU.64 R30, [R1+0x18] ;  /* 0x00001800011e7983 */ /* 0x000f680000300a00 */
[----:B------:R-:W5:Y:S04]  /*12430*/  LDL.LU.64 R24, [R1] ;  /* 0x0000000001187983 */ /* 0x000f680000300a00 */
[----:B------:R-:W5:Y:S04]  /*12440*/  LDL.LU.64 R26, [R1+0x8] ;  /* 0x00000800011a7983 */ /* 0x000f680000300a00 */
[----:B------:R-:W5:Y:S04]  /*12450*/  LDL.LU R178, [R1+0xccc] ;  /* 0x000ccc0001b27983 */ /* 0x000f680000300800 */
[----:B------:R-:W5:Y:S04]  /*12460*/  LDL.LU R179, [R1+0xcc8] ;  /* 0x000cc80001b37983 */ /* 0x000f680000300800 */
[----:B------:R-:W5:Y:S04]  /*12470*/  LDL.LU R180, [R1+0xcc4] ;  /* 0x000cc40001b47983 */ /* 0x000f680000300800 */
[----:B------:R-:W5:Y:S01]  /*12480*/  LDL.LU R181, [R1+0xcc0] ;  /* 0x000cc00001b57983 */ /* 0x000f620000300800 */
[----:B------:R-:W-:-:S02]  /*12490*/  IMAD.MOV.U32 R241, RZ, RZ, R187 ;  /* 0x000000fffff17224 */ /* 0x000fc400078e00bb */
[----:B------:R-:W-:Y:S02]  /*124a0*/  IMAD.MOV.U32 R242, RZ, RZ, R188 ;  /* 0x000000fffff27224 */ /* 0x000fe400078e00bc */
[----:B------:R-:W-:Y:S01]  /*124b0*/  IMAD.MOV.U32 R243, RZ, RZ, R189 ;  /* 0x000000fffff37224 */ /* 0x000fe200078e00bd */
[----:B--2---:R-:W-:Y:S07]  /*124c0*/  HMMA.1688.F32.TF32 R36, R32, R216, R232 ;  /* 0x000000d82024723c */ /* 0x004fee00000810e8 */
[----:B------:R-:W-:-:S02]  /*124d0*/  IMAD.MOV.U32 R232, RZ, RZ, R182 ;  /* 0x000000ffffe87224 */ /* 0x000fc400078e00b6 */
[----:B------:R-:W2:Y:S01]  /*124e0*/  LDL.LU R182, [R1+0xcbc] ;  /* 0x000cbc0001b67983 */ /* 0x000ea20000300800 */
[----:B------:R-:W-:Y:S02]  /*124f0*/  IMAD.MOV.U32 R233, RZ, RZ, R183 ;  /* 0x000000ffffe97224 */ /* 0x000fe400078e00b7 */
[----:B------:R-:W-:Y:S01]  /*12500*/  IMAD.MOV.U32 R234, RZ, RZ, R184 ;  /* 0x000000ffffea7224 */ /* 0x000fe200078e00b8 */
[----:B------:R-:W2:Y:S01]  /*12510*/  LDL.LU R183, [R1+0xcb8] ;  /* 0x000cb80001b77983 */ /* 0x000ea20000300800 */
[----:B------:R-:W-:-:S03]  /*12520*/  IMAD.MOV.U32 R235, RZ, RZ, R185 ;  /* 0x000000ffffeb7224 */ /* 0x000fc600078e00b9 */
[----:B------:R-:W2:Y:S04]  /*12530*/  LDL.LU R184, [R1+0xcb4] ;  /* 0x000cb40001b87983 */ /* 0x000ea80000300800 */
[----:B------:R-:W2:Y:S04]  /*12540*/  LDL.LU R185, [R1+0xcb0] ;  /* 0x000cb00001b97983 */ /* 0x000ea80000300800 */
[----:B------:R-:W2:Y:S04]  /*12550*/  LDL.LU R186, [R1+0xcac] ;  /* 0x000cac0001ba7983 */ /* 0x000ea80000300800 */
[----:B------:R-:W2:Y:S04]  /*12560*/  LDL.LU R187, [R1+0xca8] ;  /* 0x000ca80001bb7983 */ /* 0x000ea80000300800 */
[----:B------:R-:W2:Y:S04]  /*12570*/  LDL.LU R188, [R1+0xca4] ;  /* 0x000ca40001bc7983 */ /* 0x000ea80000300800 */
[----:B------:R-:W2:Y:S01]  /*12580*/  LDL.LU R189, [R1+0xca0] ;  /* 0x000ca00001bd7983 */ /* 0x000ea20000300800 */
[C---:B---3--:R-:W-:Y:S08]  /*12590*/  HMMA.1688.F32.TF32 R20, R32.reuse, R212, R20 ;  /* 0x000000d42014723c */ /* 0x048ff00000081014 */
[C---:B----4-:R-:W-:Y:S08]  /*125a0*/  HMMA.1688.F32.TF32 R40, R32.reuse, R208, R40 ;  /* 0x000000d02028723c */ /* 0x050ff00000081028 */
[C---:B-----5:R-:W-:Y:S08]  /*125b0*/  HMMA.1688.F32.TF32 R44, R32.reuse, R192, R28 ;  /* 0x000000c0202c723c */ /* 0x060ff0000008101c */
[----:B------:R-:W-:Y:S07]  /*125c0*/  HMMA.1688.F32.TF32 R28, R32, R224, R248 ;  /* 0x000000e0201c723c */ /* 0x000fee00000810f8 */
[----:B------:R-:W-:-:S02]  /*125d0*/  IMAD.MOV.U32 R248, RZ, RZ, R190 ;  /* 0x000000fffff87224 */ /* 0x000fc400078e00be */
[----:B------:R-:W-:Y:S01]  /*125e0*/  IMAD.MOV.U32 R249, RZ, RZ, R191 ;  /* 0x000000fffff97224 */ /* 0x000fe200078e00bf */
[----:B------:R-:W-:Y:S01]  /*125f0*/  HMMA.1688.F32.TF32 R16, R32, R204, R16 ;  /* 0x000000cc2010723c */ /* 0x000fe20000081010 */
[----:B------:R-:W-:-:S04]  /*12600*/  IMAD.MOV.U32 R250, RZ, RZ, R200 ;  /* 0x000000fffffa7224 */ /* 0x000fc800078e00c8 */
[----:B------:R-:W-:Y:S04]  /*12610*/  STL [R1+0xc6c], R45 ;  /* 0x000c6c2d01007387 */ /* 0x000fe80000100800 */
[----:B------:R-:W-:Y:S01]  /*12620*/  STL [R1+0xc68], R46 ;  /* 0x000c682e01007387 */ /* 0x000fe20000100800 */
[----:B------:R-:W-:Y:S03]  /*12630*/  HMMA.1688.F32.TF32 R24, R32, R196, R24 ;  /* 0x000000c42018723c */ /* 0x000fe60000081018 */
[----:B------:R-:W-:Y:S01]  /*12640*/  STL [R1+0xc64], R47 ;  /* 0x000c642f01007387 */ /* 0x000fe20000100800 */
[----:B------:R-:W-:-:S03]  /*12650*/  IMAD.MOV.U32 R251, RZ, RZ, R201 ;  /* 0x000000fffffb7224 */ /* 0x000fc600078e00c9 */
[----:B------:R-:W3:Y:S01]  /*12660*/  LDL.LU R190, [R1+0xc9c] ;  /* 0x000c9c0001be7983 */ /* 0x000ee20000300800 */
[----:B------:R-:W-:Y:S03]  /*12670*/  HMMA.1688.F32.TF32 R32, R32, R220, R244 ;  /* 0x000000dc2020723c */ /* 0x000fe600000810f4 */
[----:B------:R-:W3:Y:S04]  /*12680*/  LDL.LU R191, [R1+0xc98] ;  /* 0x000c980001bf7983 */ /* 0x000ee80000300800 */
[----:B------:R-:W4:Y:S01]  /*12690*/  LDL.LU R200, [R1+0xc94] ;  /* 0x000c940001c87983 */ /* 0x000f220000300800 */
[----:B------:R-:W-:-:S03]  /*126a0*/  IMAD.MOV.U32 R244, RZ, RZ, R202 ;  /* 0x000000fffff47224 */ /* 0x000fc600078e00ca */
[----:B------:R-:W4:Y:S01]  /*126b0*/  LDL.LU R201, [R1+0xc90] ;  /* 0x000c900001c97983 */ /* 0x000f220000300800 */
[----:B------:R-:W-:-:S03]  /*126c0*/  IMAD.MOV.U32 R245, RZ, RZ, R203 ;  /* 0x000000fffff57224 */ /* 0x000fc600078e00cb */
[----:B------:R-:W-:Y:S04]  /*126d0*/  STL [R1+0xc60], R31 ;  /* 0x000c601f01007387 */ /* 0x000fe80000100800 */
[----:B------:R-:W4:Y:S04]  /*126e0*/  LDL.LU R202, [R1+0xc8c] ;  /* 0x000c8c0001ca7983 */ /* 0x000f280000300800 */
[----:B------:R-:W4:Y:S01]  /*126f0*/  LDL.LU R203, [R1+0xc88] ;  /* 0x000c880001cb7983 */ /* 0x000f220000300800 */
[----:B------:R-:W-:Y:S03]  /*12700*/  HMMA.1688.F32.TF32 R80, R152, R220, R80 ;  /* 0x000000dc9850723c */ /* 0x000fe60000081050 */
[----:B------:R-:W-:Y:S04]  /*12710*/  LDS R152, [R0+0x21000] ;  /* 0x0210000000987984 */ /* 0x000fe80000000800 */
[----:B------:R-:W-:Y:S04]  /*12720*/  LDS R154, [R0+0x21800] ;  /* 0x02180000009a7984 */ /* 0x000fe80000000800 */
[----:B------:R-:W-:Y:S04]  /*12730*/  LDS R153, [R252+0x21000] ;  /* 0x02100000fc997984 */ /* 0x000fe80000000800 */
[----:B------:R-:W5:Y:S01]  /*12740*/  LDS R155, [R252+0x21800] ;  /* 0x02180000fc9b7984 */ /* 0x000f620000000800 */
[----:B------:R-:W-:-:S02]  /*12750*/  IMAD.MOV.U32 R246, RZ, RZ, R218 ;  /* 0x000000fffff67224 */ /* 0x000fc400078e00da */
[----:B------:R-:W-:Y:S01]  /*12760*/  IMAD.MOV.U32 R247, RZ, RZ, R219 ;  /* 0x000000fffff77224 */ /* 0x000fe200078e00db */
[----:B------:R-:W4:Y:S04]  /*12770*/  LDL.LU R218, [R1+0xc84] ;  /* 0x000c840001da7983 */ /* 0x000f280000300800 */
[----:B------:R-:W4:Y:S01]  /*12780*/  LDL.LU R219, [R1+0xc80] ;  /* 0x000c800001db7983 */ /* 0x000f220000300800 */
[C---:B-1----:R-:W-:Y:S08]  /*12790*/  HMMA.1688.F32.TF32 R12, R48.reuse, R216, R12 ;  /* 0x000000d8300c723c */ /* 0x042ff0000008100c */
[----:B------:R-:W-:Y:S08]  /*127a0*/  HMMA.1688.F32.TF32 R8, R48, R212, R8 ;  /* 0x000000d43008723c */ /* 0x000ff00000081008 */
[----:B-----5:R-:W-:Y:S08]  /*127b0*/  HMMA.1688.F32.TF32 R228, R152, R198, R228 ;  /* 0x000000c698e4723c */ /* 0x020ff000000810e4 */
[C---:B------:R-:W-:Y:S08]  /*127c0*/  HMMA.1688.F32.TF32 R4, R48.reuse, R208, R4 ;  /* 0x000000d03004723c */ /* 0x040ff00000081004 */
[----:B------:R-:W-:Y:S08]  /*127d0*/  HMMA.1688.F32.TF32 R176, R48, R204, R176 ;  /* 0x000000cc30b0723c */ /* 0x000ff000000810b0 */
[----:B------:R-:W-:Y:S07]  /*127e0*/  HMMA.1688.F32.TF32 R140, R156, R216, R140 ;  /* 0x000000d89c8c723c */ /* 0x000fee000008108c */
[----:B------:R-:W-:-:S02]  /*127f0*/  IMAD.MOV.U32 R217, RZ, RZ, R230 ;  /* 0x000000ffffd97224 */ /* 0x000fc400078e00e6 */
[----:B------:R-:W-:Y:S01]  /*12800*/  IMAD.MOV.U32 R216, RZ, RZ, R231 ;  /* 0x000000ffffd87224 */ /* 0x000fe200078e00e7 */
[C---:B--2---:R-:W-:Y:S08]  /*12810*/  HMMA.1688.F32.TF32 R180, R48.reuse, R192, R180 ;  /* 0x000000c030b4723c */ /* 0x044ff000000810b4 */
[C---:B------:R-:W-:Y:S08]  /*12820*/  HMMA.1688.F32.TF32 R184, R48.reuse, R196, R184 ;  /* 0x000000c430b8723c */ /* 0x040ff000000810b8 */
[C---:B---3--:R-:W-:Y:S08]  /*12830*/  HMMA.1688.F32.TF32 R188, R48.reuse, R224, R188 ;  /* 0x000000e030bc723c */ /* 0x048ff000000810bc */
[----:B----4-:R-:W-:Y:S01]  /*12840*/  HMMA.1688.F32.TF32 R200, R48, R220, R200 ;  /* 0x000000dc30c8723c */ /* 0x010fe200000810c8 */
[----:B------:R-:W2:Y:S04]  /*12850*/  LDL.LU R48, [R1+0x80] ;  /* 0x0000800001307983 */ /* 0x000ea80000300800 */
[----:B------:R-:W2:Y:S04]  /*12860*/  LDL.LU R49, [R1+0x84] ;  /* 0x0000840001317983 */ /* 0x000ea80000300800 */
[----:B------:R-:W2:Y:S04]  /*12870*/  LDL.LU R50, [R1+0x88] ;  /* 0x0000880001327983 */ /* 0x000ea80000300800 */
[----:B------:R-:W2:Y:S04]  /*12880*/  LDL.LU R51, [R1+0x8c] ;  /* 0x00008c0001337983 */ /* 0x000ea80000300800 */
[----:B------:R1:W-:Y:S04]  /*12890*/  STL.64 [R1], R228 ;  /* 0x000000e401007387 */ /* 0x0003e80000100a00 */
[----:B------:R-:W3:Y:S04]  /*128a0*/  LDL.LU.64 R230, [R1+0xc78] ;  /* 0x000c780001e67983 */ /* 0x000ee80000300a00 */
[----:B-1----:R-:W3:Y:S01]  /*128b0*/  LDL.LU.64 R228, [R1+0xc70] ;  /* 0x000c700001e47983 */ /* 0x002ee20000300a00 */
[C---:B------:R-:W-:Y:S08]  /*128c0*/  HMMA.1688.F32.TF32 R136, R156.reuse, R212, R136 ;  /* 0x000000d49c88723c */ /* 0x040ff00000081088 */
[C---:B------:R-:W-:Y:S08]  /*128d0*/  HMMA.1688.F32.TF32 R132, R156.reuse, R208, R132 ;  /* 0x000000d09c84723c */ /* 0x040ff00000081084 */
[C---:B------:R-:W-:Y:S08]  /*128e0*/  HMMA.1688.F32.TF32 R128, R156.reuse, R204, R128 ;  /* 0x000000cc9c80723c */ /* 0x040ff00000081080 */
[C---:B------:R-:W-:Y:S08]  /*128f0*/  HMMA.1688.F32.TF32 R124, R156.reuse, R192, R124 ;  /* 0x000000c09c7c723c */ /* 0x040ff0000008107c */
[C---:B------:R-:W-:Y:S08]  /*12900*/  HMMA.1688.F32.TF32 R120, R156.reuse, R196, R120 ;  /* 0x000000c49c78723c */ /* 0x040ff00000081078 */
[C---:B------:R-:W-:Y:S08]  /*12910*/  HMMA.1688.F32.TF32 R116, R156.reuse, R224, R116 ;  /* 0x000000e09c74723c */ /* 0x040ff00000081074 */
[----:B------:R-:W-:Y:S01]  /*12920*/  HMMA.1688.F32.TF32 R112, R156, R220, R112 ;  /* 0x000000dc9c70723c */ /* 0x000fe20000081070 */
[----:B------:R-:W-:Y:S04]  /*12930*/  LDS R156, [R0+0x21080] ;  /* 0x02108000009c7984 */ /* 0x000fe80000000800 */
[----:B------:R-:W-:Y:S04]  /*12940*/  LDS R158, [R0+0x21880] ;  /* 0x02188000009e7984 */ /* 0x000fe80000000800 */
[----:B------:R-:W-:Y:S04]  /*12950*/  LDS R157, [R252+0x21080] ;  /* 0x02108000fc9d7984 */ /* 0x000fe80000000800 */
[----:B------:R-:W1:Y:S01]  /*12960*/  LDS R159, [R252+0x21880] ;  /* 0x02188000fc9f7984 */ /* 0x000e620000000800 */
[----:B------:R-:W-:Y:S11]  /*12970*/  HMMA.1688.F32.TF32 R248, R152, R226, R248 ;  /* 0x000000e298f8723c */ /* 0x000ff600000810f8 */
[----:B------:R-:W-:Y:S11]  /*12980*/  @!UPT UIADD3 URZ, URZ, URZ, URZ ;  /* 0x0000003f3f3ff290 */ /* 0x000ff6000fffe03f */
[----:B------:R-:W-:Y:S02]  /*12990*/  @!UPT UIADD3 URZ, URZ, URZ, URZ ;  /* 0x0000003f3f3ff290 */ /* 0x000fe4000fffe03f */
[----:B------:R-:W-:Y:S02]  /*129a0*/  IMAD.MOV.U32 R45, RZ, RZ, R248 ;  /* 0x000000ffff2d7224 */ /* 0x000fe400078e00f8 */
[----:B------:R-:W-:Y:S02]  /*129b0*/  IMAD.MOV.U32 R46, RZ, RZ, R249 ;  /* 0x000000ffff2e7224 */ /* 0x000fe400078e00f9 */
[----:B------:R-:W-:Y:S02]  /*129c0*/  IMAD.MOV.U32 R47, RZ, RZ, R250 ;  /* 0x000000ffff2f7224 */ /* 0x000fe400078e00fa */
[----:B------:R-:W-:Y:S02]  /*129d0*/  IMAD.MOV.U32 R31, RZ, RZ, R251 ;  /* 0x000000ffff1f7224 */ /* 0x000fe400078e00fb */
[C---:B-1----:R-:W-:Y:S01]  /*129e0*/  HMMA.1688.F32.TF32 R248, R156.reuse, R222, R112 ;  /* 0x000000de9cf8723c */ /* 0x042fe20000081070 */
[----:B------:R-:W-:Y:S04]  /*129f0*/  LDS R112, [R0+0x21100] ;  /* 0x0211000000707984 */ /* 0x000fe80000000800 */
[----:B------:R-:W-:Y:S04]  /*12a00*/  LDS R114, [R0+0x21900] ;  /* 0x0219000000727984 */ /* 0x000fe80000000800 */
[----:B------:R-:W-:Y:S04]  /*12a10*/  LDS R113, [R252+0x21100] ;  /* 0x02110000fc717984 */ /* 0x000fe80000000800 */
[----:B------:R-:W1:Y:S01]  /*12a20*/  LDS R115, [R252+0x21900] ;  /* 0x02190000fc737984 */ /* 0x000e620000000800 */
[C---:B------:R-:W-:Y:S08]  /*12a30*/  HMMA.1688.F32.TF32 R140, R156.reuse, R218, R140 ;  /* 0x000000da9c8c723c */ /* 0x040ff0000008108c */
[C---:B------:R-:W-:Y:S08]  /*12a40*/  HMMA.1688.F32.TF32 R132, R156.reuse, R210, R132 ;  /* 0x000000d29c84723c */ /* 0x040ff00000081084 */
[C---:B------:R-:W-:Y:S08]  /*12a50*/  HMMA.1688.F32.TF32 R136, R156.reuse, R214, R136 ;  /* 0x000000d69c88723c */ /* 0x040ff00000081088 */
[----:B------:R-:W-:Y:S01]  /*12a60*/  HMMA.1688.F32.TF32 R128, R156, R206, R128 ;  /* 0x000000ce9c80723c */ /* 0x000fe20000081080 */
[----:B------:R-:W-:-:S02]  /*12a70*/  IMAD.MOV.U32 R192, RZ, RZ, R143 ;  /* 0x000000ffffc07224 */ /* 0x000fc400078e008f */
[----:B------:R-:W-:-:S05]  /*12a80*/  IMAD.MOV.U32 R196, RZ, RZ, R141 ;  /* 0x000000ffffc47224 */ /* 0x000fca00078e008d */
[----:B------:R-:W-:Y:S01]  /*12a90*/  HMMA.1688.F32.TF32 R116, R156, R226, R116 ;  /* 0x000000e29c74723c */ /* 0x000fe20000081074 */
[----:B------:R-:W-:Y:S02]  /*12aa0*/  IMAD.MOV.U32 R197, RZ, RZ, R140 ;  /* 0x000000ffffc57224 */ /* 0x000fe400078e008c */
[----:B------:R-:W-:Y:S01]  /*12ab0*/  IMAD.MOV.U32 R193, RZ, RZ, R142 ;  /* 0x000000ffffc17224 */ /* 0x000fe200078e008e */
[----:B------:R4:W-:Y:S04]  /*12ac0*/  STL [R1+0xc4c], R192 ;  /* 0x000c4cc001007387 */ /* 0x0009e80000100800 */
[C---:B-1----:R-:W-:Y:S01]  /*12ad0*/  HMMA.1688.F32.TF32 R68, R112.reuse, R210, R68 ;  /* 0x000000d27044723c */ /* 0x042fe20000081044 */
[----:B------:R-:W-:Y:S07]  /*12ae0*/  STL [R1+0xc48], R196 ;  /* 0x000c48c401007387 */ /* 0x000fee0000100800 */
[----:B------:R-:W-:Y:S01]  /*12af0*/  HMMA.1688.F32.TF32 R76, R112, R218, R76 ;  /* 0x000000da704c723c */ /* 0x000fe2000008104c */
[----:B------:R1:W-:Y:S01]  /*12b00*/  STL [R1+0xc44], R197 ;  /* 0x000c44c501007387 */ /* 0x0003e20000100800 */
[----:B----4-:R-:W-:-:S03]  /*12b10*/  IMAD.MOV.U32 R192, RZ, RZ, R132 ;  /* 0x000000ffffc07224 */ /* 0x010fc600078e0084 */
[----:B------:R4:W-:Y:S03]  /*12b20*/  STL [R1+0xc40], R193 ;  /* 0x000c40c101007387 */ /* 0x0009e60000100800 */
[----:B------:R-:W-:Y:S01]  /*12b30*/  HMMA.1688.F32.TF32 R72, R112, R214, R72 ;  /* 0x000000d67048723c */ /* 0x000fe20000081048 */
[----:B------:R-:W5:Y:S01]  /*12b40*/  LDL R143, [R1+0x250] ;  /* 0x00025000018f7983 */ /* 0x000f620000100800 */
[----:B-1----:R-:W-:Y:S02]  /*12b50*/  IMAD.MOV.U32 R197, RZ, RZ, R134 ;  /* 0x000000ffffc57224 */ /* 0x002fe400078e0086 */
[----:B----4-:R-:W-:-:S04]  /*12b60*/  IMAD.MOV.U32 R193, RZ, RZ, R135 ;  /* 0x000000ffffc17224 */ /* 0x010fc800078e0087 */
[----:B------:R-:W-:Y:S01]  /*12b70*/  HMMA.1688.F32.TF32 R232, R152, R214, R232 ;  /* 0x000000d698e8723c */ /* 0x000fe200000810e8 */
[----:B------:R-:W-:Y:S01]  /*12b80*/  STL.64 [R1+0x80], R136 ;  /* 0x0000808801007387 */ /* 0x000fe20000100a00 */
[----:B------:R-:W-:-:S03]  /*12b90*/  IMAD.MOV.U32 R196, RZ, RZ, R133 ;  /* 0x000000ffffc47224 */ /* 0x000fc600078e0085 */
[----:B------:R-:W-:Y:S03]  /*12ba0*/  STL.64 [R1+0x88], R138 ;  /* 0x0000888a01007387 */ /* 0x000fe60000100a00 */
[C---:B------:R-:W-:Y:S01]  /*12bb0*/  HMMA.1688.F32.TF32 R236, R152.reuse, R210, R236 ;  /* 0x000000d298ec723c */ /* 0x040fe200000810ec */
[----:B------:R1:W-:Y:S07]  /*12bc0*/  STL [R1+0xc5c], R193 ;  /* 0x000c5cc101007387 */ /* 0x0003ee0000100800 */
[C---:B------:R-:W-:Y:S01]  /*12bd0*/  HMMA.1688.F32.TF32 R240, R152.reuse, R206, R240 ;  /* 0x000000ce98f0723c */ /* 0x040fe200000810f0 */
[----:B------:R4:W-:Y:S07]  /*12be0*/  STL [R1+0xc58], R197 ;  /* 0x000c58c501007387 */ /* 0x0009ee0000100800 */
[----:B------:R-:W-:Y:S01]  /*12bf0*/  HMMA.1688.F32.TF32 R244, R152, R194, R244 ;  /* 0x000000c298f4723c */ /* 0x000fe200000810f4 */
[----:B------:R1:W-:Y:S07]  /*12c00*/  STL [R1+0xc54], R192 ;  /* 0x000c54c001007387 */ /* 0x0003ee0000100800 */
[C---:B------:R-:W-:Y:S01]  /*12c10*/  HMMA.1688.F32.TF32 R64, R112.reuse, R206, R64 ;  /* 0x000000ce7040723c */ /* 0x040fe20000081040 */
[----:B------:R1:W-:Y:S07]  /*12c20*/  STL [R1+0xc50], R196 ;  /* 0x000c50c401007387 */ /* 0x0003ee0000100800 */
[-C--:B------:R-:W-:Y:S01]  /*12c30*/  HMMA.1688.F32.TF32 R60, R112, R194.reuse, R60 ;  /* 0x000000c2703c723c */ /* 0x080fe2000008103c */
[----:B------:R-:W-:Y:S04]  /*12c40*/  STL.64 [R1+0x60], R128 ;  /* 0x0000608001007387 */ /* 0x000fe80000100a00 */
[----:B------:R-:W-:Y:S03]  /*12c50*/  STL.64 [R1+0x68], R130 ;  /* 0x0000688201007387 */ /* 0x000fe60000100a00 */
[----:B------:R-:W-:Y:S01]  /*12c60*/  HMMA.1688.F32.TF32 R124, R156, R194, R124 ;  /* 0x000000c29c7c723c */ /* 0x000fe2000008107c */
[----:B------:R-:W-:Y:S04]  /*12c70*/  STL [R1+0xc3c], R248 ;  /* 0x000c3cf801007387 */ /* 0x000fe80000100800 */
[----:B------:R-:W-:Y:S04]  /*12c80*/  STL.64 [R1+0x10], R116 ;  /* 0x0000107401007387 */ /* 0x000fe80000100a00 */
[----:B------:R-:W-:Y:S01]  /*12c90*/  STL.64 [R1+0x18], R118 ;  /* 0x0000187601007387 */ /* 0x000fe20000100a00 */
[----:B------:R-:W-:-:S03]  /*12ca0*/  IMAD.MOV.U32 R224, RZ, RZ, R71 ;  /* 0x000000ffffe07224 */ /* 0x000fc600078e0047 */
[----:B------:R-:W-:Y:S01]  /*12cb0*/  STL [R1+0xc38], R249 ;  /* 0x000c38f901007387 */ /* 0x000fe20000100800 */
[----:B------:R-:W-:-:S03]  /*12cc0*/  IMAD.MOV.U32 R225, RZ, RZ, R70 ;  /* 0x000000ffffe17224 */ /* 0x000fc600078e0046 */
[----:B------:R-:W-:Y:S04]  /*12cd0*/  STL [R1+0xc34], R250 ;  /* 0x000c34fa01007387 */ /* 0x000fe80000100800 */
[----:B------:R-:W-:Y:S04]  /*12ce0*/  STL [R1+0xc30], R251 ;  /* 0x000c30fb01007387 */ /* 0x000fe80000100800 */
[----:B------:R1:W-:Y:S04]  /*12cf0*/  STL.64 [R1+0x140], R76 ;  /* 0x0001404c01007387 */ /* 0x0003e80000100a00 */
[----:B------:R1:W-:Y:S04]  /*12d00*/  STL.64 [R1+0x148], R78 ;  /* 0x0001484e01007387 */ /* 0x0003e80000100a00 */
[----:B------:R-:W-:Y:S04]  /*12d10*/  STL.64 [R1+0x130], R72 ;  /* 0x0001304801007387 */ /* 0x000fe80000100a00 */
[----:B------:R-:W-:Y:S01]  /*12d20*/  STL.64 [R1+0x138], R74 ;  /* 0x0001384a01007387 */ /* 0x000fe20000100a00 */
[----:B--2---:R-:W-:Y:S01]  /*12d30*/  HMMA.1688.F32.TF32 R48, R152, R218, R48 ;  /* 0x000000da9830723c */ /* 0x004fe20000081030 */
[----:B-1----:R-:W-:-:S02]  /*12d40*/  IMAD.MOV.U32 R193, RZ, RZ, R124 ;  /* 0x000000ffffc17224 */ /* 0x002fc400078e007c */
[----:B------:R1:W-:Y:S05]  /*12d50*/  STL.64 [R1+0x120], R68 ;  /* 0x0001204401007387 */ /* 0x0003ea0000100a00 */
[----:B------:R-:W-:Y:S01]  /*12d60*/  HMMA.1688.F32.TF32 R52, R112, R226, R52 ;  /* 0x000000e27034723c */ /* 0x000fe20000081034 */
[----:B----4-:R-:W-:Y:S01]  /*12d70*/  IMAD.MOV.U32 R197, RZ, RZ, R125 ;  /* 0x000000ffffc57224 */ /* 0x010fe200078e007d */
[----:B------:R-:W-:Y:S01]  /*12d80*/  LDS R117, [R2+0x21080] ;  /* 0x0210800002757984 */ /* 0x000fe20000000800 */
[----:B------:R-:W-:Y:S02]  /*12d90*/  IMAD.MOV.U32 R192, RZ, RZ, R126 ;  /* 0x000000ffffc07224 */ /* 0x000fe400078e007e */
[----:B------:R-:W-:Y:S01]  /*12da0*/  IMAD.MOV.U32 R196, RZ, RZ, R127 ;  /* 0x000000ffffc47224 */ /* 0x000fe200078e007f */
[----:B------:R-:W-:Y:S02]  /*12db0*/  LDS R119, [R2+0x21880] ;  /* 0x0218800002777984 */ /* 0x000fe40000000800 */
[----:B---3--:R-:W-:Y:S02]  /*12dc0*/  HMMA.1688.F32.TF32 R152, R152, R222, R228 ;  /* 0x000000de9898723c */ /* 0x008fe400000810e4 */
[----:B------:R-:W-:Y:S04]  /*12dd0*/  STL [R1+0xc24], R224 ;  /* 0x000c24e001007387 */ /* 0x000fe80000100800 */
[----:B------:R-:W-:Y:S04]  /*12de0*/  STL [R1+0xc20], R225 ;  /* 0x000c20e101007387 */ /* 0x000fe80000100800 */
[----:B------:R2:W-:Y:S04]  /*12df0*/  STL.64 [R1+0x110], R64 ;  /* 0x0001104001007387 */ /* 0x0005e80000100a00 */
[----:B------:R3:W-:Y:S04]  /*12e00*/  STL.64 [R1+0x118], R66 ;  /* 0x0001184201007387 */ /* 0x0007e80000100a00 */
[----:B------:R4:W-:Y:S04]  /*12e10*/  STL.64 [R1+0x100], R60 ;  /* 0x0001003c01007387 */ /* 0x0009e80000100a00 */
[----:B------:R-:W-:Y:S02]  /*12e20*/  LDS R124, [R0+0x21180] ;  /* 0x02118000007c7984 */ /* 0x000fe40000000800 */
[----:B------:R-:W-:-:S02]  /*12e30*/  IMAD.MOV.U32 R213, RZ, RZ, R152 ;  /* 0x000000ffffd57224 */ /* 0x000fc400078e0098 */
[----:B------:R-:W-:Y:S01]  /*12e40*/  IMAD.MOV.U32 R212, RZ, RZ, R153 ;  /* 0x000000ffffd47224 */ /* 0x000fe200078e0099 */
[----:B------:R-:W5:Y:S01]  /*12e50*/  LDL.LU R152, [R1+0xb0] ;  /* 0x0000b00001987983 */ /* 0x000f620000300800 */
[----:B------:R-:W-:Y:S02]  /*12e60*/  IMAD.MOV.U32 R205, RZ, RZ, R154 ;  /* 0x000000ffffcd7224 */ /* 0x000fe400078e009a */
[----:B------:R-:W-:Y:S01]  /*12e70*/  IMAD.MOV.U32 R204, RZ, RZ, R155 ;  /* 0x000000ffffcc7224 */ /* 0x000fe200078e009b */
[----:B------:R-:W5:Y:S04]  /*12e80*/  LDL.LU R153, [R1+0xb4] ;  /* 0x0000b40001997983 */ /* 0x000f680000300800 */
[----:B------:R-:W5:Y:S04]  /*12e90*/  LDL.LU R154, [R1+0xb8] ;  /* 0x0000b800019a7983 */ /* 0x000f680000300800 */
[----:B------:R-:W5:Y:S04]  /*12ea0*/  LDL.LU R155, [R1+0xbc] ;  /* 0x0000bc00019b7983 */ /* 0x000f680000300800 */
[----:B------:R-:W5:Y:S04]  /*12eb0*/  LDL.LU R136, [R1+0xc0] ;  /* 0x0000c00001887983 */ /* 0x000f680000300800 */
[----:B------:R-:W5:Y:S04]  /*12ec0*/  LDL.LU R137, [R1+0xc4] ;  /* 0x0000c40001897983 */ /* 0x000f680000300800 */
[----:B------:R-:W5:Y:S04]  /*12ed0*/  LDL.LU R138, [R1+0xc8] ;  /* 0x0000c800018a7983 */ /* 0x000f680000300800 */
[----:B------:R-:W-:Y:S04]  /*12ee0*/  LDS R126, [R0+0x21980] ;  /* 0x02198000007e7984 */ /* 0x000fe80000000800 */
[----:B------:R-:W-:Y:S04]  /*12ef0*/  LDS R125, [R252+0x21180] ;  /* 0x02118000fc7d7984 */ /* 0x000fe80000000800 */
[----:B------:R-:W1:Y:S04]  /*12f00*/  LDS R127, [R252+0x21980] ;  /* 0x02198000fc7f7984 */ /* 0x000e680000000800 */
[----:B------:R-:W5:Y:S01]  /*12f10*/  LDL.LU R139, [R1+0xcc] ;  /* 0x0000cc00018b7983 */ /* 0x000f620000300800 */
[-C--:B------:R-:W-:Y:S03]  /*12f20*/  HMMA.1688.F32.TF32 R120, R156, R198.reuse, R120 ;  /* 0x000000c69c78723c */ /* 0x080fe60000081078 */
[----:B------:R-:W5:Y:S04]  /*12f30*/  LDL.LU R132, [R1+0x150] ;  /* 0x0001500001847983 */ /* 0x000f680000300800 */
        /* <DEDUP_REMOVED lines=10> */
[----:B------:R-:W5:Y:S01]  /*12fe0*/  LDL.LU R79, [R1+0x18c] ;  /* 0x00018c00014f7983 */ /* 0x000f620000300800 */
[----:B------:R-:W-:Y:S03]  /*12ff0*/  HMMA.1688.F32.TF32 R56, R112, R198, R56 ;  /* 0x000000c67038723c */ /* 0x000fe60000081038 */
[----:B-1----:R-:W5:Y:S01]  /*13000*/  LDL.LU R68, [R1+0x1a0] ;  /* 0x0001a00001447983 */ /* 0x002f620000300800 */
[----:B------:R-:W-:-:S03]  /*13010*/  IMAD.MOV.U32 R248, RZ, RZ, R52 ;  /* 0x000000fffff87224 */ /* 0x000fc600078e0034 */
[----:B------:R-:W5:Y:S01]  /*13020*/  LDL.LU R69, [R1+0x1a4] ;  /* 0x0001a40001457983 */ /* 0x000f620000300800 */
[----:B------:R-:W-:Y:S02]  /*13030*/  IMAD.MOV.U32 R249, RZ, RZ, R53 ;  /* 0x000000fffff97224 */ /* 0x000fe400078e0035 */
[----:B------:R-:W-:Y:S01]  /*13040*/  IMAD.MOV.U32 R250, RZ, RZ, R54 ;  /* 0x000000fffffa7224 */ /* 0x000fe200078e0036 */
[----:B------:R-:W5:Y:S01]  /*13050*/  LDL.LU R70, [R1+0x1a8] ;  /* 0x0001a80001467983 */ /* 0x000f620000300800 */
[----:B------:R-:W-:Y:S02]  /*13060*/  IMAD.MOV.U32 R251, RZ, RZ, R55 ;  /* 0x000000fffffb7224 */ /* 0x000fe400078e0037 */
[----:B------:R-:W-:Y:S01]  /*13070*/  HMMA.1688.F32.TF32 R52, R112, R222, R148 ;  /* 0x000000de7034723c */ /* 0x000fe20000081094 */
[----:B------:R-:W5:Y:S04]  /*13080*/  LDL.LU R71, [R1+0x1ac] ;  /* 0x0001ac0001477983 */ /* 0x000f680000300800 */
[----:B--2---:R-:W2:Y:S04]  /*13090*/  LDL.LU R64, [R1+0x1b0] ;  /* 0x0001b00001407983 */ /* 0x004ea80000300800 */
[----:B------:R-:W2:Y:S01]  /*130a0*/  LDL.LU R65, [R1+0x1b4] ;  /* 0x0001b40001417983 */ /* 0x000ea20000300800 */
[----:B------:R-:W-:-:S03]  /*130b0*/  IMAD.MOV.U32 R224, RZ, RZ, R62 ;  /* 0x000000ffffe07224 */ /* 0x000fc600078e003e */
[----:B---3--:R-:W2:Y:S01]  /*130c0*/  LDL.LU R66, [R1+0x1b8] ;  /* 0x0001b80001427983 */ /* 0x008ea20000300800 */
[----:B------:R-:W-:-:S03]  /*130d0*/  IMAD.MOV.U32 R225, RZ, RZ, R63 ;  /* 0x000000ffffe17224 */ /* 0x000fc600078e003f */
[----:B------:R-:W2:Y:S04]  /*130e0*/  LDL.LU R67, [R1+0x1bc] ;  /* 0x0001bc0001437983 */ /* 0x000ea80000300800 */
[----:B----4-:R-:W3:Y:S04]  /*130f0*/  LDL.LU R60, [R1+0x1c0] ;  /* 0x0001c000013c7983 */ /* 0x010ee80000300800 */
[----:B------:R-:W3:Y:S04]  /*13100*/  LDL.LU R61, [R1+0x1c4] ;  /* 0x0001c400013d7983 */ /* 0x000ee80000300800 */
        /* <DEDUP_REMOVED lines=13> */
[----:B------:R-:W3:Y:S01]  /*131e0*/  LDL.LU R231, [R1+0xac] ;  /* 0x0000ac0001e77983 */ /* 0x000ee20000300800 */
[----:B------:R-:W-:Y:S03]  /*131f0*/  HMMA.1688.F32.TF32 R84, R124, R218, R84 ;  /* 0x000000da7c54723c */ /* 0x000fe60000081054 */
[----:B------:R1:W-:Y:S04]  /*13200*/  STL [R1+0xc2c], R224 ;  /* 0x000c2ce001007387 */ /* 0x0003e80000100800 */
[----:B------:R1:W-:Y:S04]  /*13210*/  STL [R1+0xc28], R225 ;  /* 0x000c28e101007387 */ /* 0x0003e80000100800 */
[----:B------:R-:W-:Y:S01]  /*13220*/  STL.64 [R1+0xf0], R56 ;  /* 0x0000f03801007387 */ /* 0x000fe20000100a00 */
[----:B-1----:R-:W-:-:S03]  /*13230*/  IMAD.MOV.U32 R224, RZ, RZ, R54 ;  /* 0x000000ffffe07224 */ /* 0x002fc600078e0036 */
[----:B------:R-:W-:Y:S01]  /*13240*/  STL.64 [R1+0xf8], R58 ;  /* 0x0000f83a01007387 */ /* 0x000fe20000100a00 */
[----:B------:R-:W-:-:S03]  /*13250*/  IMAD.MOV.U32 R225, RZ, RZ, R55 ;  /* 0x000000ffffe17224 */ /* 0x000fc600078e0037 */
[----:B------:R1:W-:Y:S01]  /*13260*/  STL.64 [R1+0xd0], R52 ;  /* 0x0000d03401007387 */ /* 0x0003e20000100a00 */
[----:B------:R-:W-:Y:S02]  /*13270*/  IMAD.MOV.U32 R221, RZ, RZ, R120 ;  /* 0x000000ffffdd7224 */ /* 0x000fe400078e0078 */
[----:B------:R-:W-:Y:S01]  /*13280*/  IMAD.MOV.U32 R220, RZ, RZ, R121 ;  /* 0x000000ffffdc7224 */ /* 0x000fe200078e0079 */
[----:B-----5:R-:W-:Y:S01]  /*13290*/  LDS R116, [R143+0x21080] ;  /* 0x021080008f747984 */ /* 0x020fe20000000800 */
[----:B------:R-:W-:Y:S02]  /*132a0*/  IMAD.MOV.U32 R209, RZ, RZ, R122 ;  /* 0x000000ffffd17224 */ /* 0x000fe400078e007a */
[----:B------:R-:W-:Y:S01]  /*132b0*/  IMAD.MOV.U32 R208, RZ, RZ, R123 ;  /* 0x000000ffffd07224 */ /* 0x000fe200078e007b */
[----:B------:R-:W5:Y:S01]  /*132c0*/  LDS R118, [R143+0x21880] ;  /* 0x021880008f767984 */ /* 0x000f620000000800 */
[C---:B-1----:R-:W-:Y:S03]  /*132d0*/  HMMA.1688.F32.TF32 R52, R124.reuse, R214, R88 ;  /* 0x000000d67c34723c */ /* 0x042fe60000081058 */
[----:B------:R-:W-:Y:S04]  /*132e0*/  STL.64 [R1+0x240], R84 ;  /* 0x0002405401007387 */ /* 0x000fe80000100a00 */
[----:B------:R1:W-:Y:S01]  /*132f0*/  STL.64 [R1+0x248], R86 ;  /* 0x0002485601007387 */ /* 0x0003e20000100a00 */
[C---:B------:R-:W-:Y:S03]  /*13300*/  HMMA.1688.F32.TF32 R56, R124.reuse, R210, R92 ;  /* 0x000000d27c38723c */ /* 0x040fe6000008105c */
[----:B------:R-:W-:Y:S04]  /*13310*/  LDS R120, [R143+0x21000] ;  /* 0x021000008f787984 */ /* 0x000fe80000000800 */
[----:B------:R-:W-:Y:S01]  /*13320*/  LDS R122, [R143+0x21800] ;  /* 0x021800008f7a7984 */ /* 0x000fe20000000800 */
[C---:B-1----:R-:W-:Y:S03]  /*13330*/  HMMA.1688.F32.TF32 R84, R124.reuse, R206, R96 ;  /* 0x000000ce7c54723c */ /* 0x042fe60000081060 */
[----:B------:R-:W-:Y:S04]  /*13340*/  LDS R121, [R2+0x21000] ;  /* 0x0210000002797984 */ /* 0x000fe80000000800 */
[----:B------:R-:W1:Y:S04]  /*13350*/  LDS R123, [R2+0x21800] ;  /* 0x02180000027b7984 */ /* 0x000e680000000800 */
[----:B------:R-:W-:Y:S04]  /*13360*/  STL.64 [R1+0x230], R52 ;  /* 0x0002303401007387 */ /* 0x000fe80000100a00 */
[----:B------:R1:W-:Y:S04]  /*13370*/  STL.64 [R1+0x238], R54 ;  /* 0x0002383601007387 */ /* 0x0003e80000100a00 */
[----:B------:R-:W-:Y:S04]  /*13380*/  LDS R148, [R143+0x22000] ;  /* 0x022000008f947984 */ /* 0x000fe80000000800 */
[----:B------:R-:W-:Y:S01]  /*13390*/  LDS R150, [R143+0x22800] ;  /* 0x022800008f967984 */ /* 0x000fe20000000800 */
[C---:B-1----:R-:W-:Y:S03]  /*133a0*/  HMMA.1688.F32.TF32 R52, R124.reuse, R194, R100 ;  /* 0x000000c27c34723c */ /* 0x042fe60000081064 */
[----:B------:R-:W-:Y:S04]  /*133b0*/  STL.64 [R1+0x220], R56 ;  /* 0x0002203801007387 */ /* 0x000fe80000100a00 */
[----:B------:R1:W-:Y:S04]  /*133c0*/  STL.64 [R1+0x228], R58 ;  /* 0x0002283a01007387 */ /* 0x0003e80000100a00 */
[----:B------:R-:W-:Y:S04]  /*133d0*/  STL.64 [R1+0x210], R84 ;  /* 0x0002105401007387 */ /* 0x000fe80000100a00 */
[----:B------:R1:W-:Y:S02]  /*133e0*/  STL.64 [R1+0x218], R86 ;  /* 0x0002185601007387 */ /* 0x0003e40000100a00 */
[C---:B-1----:R-:W-:Y:S02]  /*133f0*/  HMMA.1688.F32.TF32 R56, R124.reuse, R198, R104 ;  /* 0x000000c67c38723c */ /* 0x042fe40000081068 */
[----:B------:R-:W-:Y:S04]  /*13400*/  LDS R149, [R2+0x22000] ;  /* 0x0220000002957984 */ /* 0x000fe80000000800 */
[----:B------:R-:W-:Y:S02]  /*13410*/  LDS R151, [R2+0x22800] ;  /* 0x0228000002977984 */ /* 0x000fe40000000800 */
[C---:B------:R-:W-:Y:S02]  /*13420*/  HMMA.1688.F32.TF32 R84, R124.reuse, R226, R108 ;  /* 0x000000e27c54723c */ /* 0x040fe4000008106c */
[----:B------:R-:W-:Y:S04]  /*13430*/  STL.64 [R1+0x200], R52 ;  /* 0x0002003401007387 */ /* 0x000fe80000100a00 */
[----:B------:R1:W-:Y:S02]  /*13440*/  STL.64 [R1+0x208], R54 ;  /* 0x0002083601007387 */ /* 0x0003e40000100a00 */
[----:B-1----:R-:W-:Y:S07]  /*13450*/  HMMA.1688.F32.TF32 R52, R124, R222, R144 ;  /* 0x000000de7c34723c */ /* 0x002fee0000081090 */
[----:B------:R-:W-:Y:S04]  /*13460*/  STL.64 [R1+0x1f0], R56 ;  /* 0x0001f03801007387 */ /* 0x000fe80000100a00 */
[----:B------:R3:W-:Y:S04]  /*13470*/  STL.64 [R1+0x1f8], R58 ;  /* 0x0001f83a01007387 */ /* 0x0007e80000100a00 */
[----:B------:R-:W-:Y:S04]  /*13480*/  STL.64 [R1+0x1e0], R84 ;  /* 0x0001e05401007387 */ /* 0x000fe80000100a00 */
[----:B------:R-:W-:Y:S04]  /*13490*/  STL.64 [R1+0x1e8], R86 ;  /* 0x0001e85601007387 */ /* 0x000fe80000100a00 */
[----:B------:R-:W-:Y:S04]  /*134a0*/  STL.64 [R1+0x1d0], R52 ;  /* 0x0001d03401007387 */ /* 0x000fe80000100a00 */
[----:B------:R3:W-:Y:S04]  /*134b0*/  STL.64 [R1+0x1d8], R54 ;  /* 0x0001d83601007387 */ /* 0x0007e80000100a00 */
[----:B------:R-:W4:Y:S01]  /*134c0*/  LDL R124, [R1+0x894] ;  /* 0x00089400017c7983 */ /* 0x000f220000100800 */
[C---:B-----5:R-:W-:Y:S08]  /*134d0*/  HMMA.1688.F32.TF32 R88, R116.reuse, R206, R172 ;  /* 0x000000ce7458723c */ /* 0x060ff000000810ac */
[C---:B------:R-:W-:Y:S08]  /*134e0*/  HMMA.1688.F32.TF32 R92, R116.reuse, R218, R136 ;  /* 0x000000da745c723c */ /* 0x040ff00000081088 */
[C---:B------:R-:W-:Y:S08]  /*134f0*/  HMMA.1688.F32.TF32 R96, R116.reuse, R194, R168 ;  /* 0x000000c27460723c */ /* 0x040ff000000810a8 */
[C---:B------:R-:W-:Y:S08]  /*13500*/  HMMA.1688.F32.TF32 R100, R116.reuse, R198, R164 ;  /* 0x000000c67464723c */ /* 0x040ff000000810a4 */
[C---:B------:R-:W-:Y:S08]  /*13510*/  HMMA.1688.F32.TF32 R104, R116.reuse, R226, R160 ;  /* 0x000000e27468723c */ /* 0x040ff000000810a0 */
[----:B------:R-:W-:Y:S08]  /*13520*/  HMMA.1688.F32.TF32 R80, R116, R222, R80 ;  /* 0x000000de7450723c */ /* 0x000ff00000081050 */
[C---:B------:R-:W-:Y:S08]  /*13530*/  HMMA.1688.F32.TF32 R112, R120.reuse, R210, R68 ;  /* 0x000000d27870723c */ /* 0x040ff00000081044 */
[C---:B--2---:R-:W-:Y:S08]  /*13540*/  HMMA.1688.F32.TF32 R108, R120.reuse, R214, R64 ;  /* 0x000000d6786c723c */ /* 0x044ff00000081040 */
[C---:B------:R-:W-:Y:S01]  /*13550*/  HMMA.1688.F32.TF32 R64, R120.reuse, R198, R156 ;  /* 0x000000c67840723c */ /* 0x040fe2000008109c */
[----:B------:R-:W-:Y:S04]  /*13560*/  LDS R156, [R143+0x21180] ;  /* 0x021180008f9c7984 */ /* 0x000fe80000000800 */
[----:B------:R-:W-:Y:S03]  /*13570*/  LDS R158, [R143+0x21980] ;  /* 0x021980008f9e7984 */ /* 0x000fe60000000800 */
[C---:B---3--:R-:W-:Y:S01]  /*13580*/  HMMA.1688.F32.TF32 R56, R120.reuse, R218, R60 ;  /* 0x000000da7838723c */ /* 0x048fe2000008103c */
[----:B------:R-:W-:Y:S04]  /*13590*/  LDS R157, [R2+0x21180] ;  /* 0x02118000029d7984 */ /* 0x000fe80000000800 */
[----:B------:R-:W-:Y:S03]  /*135a0*/  LDS R159, [R2+0x21980] ;  /* 0x02198000029f7984 */ /* 0x000fe60000000800 */
[C---:B------:R-:W-:Y:S08]  /*135b0*/  HMMA.1688.F32.TF32 R60, R120.reuse, R194, R76 ;  /* 0x000000c2783c723c */ /* 0x040ff0000008104c */
[C---:B------:R-:W-:Y:S08]  /*135c0*/  HMMA.1688.F32.TF32 R52, R120.reuse, R206, R72 ;  /* 0x000000ce7834723c */ /* 0x040ff00000081048 */
[C---:B------:R-:W-:Y:S08]  /*135d0*/  HMMA.1688.F32.TF32 R72, R120.reuse, R222, R132 ;  /* 0x000000de7848723c */ /* 0x040ff00000081084 */
[----:B------:R-:W-:Y:S08]  /*135e0*/  HMMA.1688.F32.TF32 R68, R120, R226, R128 ;  /* 0x000000e27844723c */ /* 0x000ff00000081080 */
[C---:B------:R-:W-:Y:S01]  /*135f0*/  HMMA.1688.F32.TF32 R76, R116.reuse, R214, R152 ;  /* 0x000000d6744c723c */ /* 0x040fe20000081098 */
[----:B------:R-:W-:Y:S04]  /*13600*/  LDS R152, [R0+0x22000] ;  /* 0x0220000000987984 */ /* 0x000fe80000000800 */
[----:B------:R-:W-:Y:S03]  /*13610*/  LDS R154, [R0+0x22800] ;  /* 0x02280000009a7984 */ /* 0x000fe60000000800 */
[----:B------:R-:W-:Y:S01]  /*13620*/  HMMA.1688.F32.TF32 R84, R116, R210, R228 ;  /* 0x000000d27454723c */ /* 0x000fe200000810e4 */
[----:B------:R-:W-:Y:S04]  /*13630*/  LDS R228, [R143+0x21100] ;  /* 0x021100008fe47984 */ /* 0x000fe80000000800 */
[----:B------:R-:W-:Y:S04]  /*13640*/  LDS R230, [R143+0x21900] ;  /* 0x021900008fe67984 */ /* 0x000fe80000000800 */
[----:B------:R-:W-:Y:S04]  /*13650*/  LDS R229, [R2+0x21100] ;  /* 0x0211000002e57984 */ /* 0x000fe80000000800 */
[----:B------:R-:W1:Y:S04]  /*13660*/  LDS R231, [R2+0x21900] ;  /* 0x0219000002e77984 */ /* 0x000e680000000800 */
[----:B------:R-:W-:Y:S04]  /*13670*/  LDS R153, [R252+0x22000] ;  /* 0x02200000fc997984 */ /* 0x000fe80000000800 */
[----:B------:R-:W-:Y:S01]  /*13680*/  LDS R155, [R252+0x22800] ;  /* 0x02280000fc9b7984 */ /* 0x000fe20000000800 */
[----:B-1----:R-:W-:Y:S07]  /*13690*/  HMMA.1688.F32.TF32 R168, R228, R214, R20 ;  /* 0x000000d6e4a8723c */ /* 0x002fee0000081014 */
[----:B------:R-:W-:-:S02]  /*136a0*/  IMAD.MOV.U32 R20, RZ, RZ, R45 ;  /* 0x000000ffff147224 */ /* 0x000fc400078e002d */
[----:B------:R-:W-:Y:S02]  /*136b0*/  IMAD.MOV.U32 R21, RZ, RZ, R46 ;  /* 0x000000ffff157224 */ /* 0x000fe400078e002e */
[----:B------:R-:W-:Y:S01]  /*136c0*/  IMAD.MOV.U32 R22, RZ, RZ, R47 ;  /* 0x000000ffff167224 */ /* 0x000fe200078e002f */
[----:B------:R-:W-:Y:S01]  /*136d0*/  HMMA.1688.F32.TF32 R160, R228, R206, R16 ;  /* 0x000000cee4a0723c */ /* 0x000fe20000081010 */
[----:B------:R-:W-:Y:S02]  /*136e0*/  IMAD.MOV.U32 R23, RZ, RZ, R31 ;  /* 0x000000ffff177224 */ /* 0x000fe400078e001f */
[----:B----4-:R-:W-:-:S05]  /*136f0*/  IMAD R3, R3, 0x10000, R124 ;  /* 0x0001000003037824 */ /* 0x010fca00078e027c */
[----:B------:R-:W1:Y:S04]  /*13700*/  LDSM.16.M88.4 R124, [R3+0x6000] ;  /* 0x00600000037c783b */ /* 0x000e680000000200 */
[----:B------:R-:W2:Y:S04]  /*13710*/  LDSM.16.M88.4 R120, [R3+0x8000] ;  /* 0x008000000378783b */ /* 0x000ea80000000200 */
[----:B------:R-:W3:Y:S04]  /*13720*/  LDSM.16.M88.4 R116, [R3+0xa000] ;  /* 0x00a000000374783b */ /* 0x000ee80000000200 */
[----:B------:R-:W4:Y:S04]  /*13730*/  LDSM.16.M88.4 R144, [R3+0xc000] ;  /* 0x00c000000390783b */ /* 0x000f280000000200 */
[----:B------:R-:W5:Y:S04]  /*13740*/  LDSM.16.M88.4 R140, [R3+0xe000] ;  /* 0x00e00000038c783b */ /* 0x000f680000000200 */
[----:B------:R-:W-:Y:S04]  /*13750*/  LDSM.16.M88.4 R136, [R3] ;  /* 0x000000000388783b */ /* 0x000fe80000000200 */
[----:B------:R-:W4:Y:S04]  /*13760*/  LDSM.16.M88.4 R132, [R3+0x2000] ;  /* 0x002000000384783b */ /* 0x000f280000000200 */
[----:B------:R-:W5:Y:S04]  /*13770*/  LDSM.16.M88.4 R128, [R3+0x4000] ;  /* 0x004000000380783b */ /* 0x000f680000000200 */
[----:B-1----:R-:W-:Y:S04]  /*13780*/  STL [R1+0xbe8], R126 ;  /* 0x000be87e01007387 */ /* 0x002fe80000100800 */
[----:B------:R-:W-:Y:S04]  /*13790*/  STL [R1+0xbe4], R127 ;  /* 0x000be47f01007387 */ /* 0x000fe80000100800 */
[----:B--2---:R-:W-:Y:S04]  /*137a0*/  STL [R1+0xbd4], R122 ;  /* 0x000bd47a01007387 */ /* 0x004fe80000100800 */
[----:B------:R-:W-:Y:S04]  /*137b0*/  STL [R1+0xbd0], R123 ;  /* 0x000bd07b01007387 */ /* 0x000fe80000100800 */
[----:B---3--:R-:W-:Y:S04]  /*137c0*/  STL [R1+0xbdc], R118 ;  /* 0x000bdc7601007387 */ /* 0x008fe80000100800 */
[----:B------:R-:W-:Y:S04]  /*137d0*/  STL [R1+0xbd8], R119 ;  /* 0x000bd87701007387 */ /* 0x000fe80000100800 */
[----:B----4-:R-:W-:Y:S04]  /*137e0*/  STL [R1+0xbec], R146 ;  /* 0x000bec9201007387 */ /* 0x010fe80000100800 */
[----:B------:R-:W-:Y:S04]  /*137f0*/  STL [R1+0xbe0], R147 ;  /* 0x000be09301007387 */ /* 0x000fe80000100800 */
[----:B-----5:R-:W-:Y:S04]  /*13800*/  STL [R1+0xbf4], R142 ;  /* 0x000bf48e01007387 */ /* 0x020fe80000100800 */
[----:B------:R-:W-:Y:S04]  /*13810*/  STL [R1+0xbf0], R143 ;  /* 0x000bf08f01007387 */ /* 0x000fe80000100800 */
[----:B------:R1:W-:Y:S04]  /*13820*/  STL [R1+0x9c8], R3 ;  /* 0x0009c80301007387 */ /* 0x0003e80000100800 */
[----:B-1----:R-:W2:Y:S04]  /*13830*/  LDL R3, [R1+0x250] ;  /* 0x0002500001037983 */ /* 0x002ea80000100800 */
[----:B------:R-:W3:Y:S04]  /*13840*/  LDL.LU R45, [R1+0xc6c] ;  /* 0x000c6c00012d7983 */ /* 0x000ee80000300800 */
[----:B------:R-:W3:Y:S04]  /*13850*/  LDL.LU R46, [R1+0xc68] ;  /* 0x000c6800012e7983 */ /* 0x000ee80000300800 */
[----:B------:R-:W3:Y:S04]  /*13860*/  LDL.LU R47, [R1+0xc64] ;  /* 0x000c6400012f7983 */ /* 0x000ee80000300800 */
[----:B------:R-:W4:Y:S04]  /*13870*/  LDL.LU R31, [R1+0xc60] ;  /* 0x000c6000011f7983 */ /* 0x000f280000300800 */
[----:B------:R-:W5:Y:S04]  /*13880*/  LDL.LU R16, [R1] ;  /* 0x0000000001107983 */ /* 0x000f680000300800 */
[----:B------:R-:W5:Y:S01]  /*13890*/  LDL.LU R17, [R1+0x4] ;  /* 0x0000040001117983 */ /* 0x000f620000300800 */
[----:B------:R-:W-:Y:S01]  /*138a0*/  HMMA.1688.F32.TF32 R172, R228, R218, R36 ;  /* 0x000000dae4ac723c */ /* 0x000fe20000081024 */
[----:B------:R-:W-:-:S02]  /*138b0*/  IMAD.MOV.U32 R18, RZ, RZ, R217 ;  /* 0x000000ffff127224 */ /* 0x000fc400078e00d9 */
[----:B------:R-:W-:-:S05]  /*138c0*/  IMAD.MOV.U32 R19, RZ, RZ, R216 ;  /* 0x000000ffff137224 */ /* 0x000fca00078e00d8 */
[----:B------:R-:W-:Y:S08]  /*138d0*/  HMMA.1688.F32.TF32 R216, R156, R218, R12 ;  /* 0x000000da9cd8723c */ /* 0x000ff0000008100c */
[----:B------:R-:W-:Y:S08]  /*138e0*/  HMMA.1688.F32.TF32 R12, R152, R124, R240 ;  /* 0x0000007c980c723c */ /* 0x000ff000000810f0 */
[----:B------:R-:W-:Y:S08]  /*138f0*/  HMMA.1688.F32.TF32 R164, R228, R210, R40 ;  /* 0x000000d2e4a4723c */ /* 0x000ff00000081028 */
[----:B------:R-:W-:Y:S07]  /*13900*/  HMMA.1688.F32.TF32 R40, R152, R120, R244 ;  /* 0x000000789828723c */ /* 0x000fee00000810f4 */
[----:B------:R-:W-:Y:S04]  /*13910*/  STL [R1+0xc04], R12 ;  /* 0x000c040c01007387 */ /* 0x000fe80000100800 */
[----:B------:R-:W-:Y:S04]  /*13920*/  STL [R1+0xc00], R13 ;  /* 0x000c000d01007387 */ /* 0x000fe80000100800 */
[----:B------:R-:W-:Y:S04]  /*13930*/  STL [R1+0xbfc], R14 ;  /* 0x000bfc0e01007387 */ /* 0x000fe80000100800 */
[----:B------:R-:W-:Y:S04]  /*13940*/  STL [R1+0xbf8], R15 ;  /* 0x000bf80f01007387 */ /* 0x000fe80000100800 */
[----:B------:R-:W-:Y:S04]  /*13950*/  STL [R1+0xc14], R40 ;  /* 0x000c142801007387 */ /* 0x000fe80000100800 */
[----:B------:R-:W-:Y:S04]  /*13960*/  STL [R1+0xc10], R41 ;  /* 0x000c102901007387 */ /* 0x000fe80000100800 */
[----:B------:R-:W-:Y:S04]  /*13970*/  STL [R1+0xc0c], R42 ;  /* 0x000c0c2a01007387 */ /* 0x000fe80000100800 */
[----:B------:R1:W-:Y:S02]  /*13980*/  STL [R1+0xc08], R43 ;  /* 0x000c082b01007387 */ /* 0x0003e40000100800 */
[----:B-1----:R-:W-:Y:S02]  /*13990*/  HMMA.1688.F32.TF32 R40, R148, R132, R108 ;  /* 0x000000849428723c */ /* 0x002fe4000008106c */
[----:B------:R-:W-:Y:S04]  /*139a0*/  LDS R108, [R0+0x22080] ;  /* 0x02208000006c7984 */ /* 0x000fe80000000800 */
[----:B------:R-:W-:Y:S02]  /*139b0*/  LDS R110, [R0+0x22880] ;  /* 0x02288000006e7984 */ /* 0x000fe40000000800 */
[C---:B------:R-:W-:Y:S02]  /*139c0*/  HMMA.1688.F32.TF32 R24, R228.reuse, R198, R24 ;  /* 0x000000c6e418723c */ /* 0x040fe40000081018 */
[----:B------:R-:W-:Y:S04]  /*139d0*/  LDS R109, [R252+0x22080] ;  /* 0x02208000fc6d7984 */ /* 0x000fe80000000800 */
[----:B------:R-:W1:Y:S02]  /*139e0*/  LDS R111, [R252+0x22880] ;  /* 0x02288000fc6f7984 */ /* 0x000e640000000800 */
[----:B------:R-:W-:Y:S08]  /*139f0*/  HMMA.1688.F32.TF32 R32, R228, R222, R32 ;  /* 0x000000dee420723c */ /* 0x000ff00000081020 */
[C---:B------:R-:W-:Y:S08]  /*13a00*/  HMMA.1688.F32.TF32 R48, R152.reuse, R136, R48 ;  /* 0x000000889830723c */ /* 0x040ff00000081030 */
[C---:B------:R-:W-:Y:S08]  /*13a10*/  HMMA.1688.F32.TF32 R36, R152.reuse, R128, R236 ;  /* 0x000000809824723c */ /* 0x040ff000000810ec */
[C---:B------:R-:W-:Y:S08]  /*13a20*/  HMMA.1688.F32.TF32 R20, R152.reuse, R144, R20 ;  /* 0x000000909814723c */ /* 0x040ff00000081014 */
[----:B-----5:R-:W-:Y:S08]  /*13a30*/  HMMA.1688.F32.TF32 R16, R152, R116, R16 ;  /* 0x000000749810723c */ /* 0x020ff00000081010 */
[C---:B---3--:R-:W-:Y:S08]  /*13a40*/  HMMA.1688.F32.TF32 R44, R228.reuse, R194, R44 ;  /* 0x000000c2e42c723c */ /* 0x048ff0000008102c */
[----:B----4-:R-:W-:Y:S07]  /*13a50*/  HMMA.1688.F32.TF32 R28, R228, R226, R28 ;  /* 0x000000e2e41c723c */ /* 0x010fee000008101c */
[----:B------:R-:W-:-:S02]  /*13a60*/  IMAD.MOV.U32 R228, RZ, RZ, R213 ;  /* 0x000000ffffe47224 */ /* 0x000fc400078e00d5 */
[----:B------:R-:W-:Y:S02]  /*13a70*/  IMAD.MOV.U32 R229, RZ, RZ, R212 ;  /* 0x000000ffffe57224 */ /* 0x000fe400078e00d4 */
[----:B------:R-:W-:Y:S02]  /*13a80*/  IMAD.MOV.U32 R230, RZ, RZ, R205 ;  /* 0x000000ffffe67224 */ /* 0x000fe400078e00cd */
[----:B------:R-:W-:Y:S01]  /*13a90*/  IMAD.MOV.U32 R231, RZ, RZ, R204 ;  /* 0x000000ffffe77224 */ /* 0x000fe200078e00cc */
[----:B------:R-:W-:Y:S01]  /*13aa0*/  HMMA.1688.F32.TF32 R212, R156, R214, R8 ;  /* 0x000000d69cd4723c */ /* 0x000fe20000081008 */
[----:B------:R-:W-:Y:S04]  /*13ab0*/  STL [R1+0xc1c], R18 ;  /* 0x000c1c1201007387 */ /* 0x000fe80000100800 */
[----:B------:R-:W-:Y:S03]  /*13ac0*/  STL [R1+0xc18], R19 ;  /* 0x000c181301007387 */ /* 0x000fe60000100800 */
[C---:B------:R-:W-:Y:S01]  /*13ad0*/  HMMA.1688.F32.TF32 R8, R152.reuse, R132, R232 ;  /* 0x000000849808723c */ /* 0x040fe200000810e8 */
[----:B------:R3:W-:Y:S04]  /*13ae0*/  STL.64 [R1+0x180], R40 ;  /* 0x0001802801007387 */ /* 0x0007e80000100a00 */
[----:B------:R4:W-:Y:S03]  /*13af0*/  STL.64 [R1+0x188], R42 ;  /* 0x0001882a01007387 */ /* 0x0009e60000100a00 */
[----:B------:R-:W-:Y:S07]  /*13b00*/  HMMA.1688.F32.TF32 R152, R152, R140, R228 ;  /* 0x0000008c9898723c */ /* 0x000fee00000810e4 */
[----:B------:R-:W-:-:S02]  /*13b10*/  IMAD.MOV.U32 R228, RZ, RZ, R193 ;  /* 0x000000ffffe47224 */ /* 0x000fc400078e00c1 */
[----:B------:R-:W5:Y:S01]  /*13b20*/  LDL.LU R193, [R1+0xc5c] ;  /* 0x000c5c0001c17983 */ /* 0x000f620000300800 */
[----:B------:R-:W-:Y:S02]  /*13b30*/  IMAD.MOV.U32 R229, RZ, RZ, R197 ;  /* 0x000000ffffe57224 */ /* 0x000fe400078e00c5 */
[----:B------:R-:W-:Y:S01]  /*13b40*/  IMAD.MOV.U32 R230, RZ, RZ, R192 ;  /* 0x000000ffffe67224 */ /* 0x000fe200078e00c0 */
[----:B------:R-:W2:Y:S01]  /*13b50*/  LDL.LU R197, [R1+0xc58] ;  /* 0x000c580001c57983 */ /* 0x000ea20000300800 */
[----:B------:R-:W-:-:S03]  /*13b60*/  IMAD.MOV.U32 R231, RZ, RZ, R196 ;  /* 0x000000ffffe77224 */ /* 0x000fc600078e00c4 */
[----:B------:R-:W3:Y:S04]  /*13b70*/  LDL.LU R192, [R1+0xc54] ;  /* 0x000c540001c07983 */ /* 0x000ee80000300800 */
[----:B------:R-:W4:Y:S04]  /*13b80*/  LDL.LU R196, [R1+0xc50] ;  /* 0x000c500001c47983 */ /* 0x000f280000300800 */
[----:B------:R-:W5:Y:S04]  /*13b90*/  LDL.LU R240, [R1+0x60] ;  /* 0x0000600001f07983 */ /* 0x000f680000300800 */
[----:B------:R-:W5:Y:S04]  /*13ba0*/  LDL.LU R241, [R1+0x64] ;  /* 0x0000640001f17983 */ /* 0x000f680000300800 */
[----:B------:R-:W5:Y:S04]  /*13bb0*/  LDL.LU R242, [R1+0x68] ;  /* 0x0000680001f27983 */ /* 0x000f680000300800 */
[----:B------:R-:W5:Y:S01]  /*13bc0*/  LDL.LU R243, [R1+0x6c] ;  /* 0x00006c0001f37983 */ /* 0x000f620000300800 */
[----:B--2---:R-:W-:-:S02]  /*13bd0*/  IMAD.MOV.U32 R246, RZ, RZ, R197 ;  /* 0x000000fffff67224 */ /* 0x004fc400078e00c5 */
[----:B---3--:R-:W-:Y:S02]  /*13be0*/  IMAD.MOV.U32 R244, RZ, RZ, R192 ;  /* 0x000000fffff47224 */ /* 0x008fe400078e00c0 */
[----:B------:R-:W2:Y:S01]  /*13bf0*/  LDL.LU R192, [R1+0xc4c] ;  /* 0x000c4c0001c07983 */ /* 0x000ea20000300800 */
[----:B----4-:R-:W-:-:S03]  /*13c00*/  IMAD.MOV.U32 R245, RZ, RZ, R196 ;  /* 0x000000fffff57224 */ /* 0x010fc600078e00c4 */
[----:B------:R-:W3:Y:S04]  /*13c10*/  LDL.LU R196, [R1+0xc48] ;  /* 0x000c480001c47983 */ /* 0x000ee80000300800 */
[----:B------:R-:W4:Y:S01]  /*13c20*/  LDL.LU R197, [R1+0xc44] ;  /* 0x000c440001c57983 */ /* 0x000f220000300800 */
[----:B-----5:R-:W-:-:S03]  /*13c30*/  IMAD.MOV.U32 R247, RZ, RZ, R193 ;  /* 0x000000fffff77224 */ /* 0x020fc600078e00c1 */
[----:B------:R-:W5:Y:S01]  /*13c40*/  LDL.LU R193, [R1+0xc40] ;  /* 0x000c400001c17983 */ /* 0x000f620000300800 */
[----:B------:R-:W-:Y:S03]  /*13c50*/  HMMA.1688.F32.TF32 R176, R156, R206, R176 ;  /* 0x000000ce9cb0723c */ /* 0x000fe600000810b0 */
[----:B------:R-:W2:Y:S04]  /*13c60*/  LDL.LU R40, [R1+0x80] ;  /* 0x0000800001287983 */ /* 0x000ea80000300800 */
[----:B------:R-:W2:Y:S01]  /*13c70*/  LDL.LU R41, [R1+0x84] ;  /* 0x0000840001297983 */ /* 0x000ea20000300800 */
[----:B------:R-:W-:Y:S03]  /*13c80*/  HMMA.1688.F32.TF32 R204, R148, R136, R56 ;  /* 0x0000008894cc723c */ /* 0x000fe60000081038 */
[----:B------:R-:W2:Y:S04]  /*13c90*/  LDL.LU R42, [R1+0x88] ;  /* 0x00008800012a7983 */ /* 0x000ea80000300800 */
[----:B------:R-:W2:Y:S01]  /*13ca0*/  LDL.LU R43, [R1+0x8c] ;  /* 0x00008c00012b7983 */ /* 0x000ea20000300800 */
[----:B------:R-:W-:Y:S03]  /*13cb0*/  HMMA.1688.F32.TF32 R184, R156, R198, R184 ;  /* 0x000000c69cb8723c */ /* 0x000fe600000810b8 */
[----:B------:R-:W2:Y:S04]  /*13cc0*/  LDL.LU R232, [R1+0x10] ;  /* 0x0000100001e87983 */ /* 0x000ea80000300800 */
[----:B------:R-:W2:Y:S04]  /*13cd0*/  LDL.LU R233, [R1+0x14] ;  /* 0x0000140001e97983 */ /* 0x000ea80000300800 */
[----:B------:R-:W2:Y:S01]  /*13ce0*/  LDL.LU R234, [R1+0x18] ;  /* 0x0000180001ea7983 */ /* 0x000ea20000300800 */
[----:B------:R-:W-:Y:S03]  /*13cf0*/  HMMA.1688.F32.TF32 R12, R148, R128, R112 ;  /* 0x00000080940c723c */ /* 0x000fe60000081070 */
[----:B------:R-:W2:Y:S05]  /*13d00*/  LDL.LU R235, [R1+0x1c] ;  /* 0x00001c0001eb7983 */ /* 0x000eaa0000300800 */
[----:B-1----:R-:W-:Y:S07]  /*13d10*/  HMMA.1688.F32.TF32 R112, R108, R120, R228 ;  /* 0x000000786c70723c */ /* 0x002fee00000810e4 */
[----:B------:R-:W-:-:S02]  /*13d20*/  IMAD.MOV.U32 R230, RZ, RZ, R224 ;  /* 0x000000ffffe67224 */ /* 0x000fc400078e00e0 */
[----:B------:R-:W-:Y:S02]  /*13d30*/  IMAD.MOV.U32 R231, RZ, RZ, R225 ;  /* 0x000000ffffe77224 */ /* 0x000fe400078e00e1 */
[----:B---3--:R-:W-:Y:S02]  /*13d40*/  IMAD.MOV.U32 R57, RZ, RZ, R196 ;  /* 0x000000ffff397224 */ /* 0x008fe400078e00c4 */
[----:B----4-:R-:W-:Y:S02]  /*13d50*/  IMAD.MOV.U32 R56, RZ, RZ, R197 ;  /* 0x000000ffff387224 */ /* 0x010fe400078e00c5 */
[----:B------:R-:W-:Y:S08]  /*13d60*/  HMMA.1688.F32.TF32 R196, R148, R116, R64 ;  /* 0x0000007494c4723c */ /* 0x000ff00000081040 */
[----:B------:R-:W-:Y:S07]  /*13d70*/  HMMA.1688.F32.TF32 R64, R108, R124, R240 ;  /* 0x0000007c6c40723c */ /* 0x000fee00000810f0 */
[----:B------:R-:W-:-:S02]  /*13d80*/  IMAD.MOV.U32 R240, RZ, RZ, R248 ;  /* 0x000000fffff07224 */ /* 0x000fc400078e00f8 */
[----:B------:R-:W3:Y:S01]  /*13d90*/  LDL.LU R248, [R1+0xc3c] ;  /* 0x000c3c0001f87983 */ /* 0x000ee20000300800 */
[----:B------:R-:W-:Y:S02]  /*13da0*/  IMAD.MOV.U32 R241, RZ, RZ, R249 ;  /* 0x000000fffff17224 */ /* 0x000fe400078e00f9 */
[----:B------:R-:W-:Y:S01]  /*13db0*/  IMAD.MOV.U32 R242, RZ, RZ, R250 ;  /* 0x000000fffff27224 */ /* 0x000fe200078e00fa */
[----:B------:R-:W3:Y:S01]  /*13dc0*/  LDL.LU R249, [R1+0xc38] ;  /* 0x000c380001f97983 */ /* 0x000ee20000300800 */
[----:B------:R-:W-:-:S03]  /*13dd0*/  IMAD.MOV.U32 R243, RZ, RZ, R251 ;  /* 0x000000fffff37224 */ /* 0x000fc600078e00fb */
[----:B------:R-:W3:Y:S04]  /*13de0*/  LDL.LU R250, [R1+0xc34] ;  /* 0x000c340001fa7983 */ /* 0x000ee80000300800 */
[----:B------:R-:W3:Y:S04]  /*13df0*/  LDL.LU R251, [R1+0xc30] ;  /* 0x000c300001fb7983 */ /* 0x000ee80000300800 */
[----:B------:R-:W4:Y:S04]  /*13e00*/  LDL.LU R228, [R1+0xd0] ;  /* 0x0000d00001e47983 */ /* 0x000f280000300800 */
[----:B------:R-:W4:Y:S04]  /*13e10*/  LDL.LU R229, [R1+0xd4] ;  /* 0x0000d40001e57983 */ /* 0x000f280000300800 */
[----:B------:R-:W4:Y:S04]  /*13e20*/  LDL.LU R224, [R1+0xc2c] ;  /* 0x000c2c0001e07983 */ /* 0x000f280000300800 */
[----:B------:R-:W4:Y:S01]  /*13e30*/  LDL.LU R225, [R1+0xc28] ;  /* 0x000c280001e17983 */ /* 0x000f220000300800 */
[----:B------:R-:W-:Y:S01]  /*13e40*/  HMMA.1688.F32.TF32 R200, R156, R222, R200 ;  /* 0x000000de9cc8723c */ /* 0x000fe200000810c8 */
[----:B------:R-:W-:-:S02]  /*13e50*/  IMAD.MOV.U32 R236, RZ, RZ, R221 ;  /* 0x000000ffffec7224 */ /* 0x000fc400078e00dd */
[----:B------:R-:W-:Y:S01]  /*13e60*/  IMAD.MOV.U32 R237, RZ, RZ, R220 ;  /* 0x000000ffffed7224 */ /* 0x000fe200078e00dc */
[----:B------:R-:W-:Y:S04]  /*13e70*/  LDS R222, [R3+0x22880] ;  /* 0x0228800003de7984 */ /* 0x000fe80000000800 */
[----:B------:R-:W-:Y:S04]  /*13e80*/  LDS R220, [R3+0x22080] ;  /* 0x0220800003dc7984 */ /* 0x000fe80000000800 */
[----:B------:R-:W-:Y:S04]  /*13e90*/  LDS R221, [R2+0x22080] ;  /* 0x0220800002dd7984 */ /* 0x000fe80000000800 */
[----:B------:R-:W1:Y:S01]  /*13ea0*/  LDS R223, [R2+0x22880] ;  /* 0x0228800002df7984 */ /* 0x000e620000000800 */
[----:B------:R-:W-:-:S02]  /*13eb0*/  IMAD.MOV.U32 R118, RZ, RZ, R12 ;  /* 0x000000ffff767224 */ /* 0x000fc400078e000c */
[----:B------:R-:W-:Y:S02]  /*13ec0*/  IMAD.MOV.U32 R119, RZ, RZ, R13 ;  /* 0x000000ffff777224 */ /* 0x000fe400078e000d */
[----:B------:R-:W-:Y:S02]  /*13ed0*/  IMAD.MOV.U32 R122, RZ, RZ, R14 ;  /* 0x000000ffff7a7224 */ /* 0x000fe400078e000e */
[----:B------:R-:W-:Y:S02]  /*13ee0*/  IMAD.MOV.U32 R123, RZ, RZ, R15 ;  /* 0x000000ffff7b7224 */ /* 0x000fe400078e000f */
[C---:B------:R-:W-:Y:S08]  /*13ef0*/  HMMA.1688.F32.TF32 R12, R148.reuse, R124, R52 ;  /* 0x0000007c940c723c */ /* 0x040ff00000081034 */
[----:B------:R-:W-:Y:S01]  /*13f00*/  HMMA.1688.F32.TF32 R52, R148, R144, R68 ;  /* 0x000000909434723c */ /* 0x000fe20000081044 */
[----:B-----5:R-:W-:-:S02]  /*13f10*/  IMAD.MOV.U32 R58, RZ, RZ, R193 ;  /* 0x000000ffff3a7224 */ /* 0x020fc400078e00c1 */
[----:B--2---:R-:W-:Y:S02]  /*13f20*/  IMAD.MOV.U32 R59, RZ, RZ, R192 ;  /* 0x000000ffff3b7224 */ /* 0x004fe400078e00c0 */
[----:B------:R-:W-:Y:S02]  /*13f30*/  IMAD.MOV.U32 R238, RZ, RZ, R209 ;  /* 0x000000ffffee7224 */ /* 0x000fe400078e00d1 */
[----:B------:R-:W-:Y:S01]  /*13f40*/  IMAD.MOV.U32 R239, RZ, RZ, R208 ;  /* 0x000000ffffef7224 */ /* 0x000fe200078e00d0 */
[C---:B------:R-:W-:Y:S08]  /*13f50*/  HMMA.1688.F32.TF32 R4, R156.reuse, R210, R4 ;  /* 0x000000d29c04723c */ /* 0x040ff00000081004 */
[----:B------:R-:W-:Y:S01]  /*13f60*/  IMAD.MOV.U32 R127, RZ, RZ, R14 ;  /* 0x000000ffff7f7224 */ /* 0x000fe200078e000e */
[----:B------:R-:W-:Y:S01]  /*13f70*/  HMMA.1688.F32.TF32 R180, R156, R194, R180 ;  /* 0x000000c29cb4723c */ /* 0x000fe200000810b4 */
[----:B------:R-:W-:-:S06]  /*13f80*/  IMAD.MOV.U32 R147, RZ, RZ, R15 ;  /* 0x000000ffff937224 */ /* 0x000fcc00078e000f */
[----:B------:R-:W-:Y:S01]  /*13f90*/  IMAD.MOV.U32 R14, RZ, RZ, R52 ;  /* 0x000000ffff0e7224 */ /* 0x000fe200078e0034 */
[----:B------:R-:W-:Y:S01]  /*13fa0*/  HMMA.1688.F32.TF32 R192, R148, R120, R60 ;  /* 0x0000007894c0723c */ /* 0x000fe2000008103c */
[----:B------:R-:W-:Y:S02]  /*13fb0*/  IMAD.MOV.U32 R15, RZ, RZ, R53 ;  /* 0x000000ffff0f7224 */ /* 0x000fe400078e0035 */
[----:B------:R-:W-:Y:S02]  /*13fc0*/  IMAD.MOV.U32 R142, RZ, RZ, R54 ;  /* 0x000000ffff8e7224 */ /* 0x000fe400078e0036 */
[----:B------:R-:W-:-:S03]  /*13fd0*/  IMAD.MOV.U32 R143, RZ, RZ, R55 ;  /* 0x000000ffff8f7224 */ /* 0x000fc600078e0037 */
[----:B------:R-:W-:Y:S08]  /*13fe0*/  HMMA.1688.F32.TF32 R208, R148, R140, R72 ;  /* 0x0000008c94d0723c */ /* 0x000ff00000081048 */
[C---:B-1----:R-:W-:Y:S08]  /*13ff0*/  HMMA.1688.F32.TF32 R76, R220.reuse, R132, R76 ;  /* 0x00000084dc4c723c */ /* 0x042ff0000008104c */
[C---:B------:R-:W-:Y:S08]  /*14000*/  HMMA.1688.F32.TF32 R84, R220.reuse, R128, R84 ;  /* 0x00000080dc54723c */ /* 0x040ff00000081054 */
[----:B------:R-:W-:Y:S01]  /*14010*/  HMMA.1688.F32.TF32 R88, R220, R124, R88 ;  /* 0x0000007cdc58723c */ /* 0x000fe20000081058 */
[----:B------:R-:W-:Y:S01]  /*14020*/  IMAD.MOV.U32 R146, RZ, RZ, R12 ;  /* 0x000000ffff927224 */ /* 0x000fe200078e000c */
[----:B------:R-:W-:Y:S01]  /*14030*/  LDS R148, [R3+0x22100] ;  /* 0x0221000003947984 */ /* 0x000fe20000000800 */
[----:B------:R-:W-:-:S03]  /*14040*/  IMAD.MOV.U32 R126, RZ, RZ, R13 ;  /* 0x000000ffff7e7224 */ /* 0x000fc600078e000d */
[----:B------:R-:W-:Y:S02]  /*14050*/  LDS R150, [R3+0x22900] ;  /* 0x0229000003967984 */ /* 0x000fe40000000800 */
[C---:B------:R-:W-:Y:S02]  /*14060*/  HMMA.1688.F32.TF32 R52, R108.reuse, R136, R56 ;  /* 0x000000886c34723c */ /* 0x040fe40000081038 */
[----:B------:R-:W-:Y:S04]  /*14070*/  LDS R149, [R2+0x22100] ;  /* 0x0221000002957984 */ /* 0x000fe80000000800 */
[----:B------:R-:W-:Y:S02]  /*14080*/  LDS R151, [R2+0x22900] ;  /* 0x0229000002977984 */ /* 0x000fe40000000800 */
[C---:B------:R-:W-:Y:S08]  /*14090*/  HMMA.1688.F32.TF32 R56, R108.reuse, R132, R40 ;  /* 0x000000846c38723c */ /* 0x040ff00000081028 */
[C---:B------:R-:W-:Y:S08]  /*140a0*/  HMMA.1688.F32.TF32 R60, R108.reuse, R128, R244 ;  /* 0x000000806c3c723c */ /* 0x040ff000000810f4 */
[C---:B------:R-:W-:Y:S08]  /*140b0*/  HMMA.1688.F32.TF32 R68, R108.reuse, R116, R236 ;  /* 0x000000746c44723c */ /* 0x040ff000000810ec */
[C---:B------:R-:W-:Y:S08]  /*140c0*/  HMMA.1688.F32.TF32 R72, R108.reuse, R144, R232 ;  /* 0x000000906c48723c */ /* 0x040ff000000810e8 */
[----:B---3--:R-:W-:Y:S08]  /*140d0*/  HMMA.1688.F32.TF32 R108, R108, R140, R248 ;  /* 0x0000008c6c6c723c */ /* 0x008ff000000810f8 */
[----:B------:R-:W-:Y:S01]  /*140e0*/  HMMA.1688.F32.TF32 R248, R220, R136, R92 ;  /* 0x00000088dcf8723c */ /* 0x000fe2000008105c */
[----:B------:R-:W2:Y:S04]  /*140f0*/  LDL.LU R92, [R1+0x100] ;  /* 0x00010000015c7983 */ /* 0x000ea80000300800 */
[----:B------:R-:W2:Y:S02]  /*14100*/  LDL.LU R93, [R1+0x104] ;  /* 0x00010400015d7983 */ /* 0x000ea40000300800 */
[----:B----4-:R-:W-:-:S02]  /*14110*/  IMAD.MOV.U32 R94, RZ, RZ, R224 ;  /* 0x000000ffff5e7224 */ /* 0x010fc400078e00e0 */
[----:B------:R-:W3:Y:S01]  /*14120*/  LDL.LU R224, [R1+0xc24] ;  /* 0x000c240001e07983 */ /* 0x000ee20000300800 */
[----:B------:R-:W-:-:S03]  /*14130*/  IMAD.MOV.U32 R95, RZ, RZ, R225 ;  /* 0x000000ffff5f7224 */ /* 0x000fc600078e00e1 */
[----:B------:R-:W4:Y:S01]  /*14140*/  LDL.LU R225, [R1+0xc20] ;  /* 0x000c200001e17983 */ /* 0x000f220000300800 */
[----:B------:R-:W-:Y:S02]  /*14150*/  IMAD.MOV.U32 R42, RZ, RZ, R76 ;  /* 0x000000ffff2a7224 */ /* 0x000fe400078e004c */
[----:B------:R-:W-:Y:S01]  /*14160*/  IMAD.MOV.U32 R43, RZ, RZ, R77 ;  /* 0x000000ffff2b7224 */ /* 0x000fe200078e004d */
[----:B------:R-:W5:Y:S01]  /*14170*/  LDL.LU R76, [R1+0x140] ;  /* 0x00014000014c7983 */ /* 0x000f620000300800 */
[----:B------:R-:W-:Y:S02]  /*14180*/  IMAD.MOV.U32 R12, RZ, RZ, R78 ;  /* 0x000000ffff0c7224 */ /* 0x000fe400078e004e */
[----:B------:R-:W-:Y:S01]  /*14190*/  IMAD.MOV.U32 R13, RZ, RZ, R79 ;  /* 0x000000ffff0d7224 */ /* 0x000fe200078e004f */
[----:B------:R-:W5:Y:S01]  /*141a0*/  LDL.LU R77, [R1+0x144] ;  /* 0x00014400014d7983 */ /* 0x000f620000300800 */
[----:B------:R-:W-:Y:S01]  /*141b0*/  IMAD.MOV.U32 R18, RZ, RZ, R84 ;  /* 0x000000ffff127224 */ /* 0x000fe200078e0054 */
[----:B------:R-:W-:Y:S02]  /*141c0*/  HMMA.1688.F32.TF32 R188, R156, R226, R188 ;  /* 0x000000e29cbc723c */ /* 0x000fe400000810bc */
[----:B------:R-:W5:Y:S01]  /*141d0*/  LDL.LU R78, [R1+0x148] ;  /* 0x00014800014e7983 */ /* 0x000f620000300800 */
[----:B------:R-:W-:-:S03]  /*141e0*/  IMAD.MOV.U32 R19, RZ, RZ, R85 ;  /* 0x000000ffff137224 */ /* 0x000fc600078e0055 */
[----:B------:R-:W5:Y:S01]  /*141f0*/  LDL.LU R79, [R1+0x14c] ;  /* 0x00014c00014f7983 */ /* 0x000f620000300800 */
[----:B------:R-:W-:Y:S02]  /*14200*/  IMAD.MOV.U32 R40, RZ, RZ, R86 ;  /* 0x000000ffff287224 */ /* 0x000fe400078e0056 */
[----:B------:R-:W-:Y:S01]  /*14210*/  IMAD.MOV.U32 R227, RZ, RZ, R88 ;  /* 0x000000ffffe37224 */ /* 0x000fe200078e0058 */
[----:B------:R-:W2:Y:S01]  /*14220*/  LDL.LU R84, [R1+0x120] ;  /* 0x0001200001547983 */ /* 0x000ea20000300800 */
[----:B------:R-:W-:Y:S02]  /*14230*/  IMAD.MOV.U32 R41, RZ, RZ, R87 ;  /* 0x000000ffff297224 */ /* 0x000fe400078e0057 */
[----:B------:R-:W-:Y:S01]  /*14240*/  IMAD.MOV.U32 R226, RZ, RZ, R89 ;  /* 0x000000ffffe27224 */ /* 0x000fe200078e0059 */
[----:B------:R-:W2:Y:S01]  /*14250*/  LDL.LU R85, [R1+0x124] ;  /* 0x0001240001557983 */ /* 0x000ea20000300800 */
[C---:B------:R-:W-:Y:S03]  /*14260*/  HMMA.1688.F32.TF32 R244, R220.reuse, R120, R96 ;  /* 0x00000078dcf4723c */ /* 0x040fe60000081060 */
[----:B------:R-:W2:Y:S04]  /*14270*/  LDL.LU R88, [R1+0x110] ;  /* 0x0001100001587983 */ /* 0x000ea80000300800 */
[----:B------:R-:W2:Y:S01]  /*14280*/  LDL.LU R89, [R1+0x114] ;  /* 0x0001140001597983 */ /* 0x000ea20000300800 */
[----:B------:R-:W-:Y:S03]  /*14290*/  HMMA.1688.F32.TF32 R236, R220, R116, R100 ;  /* 0x00000074dcec723c */ /* 0x000fe60000081064 */
[----:B------:R-:W-:Y:S04]  /*142a0*/  LDS R156, [R0+0x22100] ;  /* 0x02210000009c7984 */ /* 0x000fe80000000800 */
[----:B------:R-:W-:Y:S04]  /*142b0*/  LDS R158, [R0+0x22900] ;  /* 0x02290000009e7984 */ /* 0x000fe80000000800 */
[----:B------:R-:W-:Y:S04]  /*142c0*/  LDS R157, [R252+0x22100] ;  /* 0x02210000fc9d7984 */ /* 0x000fe80000000800 */
[----:B------:R-:W5:Y:S01]  /*142d0*/  LDS R159, [R252+0x22900] ;  /* 0x02290000fc9f7984 */ /* 0x000f620000000800 */
[----:B---3--:R-:W-:-:S02]  /*142e0*/  IMAD.MOV.U32 R87, RZ, RZ, R224 ;  /* 0x000000ffff577224 */ /* 0x008fc400078e00e0 */
[----:B------:R-:W-:Y:S02]  /*142f0*/  IMAD.MOV.U32 R224, RZ, RZ, R91 ;  /* 0x000000ffffe07224 */ /* 0x000fe400078e005b */
[----:B----4-:R-:W-:Y:S02]  /*14300*/  IMAD.MOV.U32 R86, RZ, RZ, R225 ;  /* 0x000000ffff567224 */ /* 0x010fe400078e00e1 */
[----:B------:R-:W-:Y:S02]  /*14310*/  IMAD.MOV.U32 R225, RZ, RZ, R90 ;  /* 0x000000ffffe17224 */ /* 0x000fe400078e005a */
[----:B------:R-:W3:Y:S04]  /*14320*/  LDL.LU R90, [R1+0x118] ;  /* 0x00011800015a7983 */ /* 0x000ee80000300800 */
[----:B------:R-:W3:Y:S04]  /*14330*/  LDL.LU R91, [R1+0x11c] ;  /* 0x00011c00015b7983 */ /* 0x000ee80000300800 */
[----:B------:R-:W4:Y:S04]  /*14340*/  LDL.LU R96, [R1+0xf0] ;  /* 0x0000f00001607983 */ /* 0x000f280000300800 */
[----:B------:R-:W4:Y:S04]  /*14350*/  LDL.LU R97, [R1+0xf4] ;  /* 0x0000f40001617983 */ /* 0x000f280000300800 */
[----:B------:R-:W4:Y:S04]  /*14360*/  LDL.LU R98, [R1+0xf8] ;  /* 0x0000f80001627983 */ /* 0x000f280000300800 */
[----:B------:R-:W4:Y:S04]  /*14370*/  LDL.LU R99, [R1+0xfc] ;  /* 0x0000fc0001637983 */ /* 0x000f280000300800 */
[----:B------:R-:W4:Y:S04]  /*14380*/  LDL.LU R100, [R1+0x130] ;  /* 0x0001300001647983 */ /* 0x000f280000300800 */
[----:B------:R-:W4:Y:S04]  /*14390*/  LDL.LU R101, [R1+0x134] ;  /* 0x0001340001657983 */ /* 0x000f280000300800 */
[----:B------:R-:W4:Y:S04]  /*143a0*/  LDL.LU R102, [R1+0x138] ;  /* 0x0001380001667983 */ /* 0x000f280000300800 */
[----:B------:R-:W4:Y:S01]  /*143b0*/  LDL.LU R103, [R1+0x13c] ;  /* 0x00013c0001677983 */ /* 0x000f220000300800 */
[C---:B------:R-:W-:Y:S08]  /*143c0*/  HMMA.1688.F32.TF32 R232, R220.reuse, R144, R104 ;  /* 0x00000090dce8723c */ /* 0x040ff00000081068 */
[----:B------:R-:W-:Y:S08]  /*143d0*/  HMMA.1688.F32.TF32 R220, R220, R140, R80 ;  /* 0x0000008cdcdc723c */ /* 0x000ff00000081050 */
[C---:B-----5:R-:W-:Y:S08]  /*143e0*/  HMMA.1688.F32.TF32 R76, R156.reuse, R136, R76 ;  /* 0x000000889c4c723c */ /* 0x060ff0000008104c */
[C---:B--2---:R-:W-:Y:S08]  /*143f0*/  HMMA.1688.F32.TF32 R84, R156.reuse, R128, R84 ;  /* 0x000000809c54723c */ /* 0x044ff00000081054 */
[C---:B------:R-:W-:Y:S08]  /*14400*/  HMMA.1688.F32.TF32 R92, R156.reuse, R120, R92 ;  /* 0x000000789c5c723c */ /* 0x040ff0000008105c */
[----:B------:R-:W-:Y:S01]  /*14410*/  HMMA.1688.F32.TF32 R104, R156, R140, R228 ;  /* 0x0000008c9c68723c */ /* 0x000fe200000810e4 */
[----:B------:R-:W2:Y:S07]  /*14420*/  LDL.LU R228, [R1+0x1d0] ;  /* 0x0001d00001e47983 */ /* 0x000eae0000300800 */
[C---:B------:R-:W-:Y:S08]  /*14430*/  HMMA.1688.F32.TF32 R168, R148.reuse, R132, R168 ;  /* 0x0000008494a8723c */ /* 0x040ff000000810a8 */
[C---:B------:R-:W-:Y:S08]  /*14440*/  HMMA.1688.F32.TF32 R164, R148.reuse, R128, R164 ;  /* 0x0000008094a4723c */ /* 0x040ff000000810a4 */
[----:B------:R-:W-:Y:S08]  /*14450*/  HMMA.1688.F32.TF32 R24, R148, R116, R24 ;  /* 0x000000749418723c */ /* 0x000ff00000081018 */
[C---:B---3--:R-:W-:Y:S08]  /*14460*/  HMMA.1688.F32.TF32 R88, R156.reuse, R124, R88 ;  /* 0x0000007c9c58723c */ /* 0x048ff00000081058 */
[C---:B----4-:R-:W-:Y:S08]  /*14470*/  HMMA.1688.F32.TF32 R96, R156.reuse, R116, R96 ;  /* 0x000000749c60723c */ /* 0x050ff00000081060 */
[C---:B------:R-:W-:Y:S08]  /*14480*/  HMMA.1688.F32.TF32 R80, R156.reuse, R132, R100 ;  /* 0x000000849c50723c */ /* 0x040ff00000081064 */
[----:B------:R-:W-:Y:S01]  /*14490*/  HMMA.1688.F32.TF32 R100, R156, R144, R240 ;  /* 0x000000909c64723c */ /* 0x000fe200000810f0 */
[----:B------:R-:W-:Y:S04]  /*144a0*/  LDS R240, [R3+0x22180] ;  /* 0x0221800003f07984 */ /* 0x000fe80000000800 */
[----:B------:R-:W-:Y:S03]  /*144b0*/  LDS R242, [R3+0x22980] ;  /* 0x0229800003f27984 */ /* 0x000fe60000000800 */
[C---:B------:R-:W-:Y:S01]  /*144c0*/  HMMA.1688.F32.TF32 R156, R148.reuse, R136, R172 ;  /* 0x00000088949c723c */ /* 0x040fe200000810ac */
[----:B------:R-:W-:Y:S04]  /*144d0*/  LDS R241, [R2+0x22180] ;  /* 0x0221800002f17984 */ /* 0x000fe80000000800 */
[----:B------:R-:W1:Y:S04]  /*144e0*/  LDS R243, [R2+0x22980] ;  /* 0x0229800002f37984 */ /* 0x000e680000000800 */
[----:B------:R-:W-:Y:S04]  /*144f0*/  LDS R172, [R0+0x23080] ;  /* 0x0230800000ac7984 */ /* 0x000fe80000000800 */
[----:B------:R-:W-:Y:S04]  /*14500*/  LDS R174, [R0+0x23880] ;  /* 0x0238800000ae7984 */ /* 0x000fe80000000800 */
[----:B------:R-:W-:Y:S04]  /*14510*/  LDS R173, [R252+0x23080] ;  /* 0x02308000fcad7984 */ /* 0x000fe80000000800 */
[----:B------:R-:W-:Y:S04]  /*14520*/  LDS R175, [R252+0x23880] ;  /* 0x02388000fcaf7984 */ /* 0x000fe80000000800 */
[----:B------:R3:W-:Y:S04]  /*14530*/  STL.64 [R1+0x160], R156 ;  /* 0x0001609c01007387 */ /* 0x0007e80000100a00 */
[----:B------:R4:W-:Y:S04]  /*14540*/  STL.64 [R1+0x168], R158 ;  /* 0x0001689e01007387 */ /* 0x0009e80000100a00 */
[----:B------:R-:W2:Y:S04]  /*14550*/  LDL.LU R229, [R1+0x1d4] ;  /* 0x0001d40001e57983 */ /* 0x000ea80000300800 */
[----:B------:R-:W2:Y:S04]  /*14560*/  LDL.LU R230, [R1+0x1d8] ;  /* 0x0001d80001e67983 */ /* 0x000ea80000300800 */
[----:B------:R-:W2:Y:S04]  /*14570*/  LDL.LU R231, [R1+0x1dc] ;  /* 0x0001dc0001e77983 */ /* 0x000ea80000300800 */
[----:B---3--:R-:W3:Y:S04]  /*14580*/  LDL.LU R156, [R1+0x1f0] ;  /* 0x0001f000019c7983 */ /* 0x008ee80000300800 */
[----:B------:R-:W-:Y:S04]  /*14590*/  STL.64 [R1+0x150], R168 ;  /* 0x000150a801007387 */ /* 0x000fe80000100a00 */
[----:B------:R-:W-:Y:S04]  /*145a0*/  STL.64 [R1+0x158], R170 ;  /* 0x000158aa01007387 */ /* 0x000fe80000100a00 */
[----:B------:R-:W-:Y:S04]  /*145b0*/  STL.64 [R1+0x140], R164 ;  /* 0x000140a401007387 */ /* 0x000fe80000100a00 */
[----:B------:R5:W-:Y:S04]  /*145c0*/  STL.64 [R1+0x148], R166 ;  /* 0x000148a601007387 */ /* 0x000be80000100a00 */
[----:B------:R-:W3:Y:S04]  /*145d0*/  LDL.LU R157, [R1+0x1f4] ;  /* 0x0001f400019d7983 */ /* 0x000ee80000300800 */
[----:B----4-:R-:W3:Y:S01]  /*145e0*/  LDL.LU R158, [R1+0x1f8] ;  /* 0x0001f800019e7983 */ /* 0x010ee20000300800 */
[C---:B-----5:R-:W-:Y:S03]  /*145f0*/  HMMA.1688.F32.TF32 R164, R148.reuse, R124, R160 ;  /* 0x0000007c94a4723c */ /* 0x060fe600000810a0 */
[----:B------:R-:W3:Y:S04]  /*14600*/  LDL.LU R159, [R1+0x1fc] ;  /* 0x0001fc00019f7983 */ /* 0x000ee80000300800 */
[----:B------:R-:W4:Y:S04]  /*14610*/  LDL.LU R160, [R1+0x1e0] ;  /* 0x0001e00001a07983 */ /* 0x000f280000300800 */
[----:B------:R-:W-:Y:S04]  /*14620*/  LDS R168, [R0+0x23000] ;  /* 0x0230000000a87984 */ /* 0x000fe80000000800 */
[----:B------:R-:W-:Y:S04]  /*14630*/  LDS R170, [R0+0x23800] ;  /* 0x0238000000aa7984 */ /* 0x000fe80000000800 */
[----:B------:R-:W-:Y:S04]  /*14640*/  LDS R169, [R252+0x23000] ;  /* 0x02300000fca97984 */ /* 0x000fe80000000800 */
[----:B------:R-:W-:Y:S04]  /*14650*/  LDS R171, [R252+0x23800] ;  /* 0x02380000fcab7984 */ /* 0x000fe80000000800 */
[----:B------:R-:W-:Y:S04]  /*14660*/  STL.64 [R1+0x130], R164 ;  /* 0x000130a401007387 */ /* 0x000fe80000100a00 */
[----:B------:R5:W-:Y:S04]  /*14670*/  STL.64 [R1+0x138], R166 ;  /* 0x000138a601007387 */ /* 0x000be80000100a00 */
[----:B------:R-:W4:Y:S04]  /*14680*/  LDL.LU R161, [R1+0x1e4] ;  /* 0x0001e40001a17983 */ /* 0x000f280000300800 */
[----:B------:R-:W4:Y:S01]  /*14690*/  LDL.LU R162, [R1+0x1e8] ;  /* 0x0001e80001a27983 */ /* 0x000f220000300800 */
[C---:B-----5:R-:W-:Y:S03]  /*146a0*/  HMMA.1688.F32.TF32 R164, R148.reuse, R120, R44 ;  /* 0x0000007894a4723c */ /* 0x060fe6000008102c */
[----:B------:R-:W4:Y:S04]  /*146b0*/  LDL.LU R163, [R1+0x1ec] ;  /* 0x0001ec0001a37983 */ /* 0x000f280000300800 */
[----:B------:R-:W5:Y:S11]  /*146c0*/  LDL.LU R44, [R1+0x230] ;  /* 0x00023000012c7983 */ /* 0x000f760000300800 */
[----:B------:R-:W-:Y:S05]  /*146d0*/  @!UPT UIADD3 URZ, URZ, URZ, URZ ;  /* 0x0000003f3f3ff290 */ /* 0x000fea000fffe03f */
[----:B------:R-:W-:Y:S04]  /*146e0*/  STL.64 [R1+0x120], R164 ;  /* 0x000120a401007387 */ /* 0x000fe80000100a00 */
[----:B------:R1:W-:Y:S02]  /*146f0*/  STL.64 [R1+0x128], R166 ;  /* 0x000128a601007387 */ /* 0x0003e40000100a00 */
[C---:B-1----:R-:W-:Y:S02]  /*14700*/  HMMA.1688.F32.TF32 R164, R148.reuse, R144, R28 ;  /* 0x0000009094a4723c */ /* 0x042fe4000008101c */
[----:B------:R1:W-:Y:S06]  /*14710*/  STL.64 [R1+0x110], R24 ;  /* 0x0001101801007387 */ /* 0x0003ec0000100a00 */
[----:B------:R-:W-:Y:S01]  /*14720*/  HMMA.1688.F32.TF32 R148, R148, R140, R32 ;  /* 0x0000008c9494723c */ /* 0x000fe20000081020 */
[----:B------:R1:W-:Y:S04]  /*14730*/  STL.64 [R1+0x118], R26 ;  /* 0x0001181a01007387 */ /* 0x0003e80000100a00 */
[----:B------:R-:W5:Y:S04]  /*14740*/  LDL.LU R45, [R1+0x234] ;  /* 0x00023400012d7983 */ /* 0x000f680000300800 */
[----:B------:R-:W5:Y:S04]  /*14750*/  LDL.LU R46, [R1+0x238] ;  /* 0x00023800012e7983 */ /* 0x000f680000300800 */
[----:B------:R-:W5:Y:S04]  /*14760*/  LDL.LU R47, [R1+0x23c] ;  /* 0x00023c00012f7983 */ /* 0x000f680000300800 */
[----:B-1----:R-:W2:Y:S04]  /*14770*/  LDL.LU R24, [R1+0x200] ;  /* 0x0002000001187983 */ /* 0x002ea80000300800 */
[----:B------:R-:W2:Y:S04]  /*14780*/  LDL.LU R25, [R1+0x204] ;  /* 0x0002040001197983 */ /* 0x000ea80000300800 */
[----:B------:R-:W2:Y:S04]  /*14790*/  LDL.LU R26, [R1+0x208] ;  /* 0x00020800011a7983 */ /* 0x000ea80000300800 */
[----:B------:R-:W2:Y:S04]  /*147a0*/  LDL.LU R27, [R1+0x20c] ;  /* 0x00020c00011b7983 */ /* 0x000ea80000300800 */
[----:B------:R-:W2:Y:S04]  /*147b0*/  LDL.LU R28, [R1+0x210] ;  /* 0x00021000011c7983 */ /* 0x000ea80000300800 */
[----:B------:R-:W-:Y:S04]  /*147c0*/  STL.64 [R1+0x100], R164 ;  /* 0x000100a401007387 */ /* 0x000fe80000100a00 */
[----:B------:R-:W-:Y:S04]  /*147d0*/  STL.64 [R1+0x108], R166 ;  /* 0x000108a601007387 */ /* 0x000fe80000100a00 */
[----:B------:R-:W2:Y:S04]  /*147e0*/  LDL.LU R29, [R1+0x214] ;  /* 0x00021400011d7983 */ /* 0x000ea80000300800 */
[----:B------:R-:W2:Y:S04]  /*147f0*/  LDL.LU R30, [R1+0x218] ;  /* 0x00021800011e7983 */ /* 0x000ea80000300800 */
[----:B------:R-:W2:Y:S04]  /*14800*/  LDL.LU R31, [R1+0x21c] ;  /* 0x00021c00011f7983 */ /* 0x000ea80000300800 */
[----:B------:R-:W2:Y:S04]  /*14810*/  LDL.LU R32, [R1+0x240] ;  /* 0x0002400001207983 */ /* 0x000ea80000300800 */
[----:B------:R1:W-:Y:S04]  /*14820*/  STL.64 [R1+0xb0], R148 ;  /* 0x0000b09401007387 */ /* 0x0003e80000100a00 */
[----:B------:R1:W-:Y:S04]  /*14830*/  STL.64 [R1+0xb8], R150 ;  /* 0x0000b89601007387 */ /* 0x0003e80000100a00 */
[----:B------:R-:W2:Y:S04]  /*14840*/  LDL.LU R33, [R1+0x244] ;  /* 0x0002440001217983 */ /* 0x000ea80000300800 */
[----:B------:R-:W2:Y:S04]  /*14850*/  LDL.LU R34, [R1+0x248] ;  /* 0x0002480001227983 */ /* 0x000ea80000300800 */
[----:B------:R-:W2:Y:S04]  /*14860*/  LDL.LU R35, [R1+0x24c] ;  /* 0x00024c0001237983 */ /* 0x000ea80000300800 */
[----:B-1----:R-:W2:Y:S04]  /*14870*/  LDL.LU R148, [R1+0x220] ;  /* 0x0002200001947983 */ /* 0x002ea80000300800 */
[----:B------:R-:W2:Y:S04]  /*14880*/  LDL.LU R149, [R1+0x224] ;  /* 0x0002240001957983 */ /* 0x000ea80000300800 */
[----:B------:R-:W2:Y:S04]  /*14890*/  LDL.LU R150, [R1+0x228] ;  /* 0x0002280001967983 */ /* 0x000ea80000300800 */
[----:B------:R-:W2:Y:S04]  /*148a0*/  LDL.LU R151, [R1+0x22c] ;  /* 0x00022c0001977983 */ /* 0x000ea80000300800 */
[----:B------:R-:W-:Y:S04]  /*148b0*/  LDS R164, [R0+0x22180] ;  /* 0x0221800000a47984 */ /* 0x000fe80000000800 */
[----:B------:R-:W-:Y:S04]  /*148c0*/  LDS R166, [R0+0x22980] ;  /* 0x0229800000a67984 */ /* 0x000fe80000000800 */
[----:B------:R-:W-:Y:S04]  /*148d0*/  LDS R165, [R252+0x22180] ;  /* 0x02218000fca57984 */ /* 0x000fe80000000800 */
[----:B------:R-:W3:Y:S01]  /*148e0*/  LDS R167, [R252+0x22980] ;  /* 0x02298000fca77984 */ /* 0x000ee20000000800 */
[----:B------:R-:W-:Y:S08]  /*148f0*/  HMMA.1688.F32.TF32 R180, R240, R120, R180 ;  /* 0x00000078f0b4723c */ /* 0x000ff000000810b4 */
[C---:B---3--:R-:W-:Y:S08]  /*14900*/  HMMA.1688.F32.TF32 R156, R164.reuse, R116, R156 ;  /* 0x00000074a49c723c */ /* 0x048ff0000008109c */
[C---:B----4-:R-:W-:Y:S08]  /*14910*/  HMMA.1688.F32.TF32 R160, R164.reuse, R144, R160 ;  /* 0x00000090a4a0723c */ /* 0x050ff000000810a0 */
[C---:B-----5:R-:W-:Y:S08]  /*14920*/  HMMA.1688.F32.TF32 R44, R164.reuse, R132, R44 ;  /* 0x00000084a42c723c */ /* 0x060ff0000008102c */
[C---:B--2---:R-:W-:Y:S08]  /*14930*/  HMMA.1688.F32.TF32 R24, R164.reuse, R120, R24 ;  /* 0x00000078a418723c */ /* 0x044ff00000081018 */
[C---:B------:R-:W-:Y:S08]  /*14940*/  HMMA.1688.F32.TF32 R28, R164.reuse, R124, R28 ;  /* 0x0000007ca41c723c */ /* 0x040ff0000008101c */
[C---:B------:R-:W-:Y:S08]  /*14950*/  HMMA.1688.F32.TF32 R32, R164.reuse, R136, R32 ;  /* 0x00000088a420723c */ /* 0x040ff00000081020 */
[C---:B------:R-:W-:Y:S08]  /*14960*/  HMMA.1688.F32.TF32 R148, R164.reuse, R128, R148 ;  /* 0x00000080a494723c */ /* 0x040ff00000081094 */
[----:B------:R-:W-:Y:S08]  /*14970*/  HMMA.1688.F32.TF32 R164, R164, R140, R228 ;  /* 0x0000008ca4a4723c */ /* 0x000ff000000810e4 */
[C---:B------:R-:W-:Y:S08]  /*14980*/  HMMA.1688.F32.TF32 R228, R240.reuse, R136, R216 ;  /* 0x00000088f0e4723c */ /* 0x040ff000000810d8 */
[C---:B------:R-:W-:Y:S08]  /*14990*/  HMMA.1688.F32.TF32 R216, R240.reuse, R132, R212 ;  /* 0x00000084f0d8723c */ /* 0x040ff000000810d4 */
[C---:B------:R-:W-:Y:S08]  /*149a0*/  HMMA.1688.F32.TF32 R212, R240.reuse, R128, R4 ;  /* 0x00000080f0d4723c */ /* 0x040ff00000081004 */
[C---:B------:R-:W-:Y:S01]  /*149b0*/  HMMA.1688.F32.TF32 R4, R240.reuse, R124, R176 ;  /* 0x0000007cf004723c */ /* 0x040fe200000810b0 */
[----:B------:R-:W-:Y:S04]  /*149c0*/  STL.64 [R1+0x90], R228 ;  /* 0x000090e401007387 */ /* 0x000fe80000100a00 */
[----:B------:R1:W-:Y:S04]  /*149d0*/  STL.64 [R1+0x98], R230 ;  /* 0x000098e601007387 */ /* 0x0003e80000100a00 */
[----:B------:R-:W-:Y:S01]  /*149e0*/  STL.64 [R1+0x70], R216 ;  /* 0x000070d801007387 */ /* 0x000fe20000100a00 */
[----:B------:R-:W-:Y:S03]  /*149f0*/  HMMA.1688.F32.TF32 R176, R240, R116, R184 ;  /* 0x00000074f0b0723c */ /* 0x000fe600000810b8 */
[----:B------:R-:W-:Y:S04]  /*14a00*/  STL.64 [R1+0x78], R218 ;  /* 0x000078da01007387 */ /* 0x000fe80000100a00 */
[----:B------:R-:W-:Y:S04]  /*14a10*/  STL.64 [R1+0x60], R212 ;  /* 0x000060d401007387 */ /* 0x000fe80000100a00 */
[----:B------:R-:W-:Y:S04]  /*14a20*/  STL.64 [R1+0x68], R214 ;  /* 0x000068d601007387 */ /* 0x000fe80000100a00 */
[----:B------:R-:W-:Y:S04]  /*14a30*/  STL.64 [R1+0x50], R4 ;  /* 0x0000500401007387 */ /* 0x000fe80000100a00 */
[----:B------:R2:W-:Y:S01]  /*14a40*/  STL.64 [R1+0x58], R6 ;  /* 0x0000580601007387 */ /* 0x0005e20000100a00 */
[----:B-1----:R-:W-:Y:S08]  /*14a50*/  HMMA.1688.F32.TF32 R228, R168, R138, R48 ;  /* 0x0000008aa8e4723c */ /* 0x002ff00000081030 */
[C---:B--2---:R-:W-:Y:S08]  /*14a60*/  HMMA.1688.F32.TF32 R4, R240.reuse, R144, R188 ;  /* 0x00000090f004723c */ /* 0x044ff000000810bc */
[----:B------:R-:W-:Y:S01]  /*14a70*/  HMMA.1688.F32.TF32 R240, R240, R140, R200 ;  /* 0x0000008cf0f0723c */ /* 0x000fe200000810c8 */
[----:B------:R-:W-:Y:S04]  /*14a80*/  STL.64 [R1+0x40], R180 ;  /* 0x000040b401007387 */ /* 0x000fe80000100a00 */
[----:B------:R-:W-:Y:S04]  /*14a90*/  STL.64 [R1+0x48], R182 ;  /* 0x000048b601007387 */ /* 0x000fe80000100a00 */
[----:B------:R-:W-:Y:S04]  /*14aa0*/  STL.64 [R1+0x20], R176 ;  /* 0x000020b001007387 */ /* 0x000fe80000100a00 */
[----:B------:R-:W-:Y:S04]  /*14ab0*/  STL.64 [R1+0x28], R178 ;  /* 0x000028b201007387 */ /* 0x000fe80000100a00 */
[----:B------:R-:W-:Y:S01]  /*14ac0*/  STL [R1], R4 ;  /* 0x0000000401007387 */ /* 0x000fe20000100800 */
[----:B------:R-:W-:Y:S01]  /*14ad0*/  HMMA.1688.F32.TF32 R216, R168, R130, R36 ;  /* 0x00000082a8d8723c */ /* 0x000fe20000081024 */
[----:B------:R-:W-:-:S02]  /*14ae0*/  IMAD.MOV.U32 R212, RZ, RZ, R14 ;  /* 0x000000ffffd47224 */ /* 0x000fc400078e000e */
[----:B------:R-:W-:Y:S01]  /*14af0*/  IMAD.MOV.U32 R213, RZ, RZ, R15 ;  /* 0x000000ffffd57224 */ /* 0x000fe200078e000f */
[----:B------:R-:W-:Y:S04]  /*14b00*/  LDS R201, [R252+0x23180] ;  /* 0x02318000fcc97984 */ /* 0x000fe80000000800 */
[----:B------:R1:W-:Y:S01]  /*14b10*/  STL.64 [R1+0xaf8], R242 ;  /* 0x000af8f201007387 */ /* 0x0003e20000100a00 */
[----:B------:R-:W-:Y:S02]  /*14b20*/  IMAD.MOV.U32 R214, RZ, RZ, R142 ;  /* 0x000000ffffd67224 */ /* 0x000fe400078e008e */
[----:B------:R-:W-:Y:S01]  /*14b30*/  IMAD.MOV.U32 R215, RZ, RZ, R143 ;  /* 0x000000ffffd77224 */ /* 0x000fe200078e008f */
[----:B------:R-:W-:Y:S04]  /*14b40*/  LDS R203, [R252+0x23980] ;  /* 0x02398000fccb7984 */ /* 0x000fe80000000800 */
[----:B-1----:R-:W2:Y:S04]  /*14b50*/  LDL R242, [R1+0x254] ;  /* 0x0002540001f27983 */ /* 0x002ea80000100800 */
[----:B------:R-:W3:Y:S04]  /*14b60*/  LDL R243, [R1+0x258] ;  /* 0x0002580001f37983 */ /* 0x000ee80000100800 */
[----:B------:R1:W-:Y:S04]  /*14b70*/  STL.64 [R1+0xaf0], R240 ;  /* 0x000af0f001007387 */ /* 0x0003e80000100a00 */
[----:B-1----:R-:W4:Y:S04]  /*14b80*/  LDL R241, [R1+0x250] ;  /* 0x0002500001f17983 */ /* 0x002f280000100800 */
[----:B------:R1:W-:Y:S04]  /*14b90*/  STL.64 [R1+0xb08], R230 ;  /* 0x000b08e601007387 */ /* 0x0003e80000100a00 */
[----:B------:R5:W-:Y:S01]  /*14ba0*/  STL.64 [R1+0xb00], R228 ;  /* 0x000b00e401007387 */ /* 0x000be20000100a00 */
[----:B-1----:R-:W-:-:S02]  /*14bb0*/  IMAD.MOV.U32 R230, RZ, RZ, R225 ;  /* 0x000000ffffe67224 */ /* 0x002fc400078e00e1 */
[----:B------:R-:W-:Y:S02]  /*14bc0*/  IMAD.MOV.U32 R231, RZ, RZ, R224 ;  /* 0x000000ffffe77224 */ /* 0x000fe400078e00e0 */
[----:B-----5:R-:W-:Y:S02]  /*14bd0*/  IMAD.MOV.U32 R228, RZ, RZ, R227 ;  /* 0x000000ffffe47224 */ /* 0x020fe400078e00e3 */
[----:B------:R-:W-:Y:S02]  /*14be0*/  IMAD.MOV.U32 R229, RZ, RZ, R226 ;  /* 0x000000ffffe57224 */ /* 0x000fe400078e00e2 */
[----:B------:R-:W-:Y:S01]  /*14bf0*/  HMMA.1688.F32.TF32 R224, R168, R134, R8 ;  /* 0x00000086a8e0723c */ /* 0x000fe20000081008 */
[----:B------:R-:W-:Y:S02]  /*14c00*/  IMAD.MOV.U32 R188, RZ, RZ, R146 ;  /* 0x000000ffffbc7224 */ /* 0x000fe400078e0092 */
[----:B------:R-:W-:Y:S11]  /*14c10*/  IMAD.MOV.U32 R189, RZ, RZ, R126 ;  /* 0x000000ffffbd7224 */ /* 0x000ff600078e007e */
[----:B------:R-:W-:Y:S09]  /*14c20*/  @!UPT UIADD3 URZ, URZ, URZ, URZ ;  /* 0x0000003f3f3ff290 */ /* 0x000ff2000fffe03f */
[----:B------:R1:W-:Y:S04]  /*14c30*/  STL.64 [R1+0xb18], R226 ;  /* 0x000b18e201007387 */ /* 0x0003e80000100a00 */
[----:B------:R5:W-:Y:S01]  /*14c40*/  STL.64 [R1+0xb10], R224 ;  /* 0x000b10e001007387 */ /* 0x000be20000100a00 */
[----:B-1----:R-:W-:Y:S02]  /*14c50*/  IMAD.MOV.U32 R226, RZ, RZ, R40 ;  /* 0x000000ffffe27224 */ /* 0x002fe400078e0028 */
[----:B-----5:R-:W-:Y:S02]  /*14c60*/  IMAD.MOV.U32 R224, RZ, RZ, R18 ;  /* 0x000000ffffe07224 */ /* 0x020fe400078e0012 */
[----:B------:R-:W5:Y:S01]  /*14c70*/  LDL.LU R18, [R1+0xc1c] ;  /* 0x000c1c0001127983 */ /* 0x000f620000300800 */
[----:B------:R-:W-:-:S02]  /*14c80*/  IMAD.MOV.U32 R225, RZ, RZ, R19 ;  /* 0x000000ffffe17224 */ /* 0x000fc400078e0013 */
[----:B------:R-:W-:Y:S01]  /*14c90*/  IMAD.MOV.U32 R227, RZ, RZ, R41 ;  /* 0x000000ffffe37224 */ /* 0x000fe200078e0029 */
[----:B------:R-:W5:Y:S04]  /*14ca0*/  LDL.LU R19, [R1+0xc18] ;  /* 0x000c180001137983 */ /* 0x000f680000300800 */
[----:B------:R-:W5:Y:S04]  /*14cb0*/  LDL.LU R40, [R1+0xc14] ;  /* 0x000c140001287983 */ /* 0x000f680000300800 */
[----:B------:R-:W5:Y:S04]  /*14cc0*/  LDL.LU R41, [R1+0xc10] ;  /* 0x000c100001297983 */ /* 0x000f680000300800 */
[----:B------:R1:W-:Y:S04]  /*14cd0*/  STL.64 [R1+0xb28], R218 ;  /* 0x000b28da01007387 */ /* 0x0003e80000100a00 */
[----:B------:R1:W-:Y:S02]  /*14ce0*/  STL.64 [R1+0xb20], R216 ;  /* 0x000b20d801007387 */ /* 0x0003e40000100a00 */
[----:B-1----:R-:W-:-:S02]  /*14cf0*/  IMAD.MOV.U32 R218, RZ, RZ, R12 ;  /* 0x000000ffffda7224 */ /* 0x002fc400078e000c */
[----:B------:R-:W-:Y:S02]  /*14d00*/  IMAD.MOV.U32 R216, RZ, RZ, R42 ;  /* 0x000000ffffd87224 */ /* 0x000fe400078e002a */
[----:B------:R-:W5:Y:S01]  /*14d10*/  LDL.LU R42, [R1+0xc0c] ;  /* 0x000c0c00012a7983 */ /* 0x000f620000300800 */
[----:B------:R-:W-:Y:S02]  /*14d20*/  IMAD.MOV.U32 R217, RZ, RZ, R43 ;  /* 0x000000ffffd97224 */ /* 0x000fe400078e002b */
[----:B------:R-:W-:Y:S01]  /*14d30*/  IMAD.MOV.U32 R219, RZ, RZ, R13 ;  /* 0x000000ffffdb7224 */ /* 0x000fe200078e000d */
[----:B------:R-:W5:Y:S04]  /*14d40*/  LDL.LU R43, [R1+0xc08] ;  /* 0x000c0800012b7983 */ /* 0x000f680000300800 */
[----:B------:R-:W5:Y:S04]  /*14d50*/  LDL.LU R12, [R1+0xc04] ;  /* 0x000c0400010c7983 */ /* 0x000f680000300800 */
[----:B------:R-:W5:Y:S04]  /*14d60*/  LDL.LU R13, [R1+0xc00] ;  /* 0x000c0000010d7983 */ /* 0x000f680000300800 */
[----:B------:R-:W5:Y:S04]  /*14d70*/  LDL.LU R14, [R1+0xbfc] ;  /* 0x000bfc00010e7983 */ /* 0x000f680000300800 */
[----:B------:R-:W5:Y:S01]  /*14d80*/  LDL.LU R15, [R1+0xbf8] ;  /* 0x000bf800010f7983 */ /* 0x000f620000300800 */
[----:B------:R-:W-:-:S03]  /*14d90*/  IMAD.MOV.U32 R190, RZ, RZ, R127 ;  /* 0x000000ffffbe7224 */ /* 0x000fc600078e007f */
[----:B------:R-:W5:Y:S04]  /*14da0*/  LDL.LU R142, [R1+0xbf4] ;  /* 0x000bf400018e7983 */ /* 0x000f680000300800 */
[----:B------:R-:W5:Y:S04]  /*14db0*/  LDL.LU R143, [R1+0xbf0] ;  /* 0x000bf000018f7983 */ /* 0x000f680000300800 */
[----:B------:R-:W5:Y:S04]  /*14dc0*/  LDL.LU R146, [R1+0xbec] ;  /* 0x000bec0001927983 */ /* 0x000f680000300800 */
[----:B------:R-:W5:Y:S04]  /*14dd0*/  LDL.LU R126, [R1+0xbe8] ;  /* 0x000be800017e7983 */ /* 0x000f680000300800 */
[----:B------:R-:W5:Y:S01]  /*14de0*/  LDL.LU R127, [R1+0xbe4] ;  /* 0x000be400017f7983 */ /* 0x000f620000300800 */
[----:B------:R-:W-:-:S02]  /*14df0*/  IMAD.MOV.U32 R191, RZ, RZ, R147 ;  /* 0x000000ffffbf7224 */ /* 0x000fc400078e0093 */
[----:B------:R-:W-:Y:S01]  /*14e00*/  IMAD.MOV.U32 R184, RZ, RZ, R118 ;  /* 0x000000ffffb87224 */ /* 0x000fe200078e0076 */
[----:B------:R-:W5:Y:S01]  /*14e10*/  LDL.LU R147, [R1+0xbe0] ;  /* 0x000be00001937983 */ /* 0x000f620000300800 */
[----:B------:R-:W-:Y:S02]  /*14e20*/  IMAD.MOV.U32 R185, RZ, RZ, R119 ;  /* 0x000000ffffb97224 */ /* 0x000fe400078e0077 */
[----:B------:R-:W-:Y:S01]  /*14e30*/  IMAD.MOV.U32 R186, RZ, RZ, R122 ;  /* 0x000000ffffba7224 */ /* 0x000fe200078e007a */
[----:B------:R-:W5:Y:S01]  /*14e40*/  LDL.LU R118, [R1+0xbdc] ;  /* 0x000bdc0001767983 */ /* 0x000f620000300800 */
[----:B------:R-:W-:-:S03]  /*14e50*/  IMAD.MOV.U32 R187, RZ, RZ, R123 ;  /* 0x000000ffffbb7224 */ /* 0x000fc600078e007b */
[----:B------:R-:W5:Y:S04]  /*14e60*/  LDL.LU R119, [R1+0xbd8] ;  /* 0x000bd80001777983 */ /* 0x000f680000300800 */
[----:B------:R-:W5:Y:S04]  /*14e70*/  LDL.LU R122, [R1+0xbd4] ;  /* 0x000bd400017a7983 */ /* 0x000f680000300800 */
[----:B------:R-:W5:Y:S01]  /*14e80*/  LDL.LU R123, [R1+0xbd0] ;  /* 0x000bd000017b7983 */ /* 0x000f620000300800 */
[----:B------:R-:W-:Y:S02]  /*14e90*/  IMAD.MOV.U32 R3, RZ, RZ, R5 ;  /* 0x000000ffff037224 */ /* 0x000fe400078e0005 */
[----:B------:R-:W-:-:S02]  /*14ea0*/  IMAD.MOV.U32 R2, RZ, RZ, R6 ;  /* 0x000000ffff027224 */ /* 0x000fc400078e0006 */
[----:B------:R-:W-:Y:S02]  /*14eb0*/  IMAD.MOV.U32 R0, RZ, RZ, R7 ;  /* 0x000000ffff007224 */ /* 0x000fe400078e0007 */
[C---:B------:R-:W-:Y:S01]  /*14ec0*/  HMMA.1688.F32.TF32 R4, R172.reuse, R138, R52 ;  /* 0x0000008aac04723c */ /* 0x040fe20000081034 */
[----:B------:R-:W-:Y:S04]  /*14ed0*/  LDS R53, [R252+0x23100] ;  /* 0x02310000fc357984 */ /* 0x000fe80000000800 */
[----:B------:R-:W-:Y:S04]  /*14ee0*/  LDS R55, [R252+0x23900] ;  /* 0x02390000fc377984 */ /* 0x000fe80000000800 */
[----:B--2---:R-:W-:Y:S04]  /*14ef0*/  LDS R37, [R242+0x23080] ;  /* 0x02308000f2257984 */ /* 0x004fe80000000800 */
[----:B------:R-:W-:Y:S04]  /*14f00*/  LDS R39, [R242+0x23880] ;  /* 0x02388000f2277984 */ /* 0x000fe80000000800 */
[----:B---3--:R-:W-:Y:S04]  /*14f10*/  LDS R200, [R243+0x23180] ;  /* 0x02318000f3c87984 */ /* 0x008fe80000000800 */
[----:B------:R-:W-:Y:S04]  /*14f20*/  LDS R202, [R243+0x23980] ;  /* 0x02398000f3ca7984 */ /* 0x000fe80000000800 */
[----:B------:R-:W-:Y:S04]  /*14f30*/  LDS R49, [R242+0x23000] ;  /* 0x02300000f2317984 */ /* 0x000fe80000000800 */
[----:B----4-:R-:W-:Y:S04]  /*14f40*/  LDS R36, [R241+0x23080] ;  /* 0x02308000f1247984 */ /* 0x010fe80000000800 */
[----:B------:R-:W1:Y:S04]  /*14f50*/  LDS R38, [R241+0x23880] ;  /* 0x02388000f1267984 */ /* 0x000e680000000800 */
[----:B------:R-:W-:Y:S04]  /*14f60*/  LDS R48, [R241+0x23000] ;  /* 0x02300000f1307984 */ /* 0x000fe80000000800 */
[----:B------:R-:W-:Y:S04]  /*14f70*/  LDS R50, [R241+0x23800] ;  /* 0x02380000f1327984 */ /* 0x000fe80000000800 */
[----:B------:R-:W2:Y:S01]  /*14f80*/  LDS R51, [R242+0x23800] ;  /* 0x02380000f2337984 */ /* 0x000ea20000000800 */
[----:B------:R-:W-:Y:S03]  /*14f90*/  HMMA.1688.F32.TF32 R8, R172, R134, R56 ;  /* 0x00000086ac08723c */ /* 0x000fe60000081038 */
[----:B------:R-:W-:Y:S04]  /*14fa0*/  LDS R52, [R243+0x23100] ;  /* 0x02310000f3347984 */ /* 0x000fe80000000800 */
[----:B------:R-:W3:Y:S01]  /*14fb0*/  LDS R54, [R243+0x23900] ;  /* 0x02390000f3367984 */ /* 0x000ee20000000800 */
[C---:B-----5:R-:W-:Y:S11]  /*14fc0*/  HMMA.1688.F32.TF32 R12, R168.reuse, R126, R12 ;  /* 0x0000007ea80c723c */ /* 0x060ff6000008100c */
[----:B------:R-:W-:Y:S11]  /*14fd0*/  @!UPT UIADD3 URZ, URZ, URZ, URZ ;  /* 0x0000003f3f3ff290 */ /* 0x000ff6000fffe03f */
[----:B------:R-:W-:Y:S01]  /*14fe0*/  @!UPT UIADD3 URZ, URZ, URZ, URZ ;  /* 0x0000003f3f3ff290 */ /* 0x000fe2000fffe03f */
[----:B------:R-:W-:Y:S04]  /*14ff0*/  STL.64 [R1+0xb38], R14 ;  /* 0x000b380e01007387 */ /* 0x000fe80000100a00 */
[----:B------:R4:W-:Y:S04]  /*15000*/  STL.64 [R1+0xb30], R12 ;  /* 0x000b300c01007387 */ /* 0x0009e80000100a00 */
[----:B----4-:R-:W2:Y:S04]  /*15010*/  LDL.LU R12, [R1+0x180] ;  /* 0x00018000010c7983 */ /* 0x010ea80000300800 */
[----:B------:R-:W2:Y:S04]  /*15020*/  LDL.LU R13, [R1+0x184] ;  /* 0x00018400010d7983 */ /* 0x000ea80000300800 */
[----:B------:R-:W2:Y:S04]  /*15030*/  LDL.LU R14, [R1+0x188] ;  /* 0x00018800010e7983 */ /* 0x000ea80000300800 */
[----:B------:R-:W2:Y:S01]  /*15040*/  LDL.LU R15, [R1+0x18c] ;  /* 0x00018c00010f7983 */ /* 0x000ea20000300800 */
[C---:B------:R-:W-:Y:S08]  /*15050*/  HMMA.1688.F32.TF32 R40, R168.reuse, R122, R40 ;  /* 0x0000007aa828723c */ /* 0x040ff00000081028 */
[C---:B------:R-:W-:Y:S08]  /*15060*/  HMMA.1688.F32.TF32 R16, R168.reuse, R118, R16 ;  /* 0x00000076a810723c */ /* 0x040ff00000081010 */
[C---:B------:R-:W-:Y:S08]  /*15070*/  HMMA.1688.F32.TF32 R20, R168.reuse, R146, R20 ;  /* 0x00000092a814723c */ /* 0x040ff00000081014 */
[----:B------:R-:W-:Y:S01]  /*15080*/  HMMA.1688.F32.TF32 R152, R168, R142, R152 ;  /* 0x0000008ea898723c */ /* 0x000fe20000081098 */
[----:B------:R-:W-:Y:S04]  /*15090*/  STL.64 [R1+0xb48], R42 ;  /* 0x000b482a01007387 */ /* 0x000fe80000100a00 */
[----:B------:R-:W-:Y:S04]  /*150a0*/  STL.64 [R1+0xb40], R40 ;  /* 0x000b402801007387 */ /* 0x000fe80000100a00 */
        /* <DEDUP_REMOVED lines=12> */
[C---:B-1----:R-:W-:Y:S11]  /*15170*/  HMMA.1688.F32.TF32 R4, R36.reuse, R134, R216 ;  /* 0x000000862404723c */ /* 0x042ff600000810d8 */
[----:B------:R-:W-:Y:S11]  /*15180*/  @!UPT UIADD3 URZ, URZ, URZ, URZ ;  /* 0x0000003f3f3ff290 */ /* 0x000ff6000fffe03f */
[----:B------:R-:W-:Y:S02]  /*15190*/  @!UPT UIADD3 URZ, URZ, URZ, URZ ;  /* 0x0000003f3f3ff290 */ /* 0x000fe4000fffe03f */
[----:B------:R-:W-:Y:S02]  /*151a0*/  IMAD.MOV.U32 R116, RZ, RZ, R4 ;  /* 0x000000ffff747224 */ /* 0x000fe400078e0004 */
[----:B------:R-:W-:Y:S02]  /*151b0*/  IMAD.MOV.U32 R117, RZ, RZ, R5 ;  /* 0x000000ffff757224 */ /* 0x000fe400078e0005 */
[----:B------:R-:W-:Y:S02]  /*151c0*/  IMAD.MOV.U32 R137, RZ, RZ, R6 ;  /* 0x000000ffff897224 */ /* 0x000fe400078e0006 */
[----:B------:R-:W-:Y:S02]  /*151d0*/  IMAD.MOV.U32 R136, RZ, RZ, R7 ;  /* 0x000000ffff887224 */ /* 0x000fe400078e0007 */
[C---:B------:R-:W-:Y:S11]  /*151e0*/  HMMA.1688.F32.TF32 R4, R36.reuse, R130, R224 ;  /* 0x000000822404723c */ /* 0x040ff600000810e0 */
[----:B------:R-:W-:Y:S11]  /*151f0*/  @!UPT UIADD3 URZ, URZ, URZ, URZ ;  /* 0x0000003f3f3ff290 */ /* 0x000ff6000fffe03f */
[----:B------:R-:W-:Y:S02]  /*15200*/  @!UPT UIADD3 URZ, URZ, URZ, URZ ;  /* 0x0000003f3f3ff290 */ /* 0x000fe4000fffe03f */
[----:B------:R-:W-:Y:S02]  /*15210*/  IMAD.MOV.U32 R120, RZ, RZ, R4 ;  /* 0x000000ffff787224 */ /* 0x000fe400078e0004 */
[----:B------:R-:W-:Y:S02]  /*15220*/  IMAD.MOV.U32 R121, RZ, RZ, R5 ;  /* 0x000000ffff797224 */ /* 0x000fe400078e0005 */
[----:B------:R-:W-:Y:S02]  /*15230*/  IMAD.MOV.U32 R141, RZ, RZ, R6 ;  /* 0x000000ffff8d7224 */ /* 0x000fe400078e0006 */
[----:B------:R-:W-:Y:S02]  /*15240*/  IMAD.MOV.U32 R140, RZ, RZ, R7 ;  /* 0x000000ffff8c7224 */ /* 0x000fe400078e0007 */
[----:B------:R-:W-:Y:S08]  /*15250*/  HMMA.1688.F32.TF32 R4, R36, R126, R228 ;  /* 0x0000007e2404723c */ /* 0x000ff000000810e4 */
[C---:B------:R-:W-:Y:S08]  /*15260*/  HMMA.1688.F32.TF32 R60, R172.reuse, R130, R60 ;  /* 0x00000082ac3c723c */ /* 0x040ff0000008103c */
[----:B------:R-:W-:Y:S08]  /*15270*/  HMMA.1688.F32.TF32 R64, R172, R126, R64 ;  /* 0x0000007eac40723c */ /* 0x000ff00000081040 */
[----:B------:R-:W-:-:S02]  /*15280*/  IMAD.MOV.U32 R124, RZ, RZ, R4 ;  /* 0x000000ffff7c7224 */ /* 0x000fc400078e0004 */
[----:B------:R-:W-:Y:S02]  /*15290*/  IMAD.MOV.U32 R125, RZ, RZ, R5 ;  /* 0x000000ffff7d7224 */ /* 0x000fe400078e0005 */
[----:B------:R-:W-:Y:S02]  /*152a0*/  IMAD.MOV.U32 R145, RZ, RZ, R6 ;  /* 0x000000ffff917224 */ /* 0x000fe400078e0006 */
[----:B------:R-:W-:Y:S02]  /*152b0*/  IMAD.MOV.U32 R144, RZ, RZ, R7 ;  /* 0x000000ffff907224 */ /* 0x000fe400078e0007 */
[-C--:B------:R-:W-:Y:S08]  /*152c0*/  HMMA.1688.F32.TF32 R4, R36, R122.reuse, R244 ;  /* 0x0000007a2404723c */ /* 0x080ff000000810f4 */
[C---:B------:R-:W-:Y:S08]  /*152d0*/  HMMA.1688.F32.TF32 R112, R172.reuse, R122, R112 ;  /* 0x0000007aac70723c */ /* 0x040ff00000081070 */
[C---:B------:R-:W-:Y:S08]  /*152e0*/  HMMA.1688.F32.TF32 R68, R172.reuse, R118, R68 ;  /* 0x00000076ac44723c */ /* 0x040ff00000081044 */
[C---:B------:R-:W-:Y:S08]  /*152f0*/  HMMA.1688.F32.TF32 R168, R172.reuse, R146, R72 ;  /* 0x00000092aca8723c */ /* 0x040ff00000081048 */
[----:B------:R-:W-:Y:S01]  /*15300*/  HMMA.1688.F32.TF32 R108, R172, R142, R108 ;  /* 0x0000008eac6c723c */ /* 0x000fe2000008106c */
[----:B------:R-:W-:Y:S01]  /*15310*/  STL [R1+0xaec], R8 ;  /* 0x000aec0801007387 */ /* 0x000fe20000100800 */
[----:B------:R-:W-:-:S03]  /*15320*/  IMAD.MOV.U32 R128, RZ, RZ, R4 ;  /* 0x000000ffff807224 */ /* 0x000fc600078e0004 */
[----:B------:R-:W-:Y:S01]  /*15330*/  STL [R1+0xae8], R9 ;  /* 0x000ae80901007387 */ /* 0x000fe20000100800 */
[----:B------:R-:W-:-:S03]  /*15340*/  IMAD.MOV.U32 R129, RZ, RZ, R5 ;  /* 0x000000ffff817224 */ /* 0x000fc600078e0005 */
[----:B------:R-:W-:Y:S01]  /*15350*/  STL [R1+0xae4], R10 ;  /* 0x000ae40a01007387 */ /* 0x000fe20000100800 */
[----:B------:R-:W-:Y:S01]  /*15360*/  HMMA.1688.F32.TF32 R172, R200, R138, R32 ;  /* 0x0000008ac8ac723c */ /* 0x000fe20000081020 */
[----:B------:R-:W-:Y:S02]  /*15370*/  IMAD.MOV.U32 R154, RZ, RZ, R6 ;  /* 0x000000ffff9a7224 */ /* 0x000fe400078e0006 */
[----:B------:R1:W-:Y:S01]  /*15380*/  STL [R1+0xae0], R11 ;  /* 0x000ae00b01007387 */ /* 0x0003e20000100800 */
[----:B------:R-:W-:-:S03]  /*15390*/  IMAD.MOV.U32 R155, RZ, RZ, R7 ;  /* 0x000000ffff9b7224 */ /* 0x000fc600078e0007 */
[----:B------:R-:W-:Y:S01]  /*153a0*/  STL.64 [R1+0xb78], R62 ;  /* 0x000b783e01007387 */ /* 0x000fe20000100a00 */
[C---:B------:R-:W-:Y:S03]  /*153b0*/  HMMA.1688.F32.TF32 R44, R200.reuse, R134, R44 ;  /* 0x00000086c82c723c */ /* 0x040fe6000008102c */
[----:B------:R-:W-:Y:S05]  /*153c0*/  STL.64 [R1+0xb70], R60 ;  /* 0x000b703c01007387 */ /* 0x000fea0000100a00 */
[C---:B------:R-:W-:Y:S01]  /*153d0*/  HMMA.1688.F32.TF32 R148, R200.reuse, R130, R148 ;  /* 0x00000082c894723c */ /* 0x040fe20000081094 */
[----:B------:R-:W-:Y:S04]  /*153e0*/  STL.64 [R1+0xb88], R66 ;  /* 0x000b884201007387 */ /* 0x000fe80000100a00 */
[----:B------:R-:W-:Y:S03]  /*153f0*/  STL.64 [R1+0xb80], R64 ;  /* 0x000b804001007387 */ /* 0x000fe60000100a00 */
[C---:B------:R-:W-:Y:S01]  /*15400*/  HMMA.1688.F32.TF32 R176, R200.reuse, R126, R28 ;  /* 0x0000007ec8b0723c */ /* 0x040fe2000008101c */
[----:B------:R-:W-:Y:S04]  /*15410*/  STL.64 [R1+0xb98], R114 ;  /* 0x000b987201007387 */ /* 0x000fe80000100a00 */
[----:B------:R-:W-:Y:S03]  /*15420*/  LDS R244, [R243+0x24000] ;  /* 0x02400000f3f47984 */ /* 0x000fe60000000800 */
        /* <DEDUP_REMOVED lines=9> */
[----:B------:R-:W-:Y:S01]  /*154c0*/  HMMA.1688.F32.TF32 R200, R200, R142, R164 ;  /* 0x0000008ec8c8723c */ /* 0x000fe200000810a4 */
[----:B------:R-:W-:Y:S07]  /*154d0*/  STL.64 [R1+0xbb8], R170 ;  /* 0x000bb8aa01007387 */ /* 0x000fee0000100a00 */
[C---:B------:R-:W-:Y:S01]  /*154e0*/  HMMA.1688.F32.TF32 R4, R36.reuse, R118, R236 ;  /* 0x000000762404723c */ /* 0x040fe200000810ec */
[----:B------:R-:W-:Y:S07]  /*154f0*/  STL.64 [R1+0xbb0], R168 ;  /* 0x000bb0a801007387 */ /* 0x000fee0000100a00 */
[----:B-1----:R-:W-:Y:S08]  /*15500*/  HMMA.1688.F32.TF32 R8, R36, R146, R232 ;  /* 0x000000922408723c */ /* 0x002ff000000810e8 */
[----:B--2---:R-:W-:Y:S01]  /*15510*/  HMMA.1688.F32.TF32 R164, R48, R134, R12 ;  /* 0x0000008630a4723c */ /* 0x004fe2000008100c */
[----:B------:R-:W-:Y:S04]  /*15520*/  STL.64 [R1+0xbc8], R110 ;  /* 0x000bc86e01007387 */ /* 0x000fe80000100a00 */
[----:B------:R-:W-:Y:S03]  /*15530*/  LDS R232, [R241+0x23100] ;  /* 0x02310000f1e87984 */ /* 0x000fe60000000800 */
[----:B------:R-:W-:Y:S01]  /*15540*/  HMMA.1688.F32.TF32 R12, R36, R142, R220 ;  /* 0x0000008e240c723c */ /* 0x000fe200000810dc */
[----:B------:R-:W-:Y:S04]  /*15550*/  STL.64 [R1+0xbc0], R108 ;  /* 0x000bc06c01007387 */ /* 0x000fe80000100a00 */
[----:B------:R-:W-:Y:S04]  /*15560*/  LDS R234, [R241+0x23900] ;  /* 0x02390000f1ea7984 */ /* 0x000fe80000000800 */
[----:B------:R-:W-:Y:S04]  /*15570*/  LDS R236, [R241+0x23180] ;  /* 0x02318000f1ec7984 */ /* 0x000fe80000000800 */
[----:B------:R1:W-:Y:S04]  /*15580*/  LDS R238, [R241+0x23980] ;  /* 0x02398000f1ee7984 */ /* 0x0003e80000000800 */
[----:B------:R-:W2:Y:S04]  /*15590*/  LDL.LU R240, [R1+0x20] ;  /* 0x0000200001f07983 */ /* 0x000ea80000300800 */
[----:B------:R-:W-:Y:S04]  /*155a0*/  LDS R233, [R242+0x23100] ;  /* 0x02310000f2e97984 */ /* 0x000fe80000000800 */
[----:B------:R-:W-:Y:S04]  /*155b0*/  LDS R235, [R242+0x23900] ;  /* 0x02390000f2eb7984 */ /* 0x000fe80000000800 */
[----:B------:R-:W-:Y:S04]  /*155c0*/  LDS R237, [R242+0x23180] ;  /* 0x02318000f2ed7984 */ /* 0x000fe80000000800 */
[----:B------:R4:W5:Y:S04]  /*155d0*/  LDS R239, [R242+0x23980] ;  /* 0x02398000f2ef7984 */ /* 0x0009680000000800 */
[----:B-1----:R-:W2:Y:S04]  /*155e0*/  LDL.LU R241, [R1+0x24] ;  /* 0x0000240001f17983 */ /* 0x002ea80000300800 */
[----:B------:R-:W-:Y:S04]  /*155f0*/  LDS R220, [R243+0x24080] ;  /* 0x02408000f3dc7984 */ /* 0x000fe80000000800 */
[----:B------:R1:W-:Y:S04]  /*15600*/  LDS R222, [R243+0x24880] ;  /* 0x02488000f3de7984 */ /* 0x0003e80000000800 */
[----:B----4-:R-:W2:Y:S04]  /*15610*/  LDL.LU R242, [R1+0x28] ;  /* 0x0000280001f27983 */ /* 0x010ea80000300800 */
[----:B-1----:R-:W2:Y:S04]  /*15620*/  LDL.LU R243, [R1+0x2c] ;  /* 0x00002c0001f37983 */ /* 0x002ea80000300800 */
[----:B------:R-:W5:Y:S04]  /*15630*/  LDL.LU R228, [R1+0x40] ;  /* 0x0000400001e47983 */ /* 0x000f680000300800 */
[----:B------:R-:W5:Y:S04]  /*15640*/  LDL.LU R229, [R1+0x44] ;  /* 0x0000440001e57983 */ /* 0x000f680000300800 */
[----:B------:R-:W5:Y:S04]  /*15650*/  LDL.LU R230, [R1+0x48] ;  /* 0x0000480001e67983 */ /* 0x000f680000300800 */
[----:B------:R-:W5:Y:S04]  /*15660*/  LDL.LU R231, [R1+0x4c] ;  /* 0x00004c0001e77983 */ /* 0x000f680000300800 */
[----:B------:R-:W4:Y:S04]  /*15670*/  LDL.LU R224, [R1+0x50] ;  /* 0x0000500001e07983 */ /* 0x000f280000300800 */
[----:B------:R-:W4:Y:S01]  /*15680*/  LDL.LU R225, [R1+0x54] ;  /* 0x0000540001e17983 */ /* 0x000f220000300800 */
[----:B------:R-:W-:-:S03]  /*15690*/  IMAD.MOV.U32 R132, RZ, RZ, R4 ;  /* 0x000000ffff847224 */ /* 0x000fc600078e0004 */
[----:B------:R-:W4:Y:S01]  /*156a0*/  LDL.LU R226, [R1+0x58] ;  /* 0x0000580001e27983 */ /* 0x000f220000300800 */
[----:B------:R-:W-:-:S03]  /*156b0*/  IMAD.MOV.U32 R133, RZ, RZ, R5 ;  /* 0x000000ffff857224 */ /* 0x000fc600078e0005 */
[----:B------:R-:W4:Y:S01]  /*156c0*/  LDL.LU R227, [R1+0x5c] ;  /* 0x00005c0001e37983 */ /* 0x000f220000300800 */
[----:B------:R-:W-:-:S03]  /*156d0*/  IMAD.MOV.U32 R4, RZ, RZ, R8 ;  /* 0x000000ffff047224 */ /* 0x000fc600078e0008 */
[----:B------:R-:W4:Y:S01]  /*156e0*/  LDL.LU R216, [R1+0x60] ;  /* 0x0000600001d87983 */ /* 0x000f220000300800 */
[----:B------:R-:W-:-:S03]  /*156f0*/  IMAD.MOV.U32 R152, RZ, RZ, R6 ;  /* 0x000000ffff987224 */ /* 0x000fc600078e0006 */
[----:B------:R-:W4:Y:S01]  /*15700*/  LDL.LU R217, [R1+0x64] ;  /* 0x0000640001d97983 */ /* 0x000f220000300800 */
[----:B------:R-:W-:Y:S02]  /*15710*/  IMAD.MOV.U32 R5, RZ, RZ, R9 ;  /* 0x000000ffff057224 */ /* 0x000fe400078e0009 */
[----:B------:R-:W-:Y:S01]  /*15720*/  IMAD.MOV.U32 R8, RZ, RZ, R12 ;  /* 0x000000ffff087224 */ /* 0x000fe200078e000c */
[----:B------:R-:W4:Y:S01]  /*15730*/  LDL.LU R218, [R1+0x68] ;  /* 0x0000680001da7983 */ /* 0x000f220000300800 */
[----:B------:R-:W-:Y:S02]  /*15740*/  IMAD.MOV.U32 R153, RZ, RZ, R7 ;  /* 0x000000ffff997224 */ /* 0x000fe400078e0007 */
[----:B------:R-:W-:Y:S01]  /*15750*/  IMAD.MOV.U32 R6, RZ, RZ, R10 ;  /* 0x000000ffff067224 */ /* 0x000fe200078e000a */
[----:B------:R-:W4:Y:S01]  /*15760*/  LDL.LU R219, [R1+0x6c] ;  /* 0x00006c0001db7983 */ /* 0x000f220000300800 */
[----:B------:R-:W-:Y:S02]  /*15770*/  IMAD.MOV.U32 R9, RZ, RZ, R13 ;  /* 0x000000ffff097224 */ /* 0x000fe400078e000d */
[----:B------:R-:W-:Y:S01]  /*15780*/  IMAD.MOV.U32 R7, RZ, RZ, R11 ;  /* 0x000000ffff077224 */ /* 0x000fe200078e000b */
[----:B------:R-:W4:Y:S01]  /*15790*/  LDL.LU R12, [R1+0x70] ;  /* 0x00007000010c7983 */ /* 0x000f220000300800 */
[----:B------:R-:W-:-:S02]  /*157a0*/  IMAD.MOV.U32 R10, RZ, RZ, R14 ;  /* 0x000000ffff0a7224 */ /* 0x000fc400078e000e */
[----:B------:R-:W-:Y:S01]  /*157b0*/  IMAD.MOV.U32 R11, RZ, RZ, R15 ;  /* 0x000000ffff0b7224 */ /* 0x000fe200078e000f */
[----:B------:R-:W4:Y:S04]  /*157c0*/  LDL.LU R13, [R1+0x74] ;  /* 0x00007400010d7983 */ /* 0x000f280000300800 */
[----:B------:R-:W4:Y:S04]  /*157d0*/  LDL.LU R14, [R1+0x78] ;  /* 0x00007800010e7983 */ /* 0x000f280000300800 */
[----:B------:R-:W4:Y:S04]  /*157e0*/  LDL.LU R15, [R1+0x7c] ;  /* 0x00007c00010f7983 */ /* 0x000f280000300800 */
[----:B------:R-:W4:Y:S04]  /*157f0*/  LDL.LU R40, [R1+0x90] ;  /* 0x0000900001287983 */ /* 0x000f280000300800 */
[----:B------:R-:W4:Y:S04]  /*15800*/  LDL.LU R41, [R1+0x94] ;  /* 0x0000940001297983 */ /* 0x000f280000300800 */
[----:B------:R-:W4:Y:S04]  /*15810*/  LDL.LU R42, [R1+0x98] ;  /* 0x00009800012a7983 */ /* 0x000f280000300800 */
[----:B------:R-:W4:Y:S01]  /*15820*/  LDL.LU R43, [R1+0x9c] ;  /* 0x00009c00012b7983 */ /* 0x000f220000300800 */
[C---:B---3--:R-:W-:Y:S03]  /*15830*/  HMMA.1688.F32.TF32 R76, R52.reuse, R138, R76 ;  /* 0x0000008a344c723c */ /* 0x048fe6000008104c */
[----:B------:R-:W3:Y:S04]  /*15840*/  LDL.LU R16, [R1+0xb0] ;  /* 0x0000b00001107983 */ /* 0x000ee80000300800 */
[----:B------:R-:W3:Y:S01]  /*15850*/  LDL.LU R17, [R1+0xb4] ;  /* 0x0000b40001117983 */ /* 0x000ee20000300800 */
[C---:B------:R-:W-:Y:S03]  /*15860*/  HMMA.1688.F32.TF32 R80, R52.reuse, R134, R80 ;  /* 0x000000863450723c */ /* 0x040fe60000081050 */
[----:B------:R-:W3:Y:S04]  /*15870*/  LDL.LU R18, [R1+0xb8] ;  /* 0x0000b80001127983 */ /* 0x000ee80000300800 */
[----:B------:R-:W3:Y:S01]  /*15880*/  LDL.LU R19, [R1+0xbc] ;  /* 0x0000bc0001137983 */ /* 0x000ee20000300800 */
[C---:B------:R-:W-:Y:S03]  /*15890*/  HMMA.1688.F32.TF32 R84, R52.reuse, R130, R84 ;  /* 0x000000823454723c */ /* 0x040fe60000081054 */
[----:B------:R-:W-:Y:S04]  /*158a0*/  LDS R221, [R252+0x24080] ;  /* 0x02408000fcdd7984 */ /* 0x000fe80000000800 */
[----:B------:R-:W-:Y:S01]  /*158b0*/  LDS R223, [R252+0x24880] ;  /* 0x02488000fcdf7984 */ /* 0x000fe20000000800 */
[C---:B------:R-:W-:Y:S08]  /*158c0*/  HMMA.1688.F32.TF32 R88, R52.reuse, R126, R88 ;  /* 0x0000007e3458723c */ /* 0x040ff00000081058 */
[C---:B------:R-:W-:Y:S08]  /*158d0*/  HMMA.1688.F32.TF32 R92, R52.reuse, R122, R92 ;  /* 0x0000007a345c723c */ /* 0x040ff0000008105c */
[C---:B------:R-:W-:Y:S08]  /*158e0*/  HMMA.1688.F32.TF32 R96, R52.reuse, R118, R96 ;  /* 0x000000763460723c */ /* 0x040ff00000081060 */
[C---:B------:R-:W-:Y:S08]  /*158f0*/  HMMA.1688.F32.TF32 R100, R52.reuse, R146, R100 ;  /* 0x000000923464723c */ /* 0x040ff00000081064 */
[----:B------:R-:W-:Y:S01]  /*15900*/  HMMA.1688.F32.TF32 R104, R52, R142, R104 ;  /* 0x0000008e3468723c */ /* 0x000fe20000081068 */
        /* <DEDUP_REMOVED lines=29> */
[-C--:B------:R-:W-:Y:S08]  /*15ae0*/  HMMA.1688.F32.TF32 R248, R36, R138.reuse, R248 ;  /* 0x0000008a24f8723c */ /* 0x080ff000000810f8 */
[C---:B------:R-:W-:Y:S08]  /*15af0*/  HMMA.1688.F32.TF32 R204, R48.reuse, R138, R204 ;  /* 0x0000008a30cc723c */ /* 0x040ff000000810cc */
[C---:B------:R-:W-:Y:S08]  /*15b00*/  HMMA.1688.F32.TF32 R184, R48.reuse, R130, R184 ;  /* 0x0000008230b8723c */ /* 0x040ff000000810b8 */
[C---:B------:R-:W-:Y:S08]  /*15b10*/  HMMA.1688.F32.TF32 R188, R48.reuse, R126, R188 ;  /* 0x0000007e30bc723c */ /* 0x040ff000000810bc */
[C---:B------:R-:W-:Y:S08]  /*15b20*/  HMMA.1688.F32.TF32 R192, R48.reuse, R122, R192 ;  /* 0x0000007a30c0723c */ /* 0x040ff000000810c0 */
[C---:B------:R-:W-:Y:S08]  /*15b30*/  HMMA.1688.F32.TF32 R196, R48.reuse, R118, R196 ;  /* 0x0000007630c4723c */ /* 0x040ff000000810c4 */
[C---:B------:R-:W-:Y:S08]  /*15b40*/  HMMA.1688.F32.TF32 R212, R48.reuse, R146, R212 ;  /* 0x0000009230d4723c */ /* 0x040ff000000810d4 */
[----:B------:R-:W-:Y:S08]  /*15b50*/  HMMA.1688.F32.TF32 R208, R48, R142, R208 ;  /* 0x0000008e30d0723c */ /* 0x000ff000000810d0 */
[C---:B-----5:R-:W-:Y:S08]  /*15b60*/  HMMA.1688.F32.TF32 R228, R236.reuse, R122, R228 ;  /* 0x0000007aece4723c */ /* 0x060ff000000810e4 */
[C---:B--2---:R-:W-:Y:S08]  /*15b70*/  HMMA.1688.F32.TF32 R240, R236.reuse, R118, R240 ;  /* 0x00000076ecf0723c */ /* 0x044ff000000810f0 */
[C---:B----4-:R-:W-:Y:S08]  /*15b80*/  HMMA.1688.F32.TF32 R224, R236.reuse, R126, R224 ;  /* 0x0000007eece0723c */ /* 0x050ff000000810e0 */
[C---:B------:R-:W-:Y:S08]  /*15b90*/  HMMA.1688.F32.TF32 R216, R236.reuse, R130, R216 ;  /* 0x00000082ecd8723c */ /* 0x040ff000000810d8 */
[----:B------:R-:W-:Y:S01]  /*15ba0*/  HMMA.1688.F32.TF32 R12, R236, R134, R12 ;  /* 0x00000086ec0c723c */ /* 0x000fe2000008100c */
[----:B---3--:R-:W1:Y:S04]  /*15bb0*/  LDSM.16.M88.4 R72, [R55+0x80] ;  /* 0x000080003748783b */ /* 0x008e680000000200 */
[----:B------:R-:W2:Y:S04]  /*15bc0*/  LDSM.16.M88.4 R24, [R55+0x2080] ;  /* 0x002080003718783b */ /* 0x000ea80000000200 */
[----:B------:R-:W3:Y:S04]  /*15bd0*/  LDSM.16.M88.4 R28, [R55+0x4080] ;  /* 0x00408000371c783b */ /* 0x000ee80000000200 */
[----:B------:R-:W4:Y:S04]  /*15be0*/  LDSM.16.M88.4 R32, [R55+0x6080] ;  /* 0x006080003720783b */ /* 0x000f280000000200 */
[----:B------:R-:W5:Y:S04]  /*15bf0*/  LDSM.16.M88.4 R36, [R55+0x8080] ;  /* 0x008080003724783b */ /* 0x000f680000000200 */
[----:B------:R-:W3:Y:S04]  /*15c00*/  LDSM.16.M88.4 R56, [R55+0xa080] ;  /* 0x00a080003738783b */ /* 0x000ee80000000200 */
[----:B------:R-:W3:Y:S04]  /*15c10*/  LDSM.16.M88.4 R48, [R55+0xc080] ;  /* 0x00c080003730783b */ /* 0x000ee80000000200 */
[----:B------:R-:W3:Y:S04]  /*15c20*/  LDSM.16.M88.4 R52, [R55+0xe080] ;  /* 0x00e080003734783b */ /* 0x000ee80000000200 */
[----:B-1----:R-:W-:Y:S04]  /*15c30*/  STL [R1+0xa94], R74 ;  /* 0x000a944a01007387 */ /* 0x002fe80000100800 */
[----:B------:R-:W-:Y:S04]  /*15c40*/  STL [R1+0xa90], R75 ;  /* 0x000a904b01007387 */ /* 0x000fe80000100800 */
[----:B--2---:R-:W-:Y:S01]  /*15c50*/  STL [R1+0xa88], R26 ;  /* 0x000a881a01007387 */ /* 0x004fe20000100800 */
[C---:B------:R-:W-:Y:S03]  /*15c60*/  HMMA.1688.F32.TF32 R112, R232.reuse, R126, R112 ;  /* 0x0000007ee870723c */ /* 0x040fe60000081070 */
[----:B------:R-:W-:Y:S04]  /*15c70*/  STL [R1+0xa84], R27 ;  /* 0x000a841b01007387 */ /* 0x000fe80000100800 */
[----:B---3--:R-:W-:Y:S04]  /*15c80*/  STL [R1+0xa8c], R30 ;  /* 0x000a8c1e01007387 */ /* 0x008fe80000100800 */
[----:B------:R-:W-:Y:S01]  /*15c90*/  STL [R1+0xa80], R31 ;  /* 0x000a801f01007387 */ /* 0x000fe20000100800 */
[C---:B------:R-:W-:Y:S03]  /*15ca0*/  HMMA.1688.F32.TF32 R68, R232.reuse, R130, R68 ;  /* 0x00000082e844723c */ /* 0x040fe60000081044 */
[----:B----4-:R-:W-:Y:S04]  /*15cb0*/  STL [R1+0xa9c], R34 ;  /* 0x000a9c2201007387 */ /* 0x010fe80000100800 */
[----:B------:R-:W-:Y:S01]  /*15cc0*/  STL [R1+0xa98], R35 ;  /* 0x000a982301007387 */ /* 0x000fe20000100800 */
[C---:B------:R-:W-:Y:S03]  /*15cd0*/  HMMA.1688.F32.TF32 R168, R232.reuse, R134, R168 ;  /* 0x00000086e8a8723c */ /* 0x040fe600000810a8 */
[----:B-----5:R-:W-:Y:S05]  /*15ce0*/  STL [R1+0xaa4], R38 ;  /* 0x000aa42601007387 */ /* 0x020fea0000100800 */
[C---:B------:R-:W-:Y:S01]  /*15cf0*/  HMMA.1688.F32.TF32 R108, R232.reuse, R138, R108 ;  /* 0x0000008ae86c723c */ /* 0x040fe2000008106c */
[----:B------:R-:W-:Y:S04]  /*15d00*/  STL [R1+0xaa0], R39 ;  /* 0x000aa02701007387 */ /* 0x000fe80000100800 */
[----:B------:R-:W-:Y:S04]  /*15d10*/  STL [R1+0xaac], R58 ;  /* 0x000aac3a01007387 */ /* 0x000fe80000100800 */
[----:B------:R-:W-:Y:S01]  /*15d20*/  STL [R1+0xaa8], R59 ;  /* 0x000aa83b01007387 */ /* 0x000fe20000100800 */
[C---:B------:R-:W-:Y:S03]  /*15d30*/  HMMA.1688.F32.TF32 R60, R232.reuse, R118, R60 ;  /* 0x00000076e83c723c */ /* 0x040fe6000008103c */
[----:B------:R-:W-:Y:S05]  /*15d40*/  STL [R1+0xab4], R50 ;  /* 0x000ab43201007387 */ /* 0x000fea0000100800 */
[C---:B------:R-:W-:Y:S01]  /*15d50*/  HMMA.1688.F32.TF32 R64, R232.reuse, R122, R64 ;  /* 0x0000007ae840723c */ /* 0x040fe20000081040 */
[----:B------:R-:W-:Y:S04]  /*15d60*/  STL [R1+0xab0], R51 ;  /* 0x000ab03301007387 */ /* 0x000fe80000100800 */
[----:B------:R-:W-:Y:S04]  /*15d70*/  STL [R1+0xabc], R54 ;  /* 0x000abc3601007387 */ /* 0x000fe80000100800 */
[----:B------:R-:W-:Y:S01]  /*15d80*/  STL [R1+0xab8], R55 ;  /* 0x000ab83701007387 */ /* 0x000fe20000100800 */
[C---:B------:R-:W-:Y:S03]  /*15d90*/  HMMA.1688.F32.TF32 R20, R232.reuse, R146, R20 ;  /* 0x00000092e814723c */ /* 0x040fe60000081014 */
[----:B------:R-:W-:Y:S04]  /*15da0*/  STL.64 [R1+0x1f0], R108 ;  /* 0x0001f06c01007387 */ /* 0x000fe80000100a00 */
[----:B------:R1:W-:Y:S01]  /*15db0*/  STL.64 [R1+0x1f8], R110 ;  /* 0x0001f86e01007387 */ /* 0x0003e20000100a00 */
[----:B------:R-:W-:Y:S03]  /*15dc0*/  HMMA.1688.F32.TF32 R232, R232, R142, R16 ;  /* 0x0000008ee8e8723c */ /* 0x000fe60000081010 */
[----:B-1----:R-:W2:Y:S04]  /*15dd0*/  LDL.LU.64 R110, [R1+0xbc8] ;  /* 0x000bc800016e7983 */ /* 0x002ea80000300a00 */
[----:B------:R-:W2:Y:S04]  /*15de0*/  LDL.LU.64 R108, [R1+0xbc0] ;  /* 0x000bc000016c7983 */ /* 0x000ea80000300a00 */
[----:B------:R-:W-:Y:S04]  /*15df0*/  STL.64 [R1+0x1e0], R168 ;  /* 0x0001e0a801007387 */ /* 0x000fe80000100a00 */
[----:B------:R1:W-:Y:S01]  /*15e00*/  STL.64 [R1+0x1e8], R170 ;  /* 0x0001e8aa01007387 */ /* 0x0003e20000100a00 */
[----:B------:R-:W-:Y:S03]  /*15e10*/  HMMA.1688.F32.TF32 R40, R236, R138, R40 ;  /* 0x0000008aec28723c */ /* 0x000fe60000081028 */
[----:B-1----:R-:W3:Y:S04]  /*15e20*/  LDL.LU.64 R170, [R1+0xbb8] ;  /* 0x000bb80001aa7983 */ /* 0x002ee80000300a00 */
[----:B------:R-:W3:Y:S04]  /*15e30*/  LDL.LU.64 R168, [R1+0xbb0] ;  /* 0x000bb00001a87983 */ /* 0x000ee80000300a00 */
[----:B------:R-:W-:Y:S04]  /*15e40*/  STL.64 [R1+0x1d0], R68 ;  /* 0x0001d04401007387 */ /* 0x000fe80000100a00 */
[----:B------:R1:W-:Y:S04]  /*15e50*/  STL.64 [R1+0x1d8], R70 ;  /* 0x0001d84601007387 */ /* 0x0003e80000100a00 */
[----:B-1----:R-:W4:Y:S04]  /*15e60*/  LDL.LU.64 R70, [R1+0xba8] ;  /* 0x000ba80001467983 */ /* 0x002f280000300a00 */
[----:B------:R-:W4:Y:S04]  /*15e70*/  LDL.LU.64 R68, [R1+0xba0] ;  /* 0x000ba00001447983 */ /* 0x000f280000300a00 */
[----:B------:R-:W-:Y:S04]  /*15e80*/  STL.64 [R1+0x1c0], R112 ;  /* 0x0001c07001007387 */ /* 0x000fe80000100a00 */
[----:B------:R1:W-:Y:S04]  /*15e90*/  STL.64 [R1+0x1c8], R114 ;  /* 0x0001c87201007387 */ /* 0x0003e80000100a00 */
[----:B-1----:R-:W5:Y:S04]  /*15ea0*/  LDL.LU.64 R114, [R1+0xb98] ;  /* 0x000b980001727983 */ /* 0x002f680000300a00 */
[----:B------:R-:W5:Y:S04]  /*15eb0*/  LDL.LU.64 R112, [R1+0xb90] ;  /* 0x000b900001707983 */ /* 0x000f680000300a00 */
[----:B------:R-:W-:Y:S04]  /*15ec0*/  STL.64 [R1+0x1b0], R64 ;  /* 0x0001b04001007387 */ /* 0x000fe80000100a00 */
[----:B------:R1:W-:Y:S04]  /*15ed0*/  STL.64 [R1+0x1b8], R66 ;  /* 0x0001b84201007387 */ /* 0x0003e80000100a00 */
[----:B-1----:R-:W2:Y:S04]  /*15ee0*/  LDL.LU.64 R66, [R1+0xb88] ;  /* 0x000b880001427983 */ /* 0x002ea80000300a00 */
[----:B------:R-:W2:Y:S04]  /*15ef0*/  LDL.LU.64 R64, [R1+0xb80] ;  /* 0x000b800001407983 */ /* 0x000ea80000300a00 */
        /* <DEDUP_REMOVED lines=8> */
[----:B------:R-:W2:Y:S04]  /*15f80*/  LDL.LU.64 R18, [R1+0xb58] ;  /* 0x000b580001127983 */ /* 0x000ea80000300a00 */
[----:B------:R-:W2:Y:S04]  /*15f90*/  LDL.LU.64 R16, [R1+0xb50] ;  /* 0x000b500001107983 */ /* 0x000ea80000300a00 */
[----:B------:R1:W-:Y:S04]  /*15fa0*/  STL.64 [R1+0x180], R232 ;  /* 0x000180e801007387 */ /* 0x0003e80000100a00 */
[----:B------:R-:W-:Y:S04]  /*15fb0*/  STL.64 [R1+0x188], R234 ;  /* 0x000188ea01007387 */ /* 0x000fe80000100a00 */
[----:B-1----:R-:W2:Y:S04]  /*15fc0*/  LDL.LU R232, [R1] ;  /* 0x0000000001e87983 */ /* 0x002ea80000300800 */
[----:B------:R-:W-:Y:S04]  /*15fd0*/  STL.64 [R1+0x170], R40 ;  /* 0x0001702801007387 */ /* 0x000fe80000100a00 */
[----:B------:R1:W-:Y:S04]  /*15fe0*/  STL.64 [R1+0x178], R42 ;  /* 0x0001782a01007387 */ /* 0x0003e80000100a00 */
[----:B-1----:R-:W3:Y:S04]  /*15ff0*/  LDL.LU.64 R42, [R1+0xb48] ;  /* 0x000b4800012a7983 */ /* 0x002ee80000300a00 */
[----:B------:R-:W3:Y:S04]  /*16000*/  LDL.LU.64 R40, [R1+0xb40] ;  /* 0x000b400001287983 */ /* 0x000ee80000300a00 */
        /* <DEDUP_REMOVED lines=18> */
[----:B-1----:R-:W5:Y:S04]  /*16130*/  LDL.LU.64 R242, [R1+0xaf8] ;  /* 0x000af80001f27983 */ /* 0x002f680000300a00 */
[----:B------:R-:W5:Y:S01]  /*16140*/  LDL.LU.64 R240, [R1+0xaf0] ;  /* 0x000af00001f07983 */ /* 0x000f620000300a00 */
[----:B------:R-:W-:-:S02]  /*16150*/  IMAD.MOV.U32 R233, RZ, RZ, R3 ;  /* 0x000000ffffe97224 */ /* 0x000fc400078e0003 */
[----:B------:R-:W-:Y:S02]  /*16160*/  IMAD.MOV.U32 R234, RZ, RZ, R2 ;  /* 0x000000ffffea7224 */ /* 0x000fe400078e0002 */
[----:B------:R-:W-:Y:S02]  /*16170*/  IMAD.MOV.U32 R235, RZ, RZ, R0 ;  /* 0x000000ffffeb7224 */ /* 0x000fe400078e0000 */
[----:B------:R-:W-:Y:S02]  /*16180*/  IMAD.MOV.U32 R134, RZ, RZ, R152 ;  /* 0x000000ffff867224 */ /* 0x000fe400078e0098 */
[----:B------:R-:W-:Y:S02]  /*16190*/  IMAD.MOV.U32 R135, RZ, RZ, R153 ;  /* 0x000000ffff877224 */ /* 0x000fe400078e0099 */
[----:B------:R-:W-:Y:S02]  /*161a0*/  IMAD.MOV.U32 R130, RZ, RZ, R154 ;  /* 0x000000ffff827224 */ /* 0x000fe400078e009a */
[----:B------:R-:W-:Y:S01]  /*161b0*/  IMAD.MOV.U32 R131, RZ, RZ, R155 ;  /* 0x000000ffff837224 */ /* 0x000fe200078e009b */
[----:B--2---:R-:W-:Y:S11]  /*161c0*/  HMMA.1688.F32.TF32 R232, R236, R146, R232 ;  /* 0x00000092ece8723c */ /* 0x004ff600000810e8 */
[----:B------:R-:W-:Y:S11]  /*161d0*/  @!UPT UIADD3 URZ, URZ, URZ, URZ ;  /* 0x0000003f3f3ff290 */ /* 0x000ff6000fffe03f */
[----:B------:R-:W-:Y:S01]  /*161e0*/  @!UPT UIADD3 URZ, URZ, URZ, URZ ;  /* 0x0000003f3f3ff290 */ /* 0x000fe2000fffe03f */
[----:B------:R-:W-:Y:S04]  /*161f0*/  STL.64 [R1+0x60], R232 ;  /* 0x000060e801007387 */ /* 0x000fe80000100a00 */
[----:B------:R1:W-:Y:S01]  /*16200*/  STL.64 [R1+0x68], R234 ;  /* 0x000068ea01007387 */ /* 0x0003e20000100a00 */
[C---:B---3--:R-:W-:Y:S08]  /*16210*/  HMMA.1688.F32.TF32 R216, R244.reuse, R28, R216 ;  /* 0x0000001cf4d8723c */ /* 0x048ff000000810d8 */
[C---:B----4-:R-:W-:Y:S08]  /*16220*/  HMMA.1688.F32.TF32 R224, R244.reuse, R24, R224 ;  /* 0x00000018f4e0723c */ /* 0x050ff000000810e0 */
[----:B-----5:R-:W-:Y:S08]  /*16230*/  HMMA.1688.F32.TF32 R228, R244, R72, R228 ;  /* 0x00000048f4e4723c */ /* 0x020ff000000810e4 */
[----:B-1----:R-:W-:Y:S01]  /*16240*/  HMMA.1688.F32.TF32 R232, R236, R142, R240 ;  /* 0x0000008eece8723c */ /* 0x002fe200000810f0 */
[----:B------:R-:W-:-:S06]  /*16250*/  IMAD.MOV.U32 R54, RZ, RZ, R218 ;  /* 0x000000ffff367224 */ /* 0x000fcc00078e00da */
[----:B------:R-:W-:Y:S02]  /*16260*/  IMAD.MOV.U32 R236, RZ, RZ, R8 ;  /* 0x000000ffffec7224 */ /* 0x000fe400078e0008 */
[----:B------:R-:W-:Y:S02]  /*16270*/  IMAD.MOV.U32 R237, RZ, RZ, R9 ;  /* 0x000000ffffed7224 */ /* 0x000fe400078e0009 */
[----:B------:R-:W-:Y:S02]  /*16280*/  IMAD.MOV.U32 R238, RZ, RZ, R10 ;  /* 0x000000ffffee7224 */ /* 0x000fe400078e000a */
[----:B------:R-:W-:-:S10]  /*16290*/  IMAD.MOV.U32 R239, RZ, RZ, R11 ;  /* 0x000000ffffef7224 */ /* 0x000fd400078e000b */
[----:B------:R-:W-:Y:S04]  /*162a0*/  STL.64 [R1+0x50], R232 ;  /* 0x000050e801007387 */ /* 0x000fe80000100a00 */
[----:B------:R-:W-:Y:S04]  /*162b0*/  STL [R1+0x58], R234 ;  /* 0x000058ea01007387 */ /* 0x000fe80000100800 */
[----:B------:R-:W-:Y:S04]  /*162c0*/  STL.64 [R1+0x110], R228 ;  /* 0x000110e401007387 */ /* 0x000fe80000100a00 */
[----:B------:R-:W-:Y:S04]  /*162d0*/  STL.64 [R1+0x118], R230 ;  /* 0x000118e601007387 */ /* 0x000fe80000100a00 */
[----:B------:R-:W-:Y:S04]  /*162e0*/  STL.64 [R1+0x100], R224 ;  /* 0x000100e001007387 */ /* 0x000fe80000100a00 */
[----:B------:R-:W-:Y:S04]  /*162f0*/  STL.64 [R1+0x108], R226 ;  /* 0x000108e201007387 */ /* 0x000fe80000100a00 */
[----:B------:R1:W-:Y:S04]  /*16300*/  STL.64 [R1+0xb0], R216 ;  /* 0x0000b0d801007387 */ /* 0x0003e80000100a00 */
[----:B------:R-:W2:Y:S04]  /*16310*/  LDL R243, [R1+0x258] ;  /* 0x0002580001f37983 */ /* 0x000ea80000100800 */
[----:B------:R-:W3:Y:S04]  /*16320*/  LDL R241, [R1+0x250] ;  /* 0x0002500001f17983 */ /* 0x000ee80000100800 */
[----:B------:R-:W4:Y:S01]  /*16330*/  LDL R242, [R1+0x254] ;  /* 0x0002540001f27983 */ /* 0x000f220000100800 */
[----:B-1----:R-:W-:-:S03]  /*16340*/  IMAD.MOV.U32 R216, RZ, RZ, R4 ;  /* 0x000000ffffd87224 */ /* 0x002fc600078e0004 */
[----:B------:R-:W5:Y:S01]  /*16350*/  LDL.LU R8, [R1+0xaec] ;  /* 0x000aec0001087983 */ /* 0x000f620000300800 */
[----:B------:R-:W-:-:S03]  /*16360*/  IMAD.MOV.U32 R217, RZ, RZ, R5 ;  /* 0x000000ffffd97224 */ /* 0x000fc600078e0005 */
[----:B------:R-:W5:Y:S01]  /*16370*/  LDL.LU R9, [R1+0xae8] ;  /* 0x000ae80001097983 */ /* 0x000f620000300800 */
[----:B------:R-:W-:-:S03]  /*16380*/  IMAD.MOV.U32 R55, RZ, RZ, R219 ;  /* 0x000000ffff377224 */ /* 0x000fc600078e00db */
[----:B------:R-:W5:Y:S01]  /*16390*/  LDL.LU R10, [R1+0xae4] ;  /* 0x000ae400010a7983 */ /* 0x000f620000300800 */
[----:B------:R-:W-:-:S03]  /*163a0*/  IMAD.MOV.U32 R218, RZ, RZ, R6 ;  /* 0x000000ffffda7224 */ /* 0x000fc600078e0006 */
[----:B------:R-:W5:Y:S01]  /*163b0*/  LDL.LU R11, [R1+0xae0] ;  /* 0x000ae000010b7983 */ /* 0x000f620000300800 */
[----:B------:R-:W-:-:S03]  /*163c0*/  IMAD.MOV.U32 R219, RZ, RZ, R7 ;  /* 0x000000ffffdb7224 */ /* 0x000fc600078e0007 */
        /* <DEDUP_REMOVED lines=8> */
[C---:B------:R-:W-:Y:S11]  /*16450*/  HMMA.1688.F32.TF32 R12, R244.reuse, R32, R12 ;  /* 0x00000020f40c723c */ /* 0x040ff6000008100c */
        /* <DEDUP_REMOVED lines=13> */
[----:B------:R-:W-:Y:S01]  /*16530*/  HMMA.1688.F32.TF32 R12, R244, R56, R16 ;  /* 0x00000038f40c723c */ /* 0x000fe20000081010 */
[----:B------:R-:W-:Y:S02]  /*16540*/  IMAD.MOV.U32 R126, RZ, RZ, R145 ;  /* 0x000000ffff7e7224 */ /* 0x000fe400078e0091 */
[----:B------:R-:W-:-:S02]  /*16550*/  IMAD.MOV.U32 R127, RZ, RZ, R144 ;  /* 0x000000ffff7f7224 */ /* 0x000fc400078e0090 */
[----:B------:R-:W-:Y:S11]  /*16560*/  IMAD.MOV.U32 R3, RZ, RZ, R235 ;  /* 0x000000ffff037224 */ /* 0x000ff600078e00eb */
[----:B------:R-:W-:Y:S08]  /*16570*/  @!UPT UIADD3 URZ, URZ, URZ, URZ ;  /* 0x0000003f3f3ff290 */ /* 0x000ff0000fffe03f */
[----:B------:R-:W-:Y:S02]  /*16580*/  IMAD.MOV.U32 R38, RZ, RZ, R12 ;  /* 0x000000ffff267224 */ /* 0x000fe400078e000c */
[----:B------:R-:W-:Y:S02]  /*16590*/  IMAD.MOV.U32 R39, RZ, RZ, R13 ;  /* 0x000000ffff277224 */ /* 0x000fe400078e000d */
[----:B------:R-:W-:Y:S02]  /*165a0*/  IMAD.MOV.U32 R34, RZ, RZ, R14 ;  /* 0x000000ffff227224 */ /* 0x000fe400078e000e */
[----:B------:R-:W-:Y:S02]  /*165b0*/  IMAD.MOV.U32 R35, RZ, RZ, R15 ;  /* 0x000000ffff237224 */ /* 0x000fe400078e000f */
[----:B------:R-:W-:Y:S01]  /*165c0*/  HMMA.1688.F32.TF32 R12, R244, R48, R20 ;  /* 0x00000030f40c723c */ /* 0x000fe20000081014 */
[----:B------:R-:W-:Y:S02]  /*165d0*/  IMAD.MOV.U32 R122, RZ, RZ, R141 ;  /* 0x000000ffff7a7224 */ /* 0x000fe400078e008d */
[----:B------:R-:W-:Y:S11]  /*165e0*/  IMAD.MOV.U32 R123, RZ, RZ, R140 ;  /* 0x000000ffff7b7224 */ /* 0x000ff600078e008c */
[----:B------:R-:W-:Y:S10]  /*165f0*/  @!UPT UIADD3 URZ, URZ, URZ, URZ ;  /* 0x0000003f3f3ff290 */ /* 0x000ff4000fffe03f */
[----:B------:R-:W-:Y:S02]  /*16600*/  IMAD.MOV.U32 R27, RZ, RZ, R12 ;  /* 0x000000ffff1b7224 */ /* 0x000fe400078e000c */
[----:B------:R-:W-:Y:S02]  /*16610*/  IMAD.MOV.U32 R31, RZ, RZ, R13 ;  /* 0x000000ffff1f7224 */ /* 0x000fe400078e000d */
[----:B------:R-:W-:Y:S01]  /*16620*/  IMAD.MOV.U32 R2, RZ, RZ, R14 ;  /* 0x000000ffff027224 */ /* 0x000fe200078e000e */
[----:B------:R-:W-:Y:S01]  /*16630*/  LDS R13, [R252+0x24180] ;  /* 0x02418000fc0d7984 */ /* 0x000fe20000000800 */
[----:B------:R-:W-:-:S03]  /*16640*/  IMAD.MOV.U32 R0, RZ, RZ, R15 ;  /* 0x000000ffff007224 */ /* 0x000fc600078e000f */
[----:B------:R-:W-:Y:S01]  /*16650*/  LDS R15, [R252+0x24980] ;  /* 0x02498000fc0f7984 */ /* 0x000fe20000000800 */
[----:B------:R-:W-:Y:S01]  /*16660*/  HMMA.1688.F32.TF32 R224, R220, R28, R60 ;  /* 0x0000001cdce0723c */ /* 0x000fe2000008103c */
[----:B------:R-:W-:Y:S02]  /*16670*/  IMAD.MOV.U32 R118, RZ, RZ, R137 ;  /* 0x000000ffff767224 */ /* 0x000fe400078e0089 */
[----:B------:R-:W-:-:S05]  /*16680*/  IMAD.MOV.U32 R119, RZ, RZ, R136 ;  /* 0x000000ffff777224 */ /* 0x000fca00078e0088 */
[C---:B------:R-:W-:Y:S01]  /*16690*/  HMMA.1688.F32.TF32 R64, R220.reuse, R32, R64 ;  /* 0x00000020dc40723c */ /* 0x040fe20000081040 */
[----:B--2---:R-:W-:Y:S04]  /*166a0*/  LDS R12, [R243+0x24180] ;  /* 0x02418000f30c7984 */ /* 0x004fe80000000800 */
[----:B---3--:R-:W-:Y:S04]  /*166b0*/  LDS R144, [R241+0x24000] ;  /* 0x02400000f1907984 */ /* 0x008fe80000000800 */
[----:B------:R-:W-:Y:S04]  /*166c0*/  LDS R146, [R241+0x24800] ;  /* 0x02480000f1927984 */ /* 0x000fe80000000800 */
[----:B----4-:R-:W-:Y:S04]  /*166d0*/  LDS R145, [R242+0x24000] ;  /* 0x02400000f2917984 */ /* 0x010fe80000000800 */
[----:B------:R-:W1:Y:S04]  /*166e0*/  LDS R147, [R242+0x24800] ;  /* 0x02480000f2937984 */ /* 0x000e680000000800 */
[----:B------:R-:W-:Y:S01]  /*166f0*/  LDS R14, [R243+0x24980] ;  /* 0x02498000f30e7984 */ /* 0x000fe20000000800 */
[C---:B-----5:R-:W-:Y:S03]  /*16700*/  HMMA.1688.F32.TF32 R228, R220.reuse, R24, R8 ;  /* 0x00000018dce4723c */ /* 0x060fe60000081008 */
[----:B------:R-:W-:Y:S04]  /*16710*/  LDS R8, [R243+0x24100] ;  /* 0x02410000f3087984 */ /* 0x000fe80000000800 */
[----:B------:R-:W-:Y:S04]  /*16720*/  LDS R10, [R243+0x24900] ;  /* 0x02490000f30a7984 */ /* 0x000fe80000000800 */
[----:B------:R-:W-:Y:S04]  /*16730*/  LDS R9, [R252+0x24100] ;  /* 0x02410000fc097984 */ /* 0x000fe80000000800 */
[----:B------:R-:W-:Y:S01]  /*16740*/  LDS R11, [R252+0x24900] ;  /* 0x02490000fc0b7984 */ /* 0x000fe20000000800 */
[----:B------:R-:W-:Y:S03]  /*16750*/  HMMA.1688.F32.TF32 R232, R220, R72, R4 ;  /* 0x00000048dce8723c */ /* 0x000fe60000081004 */
[----:B------:R-:W-:Y:S04]  /*16760*/  LDS R4, [R241+0x24080] ;  /* 0x02408000f1047984 */ /* 0x000fe80000000800 */
[----:B------:R-:W-:Y:S04]  /*16770*/  LDS R6, [R241+0x24880] ;  /* 0x02488000f1067984 */ /* 0x000fe80000000800 */
[----:B------:R-:W-:Y:S04]  /*16780*/  LDS R5, [R242+0x24080] ;  /* 0x02408000f2057984 */ /* 0x000fe80000000800 */
[----:B------:R-:W2:Y:S01]  /*16790*/  LDS R7, [R242+0x24880] ;  /* 0x02488000f2077984 */ /* 0x000ea20000000800 */
[----:B------:R-:W-:Y:S03]  /*167a0*/  HMMA.1688.F32.TF32 R244, R244, R52, R152 ;  /* 0x00000034f4f4723c */ /* 0x000fe60000081098 */
[----:B------:R-:W-:Y:S05]  /*167b0*/  LDS R240, [R243+0x25080] ;  /* 0x02508000f3f07984 */ /* 0x000fea0000000800 */
[C---:B-1----:R-:W-:Y:S08]  /*167c0*/  HMMA.1688.F32.TF32 R140, R144.reuse, R72, R204 ;  /* 0x00000048908c723c */ /* 0x042ff000000810cc */
[C---:B------:R-:W-:Y:S08]  /*167d0*/  HMMA.1688.F32.TF32 R164, R144.reuse, R24, R164 ;  /* 0x0000001890a4723c */ /* 0x040ff000000810a4 */
[C---:B------:R-:W-:Y:S08]  /*167e0*/  HMMA.1688.F32.TF32 R184, R144.reuse, R28, R184 ;  /* 0x0000001c90b8723c */ /* 0x040ff000000810b8 */
[C---:B------:R-:W-:Y:S08]  /*167f0*/  HMMA.1688.F32.TF32 R188, R144.reuse, R32, R188 ;  /* 0x0000002090bc723c */ /* 0x040ff000000810bc */
[C---:B------:R-:W-:Y:S08]  /*16800*/  HMMA.1688.F32.TF32 R192, R144.reuse, R36, R192 ;  /* 0x0000002490c0723c */ /* 0x040ff000000810c0 */
[C---:B------:R-:W-:Y:S08]  /*16810*/  HMMA.1688.F32.TF32 R152, R144.reuse, R56, R196 ;  /* 0x000000389098723c */ /* 0x040ff000000810c4 */
[----:B------:R-:W-:Y:S08]  /*16820*/  HMMA.1688.F32.TF32 R136, R144, R48, R212 ;  /* 0x000000309088723c */ /* 0x000ff000000810d4 */
[----:B--2---:R-:W-:Y:S01]  /*16830*/  HMMA.1688.F32.TF32 R60, R4, R72, R248 ;  /* 0x00000048043c723c */ /* 0x004fe200000810f8 */
[----:B------:R-:W-:Y:S04]  /*16840*/  STL.64 [R1+0xa48], R246 ;  /* 0x000a48f601007387 */ /* 0x000fe80000100a00 */
[----:B------:R-:W-:Y:S03]  /*16850*/  LDS R196, [R241+0x24180] ;  /* 0x02418000f1c47984 */ /* 0x000fe60000000800 */
[----:B------:R-:W-:Y:S08]  /*16860*/  HMMA.1688.F32.TF32 R144, R144, R52, R208 ;  /* 0x000000349090723c */ /* 0x000ff000000810d0 */
[C---:B------:R-:W-:Y:S01]  /*16870*/  HMMA.1688.F32.TF32 R116, R4.reuse, R24, R116 ;  /* 0x000000180474723c */ /* 0x040fe20000081074 */
[----:B------:R-:W-:Y:S07]  /*16880*/  STL.64 [R1+0xa40], R244 ;  /* 0x000a40f401007387 */ /* 0x000fee0000100a00 */
[C---:B------:R-:W-:Y:S01]  /*16890*/  HMMA.1688.F32.TF32 R120, R4.reuse, R28, R120 ;  /* 0x0000001c0478723c */ /* 0x040fe20000081078 */
[----:B------:R-:W-:Y:S07]  /*168a0*/  STL.64 [R1+0xa58], R234 ;  /* 0x000a58ea01007387 */ /* 0x000fee0000100a00 */
[C---:B------:R-:W-:Y:S01]  /*168b0*/  HMMA.1688.F32.TF32 R124, R4.reuse, R32, R124 ;  /* 0x00000020047c723c */ /* 0x040fe2000008107c */
[----:B------:R-:W-:Y:S04]  /*168c0*/  STL.64 [R1+0xa50], R232 ;  /* 0x000a50e801007387 */ /* 0x000fe80000100a00 */
[----:B------:R-:W-:Y:S03]  /*168d0*/  STL.64 [R1+0xa68], R230 ;  /* 0x000a68e601007387 */ /* 0x000fe60000100a00 */
[C---:B------:R-:W-:Y:S01]  /*168e0*/  HMMA.1688.F32.TF32 R128, R4.reuse, R36, R128 ;  /* 0x000000240480723c */ /* 0x040fe20000081080 */
[----:B------:R1:W-:Y:S04]  /*168f0*/  STL.64 [R1+0xa60], R228 ;  /* 0x000a60e401007387 */ /* 0x0003e80000100a00 */
[----:B------:R-:W-:Y:S03]  /*16900*/  STL.64 [R1+0xa78], R226 ;  /* 0x000a78e201007387 */ /* 0x000fe60000100a00 */
[----:B------:R-:W-:Y:S01]  /*16910*/  HMMA.1688.F32.TF32 R132, R4, R56, R132 ;  /* 0x000000380484723c */ /* 0x000fe20000081084 */
[----:B------:R-:W-:Y:S04]  /*16920*/  STL.64 [R1+0xa70], R224 ;  /* 0x000a70e001007387 */ /* 0x000fe80000100a00 */
[----:B------:R-:W-:Y:S03]  /*16930*/  STL.64 [R1+0xa38], R66 ;  /* 0x000a384201007387 */ /* 0x000fe60000100a00 */
[C---:B------:R-:W-:Y:S01]  /*16940*/  HMMA.1688.F32.TF32 R76, R8.reuse, R72, R76 ;  /* 0x00000048084c723c */ /* 0x040fe2000008104c */
[----:B------:R2:W-:Y:S07]  /*16950*/  STL.64 [R1+0xa30], R64 ;  /* 0x000a304001007387 */ /* 0x0005ee0000100a00 */
[C---:B------:R-:W-:Y:S01]  /*16960*/  HMMA.1688.F32.TF32 R80, R8.reuse, R24, R80 ;  /* 0x000000180850723c */ /* 0x040fe20000081050 */
[----:B------:R-:W-:Y:S07]  /*16970*/  STL [R1+0xa28], R145 ;  /* 0x000a289101007387 */ /* 0x000fee0000100800 */
[C---:B------:R-:W-:Y:S01]  /*16980*/  HMMA.1688.F32.TF32 R84, R8.reuse, R28, R84 ;  /* 0x0000001c0854723c */ /* 0x040fe20000081054 */
[----:B------:R-:W-:Y:S07]  /*16990*/  STL [R1+0xa24], R146 ;  /* 0x000a249201007387 */ /* 0x000fee0000100800 */
[C---:B------:R-:W-:Y:S01]  /*169a0*/  HMMA.1688.F32.TF32 R88, R8.reuse, R32, R88 ;  /* 0x000000200858723c */ /* 0x040fe20000081058 */
[----:B------:R-:W-:Y:S07]  /*169b0*/  STL [R1+0xa20], R147 ;  /* 0x000a209301007387 */ /* 0x000fee0000100800 */
[C---:B------:R-:W-:Y:S08]  /*169c0*/  HMMA.1688.F32.TF32 R92, R8.reuse, R36, R92 ;  /* 0x00000024085c723c */ /* 0x040ff0000008105c */
[C---:B------:R-:W-:Y:S08]  /*169d0*/  HMMA.1688.F32.TF32 R96, R8.reuse, R56, R96 ;  /* 0x000000380860723c */ /* 0x040ff00000081060 */
[C---:B------:R-:W-:Y:S08]  /*169e0*/  HMMA.1688.F32.TF32 R100, R8.reuse, R48, R100 ;  /* 0x000000300864723c */ /* 0x040ff00000081064 */
[----:B------:R-:W-:Y:S01]  /*169f0*/  HMMA.1688.F32.TF32 R104, R8, R52, R104 ;  /* 0x000000340868723c */ /* 0x000fe20000081068 */
[----:B------:R-:W-:Y:S04]  /*16a00*/  STL [R1+0xa1c], R61 ;  /* 0x000a1c3d01007387 */ /* 0x000fe80000100800 */
[----:B------:R-:W-:Y:S03]  /*16a10*/  LDS R198, [R241+0x24980] ;  /* 0x02498000f1c67984 */ /* 0x000fe60000000800 */
[C---:B------:R-:W-:Y:S01]  /*16a20*/  HMMA.1688.F32.TF32 R172, R12.reuse, R72, R172 ;  /* 0x000000480cac723c */ /* 0x040fe200000810ac */
[----:B------:R-:W-:Y:S04]  /*16a30*/  LDS R197, [R242+0x24180] ;  /* 0x02418000f2c57984 */ /* 0x000fe80000000800 */
[----:B------:R-:W3:Y:S03]  /*16a40*/  LDS R199, [R242+0x24980] ;  /* 0x02498000f2c77984 */ /* 0x000ee60000000800 */
[C---:B------:R-:W-:Y:S08]  /*16a50*/  HMMA.1688.F32.TF32 R8, R12.reuse, R24, R44 ;  /* 0x000000180c08723c */ /* 0x040ff0000008102c */
[C---:B------:R-:W-:Y:S08]  /*16a60*/  HMMA.1688.F32.TF32 R148, R12.reuse, R28, R148 ;  /* 0x0000001c0c94723c */ /* 0x040ff00000081094 */
[C---:B------:R-:W-:Y:S08]  /*16a70*/  HMMA.1688.F32.TF32 R176, R12.reuse, R32, R176 ;  /* 0x000000200cb0723c */ /* 0x040ff000000810b0 */
[C---:B------:R-:W-:Y:S08]  /*16a80*/  HMMA.1688.F32.TF32 R180, R12.reuse, R36, R180 ;  /* 0x000000240cb4723c */ /* 0x040ff000000810b4 */
[C---:B------:R-:W-:Y:S08]  /*16a90*/  HMMA.1688.F32.TF32 R156, R12.reuse, R56, R156 ;  /* 0x000000380c9c723c */ /* 0x040ff0000008109c */
[C---:B------:R-:W-:Y:S08]  /*16aa0*/  HMMA.1688.F32.TF32 R160, R12.reuse, R48, R160 ;  /* 0x000000300ca0723c */ /* 0x040ff000000810a0 */
[----:B------:R-:W-:Y:S01]  /*16ab0*/  HMMA.1688.F32.TF32 R200, R12, R52, R200 ;  /* 0x000000340cc8723c */ /* 0x000fe200000810c8 */
[----:B------:R-:W-:Y:S07]  /*16ac0*/  STL [R1+0xa18], R62 ;  /* 0x000a183e01007387 */ /* 0x000fee0000100800 */
[C---:B------:R-:W-:Y:S01]  /*16ad0*/  HMMA.1688.F32.TF32 R12, R4.reuse, R48, R216 ;  /* 0x00000030040c723c */ /* 0x040fe200000810d8 */
[----:B------:R-:W-:Y:S07]  /*16ae0*/  STL [R1+0xa14], R63 ;  /* 0x000a143f01007387 */ /* 0x000fee0000100800 */
[----:B------:R-:W-:Y:S01]  /*16af0*/  HMMA.1688.F32.TF32 R4, R4, R52, R236 ;  /* 0x000000340404723c */ /* 0x000fe200000810ec */
        /* <DEDUP_REMOVED lines=17> */
[----:B------:R-:W3:Y:S04]  /*16c10*/  LDL.LU R20, [R1+0x170] ;  /* 0x0001700001147983 */ /* 0x000ee80000300800 */
[----:B------:R-:W3:Y:S04]  /*16c20*/  LDL.LU R21, [R1+0x174] ;  /* 0x0001740001157983 */ /* 0x000ee80000300800 */
[----:B------:R-:W3:Y:S04]  /*16c30*/  LDL.LU R22, [R1+0x178] ;  /* 0x0001780001167983 */ /* 0x000ee80000300800 */
[----:B------:R-:W3:Y:S04]  /*16c40*/  LDL.LU R23, [R1+0x17c] ;  /* 0x00017c0001177983 */ /* 0x000ee80000300800 */
[----:B------:R-:W4:Y:S04]  /*16c50*/  LDL.LU R216, [R1+0x190] ;  /* 0x0001900001d87983 */ /* 0x000f280000300800 */
[----:B------:R-:W4:Y:S04]  /*16c60*/  LDL.LU R217, [R1+0x194] ;  /* 0x0001940001d97983 */ /* 0x000f280000300800 */
[----:B------:R-:W4:Y:S04]  /*16c70*/  LDL.LU R218, [R1+0x198] ;  /* 0x0001980001da7983 */ /* 0x000f280000300800 */
[----:B------:R-:W4:Y:S04]  /*16c80*/  LDL.LU R219, [R1+0x19c] ;  /* 0x00019c0001db7983 */ /* 0x000f280000300800 */
[----:B-1----:R-:W5:Y:S04]  /*16c90*/  LDL.LU R228, [R1+0x1b0] ;  /* 0x0001b00001e47983 */ /* 0x002f680000300800 */
[----:B------:R-:W5:Y:S04]  /*16ca0*/  LDL.LU R229, [R1+0x1b4] ;  /* 0x0001b40001e57983 */ /* 0x000f680000300800 */
[----:B------:R-:W5:Y:S04]  /*16cb0*/  LDL.LU R230, [R1+0x1b8] ;  /* 0x0001b80001e67983 */ /* 0x000f680000300800 */
[----:B------:R-:W5:Y:S04]  /*16cc0*/  LDL.LU R231, [R1+0x1bc] ;  /* 0x0001bc0001e77983 */ /* 0x000f680000300800 */
[----:B------:R-:W4:Y:S04]  /*16cd0*/  LDL.LU R44, [R1+0x1d0] ;  /* 0x0001d000012c7983 */ /* 0x000f280000300800 */
        /* <DEDUP_REMOVED lines=23> */
[----:B--2---:R-:W2:Y:S04]  /*16e50*/  LDL.LU R64, [R1+0x150] ;  /* 0x0001500001407983 */ /* 0x004ea80000300800 */
[----:B------:R-:W2:Y:S04]  /*16e60*/  LDL.LU R65, [R1+0x154] ;  /* 0x0001540001417983 */ /* 0x000ea80000300800 */
        /* <DEDUP_REMOVED lines=13> */
[----:B------:R-:W2:Y:S01]  /*16f40*/  LDL.LU R247, [R1+0x13c] ;  /* 0x00013c0001f77983 */ /* 0x000ea20000300800 */
[C---:B------:R-:W-:Y:S03]  /*16f50*/  HMMA.1688.F32.TF32 R112, R220.reuse, R36, R112 ;  /* 0x00000024dc70723c */ /* 0x040fe60000081070 */
[----:B------:R-:W-:Y:S04]  /*16f60*/  LDS R236, [R243+0x25000] ;  /* 0x02500000f3ec7984 */ /* 0x000fe80000000800 */
[----:B------:R-:W-:Y:S01]  /*16f70*/  LDS R238, [R243+0x25800] ;  /* 0x02580000f3ee7984 */ /* 0x000fe20000000800 */
[C---:B------:R-:W-:Y:S03]  /*16f80*/  HMMA.1688.F32.TF32 R68, R220.reuse, R56, R68 ;  /* 0x00000038dc44723c */ /* 0x040fe60000081044 */
[----:B------:R-:W-:Y:S04]  /*16f90*/  LDS R237, [R252+0x25000] ;  /* 0x02500000fced7984 */ /* 0x000fe80000000800 */
[----:B------:R-:W-:Y:S01]  /*16fa0*/  LDS R239, [R252+0x25800] ;  /* 0x02580000fcef7984 */ /* 0x000fe20000000800 */
[C---:B------:R-:W-:Y:S08]  /*16fb0*/  HMMA.1688.F32.TF32 R168, R220.reuse, R48, R168 ;  /* 0x00000030dca8723c */ /* 0x040ff000000810a8 */
[----:B------:R-:W-:Y:S01]  /*16fc0*/  HMMA.1688.F32.TF32 R108, R220, R52, R108 ;  /* 0x00000034dc6c723c */ /* 0x000fe2000008106c */
[----:B------:R-:W-:Y:S04]  /*16fd0*/  LDS R220, [R241+0x24100] ;  /* 0x02410000f1dc7984 */ /* 0x000fe80000000800 */
[----:B------:R-:W-:Y:S04]  /*16fe0*/  LDS R222, [R241+0x24900] ;  /* 0x02490000f1de7984 */ /* 0x000fe80000000800 */
[----:B------:R-:W-:Y:S04]  /*16ff0*/  LDS R221, [R242+0x24100] ;  /* 0x02410000f2dd7984 */ /* 0x000fe80000000800 */
[----:B------:R-:W5:Y:S04]  /*17000*/  LDS R223, [R242+0x24900] ;  /* 0x02490000f2df7984 */ /* 0x000f680000000800 */
[----:B------:R-:W-:Y:S04]  /*17010*/  LDS R242, [R243+0x25880] ;  /* 0x02588000f3f27984 */ /* 0x000fe80000000800 */
[----:B------:R-:W-:Y:S04]  /*17020*/  LDS R241, [R252+0x25080] ;  /* 0x02508000fcf17984 */ /* 0x000fe80000000800 */
[----:B------:R-:W1:Y:S01]  /*17030*/  LDS R243, [R252+0x25880] ;  /* 0x02588000fcf37984 */ /* 0x000e620000000800 */
[----:B---3--:R-:W-:Y:S08]  /*17040*/  HMMA.1688.F32.TF32 R20, R196, R72, R20 ;  /* 0x00000048c414723c */ /* 0x008ff00000081014 */
[C---:B-----5:R-:W-:Y:S08]  /*17050*/  HMMA.1688.F32.TF32 R208, R220.reuse, R36, R228 ;  /* 0x00000024dcd0723c */ /* 0x060ff000000810e4 */
[C---:B----4-:R-:W-:Y:S08]  /*17060*/  HMMA.1688.F32.TF32 R16, R220.reuse, R72, R16 ;  /* 0x00000048dc10723c */ /* 0x050ff00000081010 */
[C---:B------:R-:W-:Y:S08]  /*17070*/  HMMA.1688.F32.TF32 R44, R220.reuse, R28, R44 ;  /* 0x0000001cdc2c723c */ /* 0x040ff0000008102c */
[----:B------:R-:W-:Y:S07]  /*17080*/  HMMA.1688.F32.TF32 R40, R220, R24, R40 ;  /* 0x00000018dc28723c */ /* 0x000fee0000081028 */
[----:B------:R-:W-:Y:S04]  /*17090*/  STL [R1+0x9cc], R19 ;  /* 0x0009cc1301007387 */ /* 0x000fe80000100800 */
[----:B------:R-:W3:Y:S04]  /*170a0*/  LDL.LU R228, [R1+0x120] ;  /* 0x0001200001e47983 */ /* 0x000ee80000300800 */
[----:B------:R-:W3:Y:S04]  /*170b0*/  LDL.LU R229, [R1+0x124] ;  /* 0x0001240001e57983 */ /* 0x000ee80000300800 */
[----:B------:R-:W3:Y:S04]  /*170c0*/  LDL.LU R230, [R1+0x128] ;  /* 0x0001280001e67983 */ /* 0x000ee80000300800 */
[----:B------:R-:W3:Y:S01]  /*170d0*/  LDL.LU R231, [R1+0x12c] ;  /* 0x00012c0001e77983 */ /* 0x000ee20000300800 */
[C---:B--2---:R-:W-:Y:S08]  /*170e0*/  HMMA.1688.F32.TF32 R64, R196.reuse, R28, R64 ;  /* 0x0000001cc440723c */ /* 0x044ff00000081040 */
[C---:B------:R-:W-:Y:S11]  /*170f0*/  HMMA.1688.F32.TF32 R248, R196.reuse, R24, R248 ;  /* 0x00000018c4f8723c */ /* 0x040ff600000810f8 */
[----:B------:R-:W-:Y:S05]  /*17100*/  @!UPT UIADD3 URZ, URZ, URZ, URZ ;  /* 0x0000003f3f3ff290 */ /* 0x000fea000fffe03f */
[----:B------:R-:W-:Y:S02]  /*17110*/  IMAD.MOV.U32 R29, RZ, RZ, R64 ;  /* 0x000000ffff1d7224 */ /* 0x000fe400078e0040 */
[----:B------:R-:W-:Y:S02]  /*17120*/  IMAD.MOV.U32 R28, RZ, RZ, R65 ;  /* 0x000000ffff1c7224 */ /* 0x000fe400078e0041 */
[----:B------:R-:W-:Y:S02]  /*17130*/  IMAD.MOV.U32 R25, RZ, RZ, R66 ;  /* 0x000000ffff197224 */ /* 0x000fe400078e0042 */
[----:B------:R-:W-:Y:S02]  /*17140*/  IMAD.MOV.U32 R24, RZ, RZ, R67 ;  /* 0x000000ffff187224 */ /* 0x000fe400078e0043 */
[-C--:B------:R-:W-:Y:S08]  /*17150*/  HMMA.1688.F32.TF32 R64, R196, R32.reuse, R224 ;  /* 0x00000020c440723c */ /* 0x080ff000000810e0 */
[C---:B------:R-:W-:Y:S08]  /*17160*/  HMMA.1688.F32.TF32 R204, R220.reuse, R32, R204 ;  /* 0x00000020dccc723c */ /* 0x040ff000000810cc */
[C---:B------:R-:W-:Y:S08]  /*17170*/  HMMA.1688.F32.TF32 R212, R220.reuse, R56, R212 ;  /* 0x00000038dcd4723c */ /* 0x040ff000000810d4 */
[----:B------:R-:W-:Y:S01]  /*17180*/  HMMA.1688.F32.TF32 R216, R220, R48, R216 ;  /* 0x00000030dcd8723c */ /* 0x000fe200000810d8 */
[----:B------:R-:W-:-:S02]  /*17190*/  IMAD.MOV.U32 R73, RZ, RZ, R64 ;  /* 0x000000ffff497224 */ /* 0x000fc400078e0040 */
[----:B------:R-:W-:-:S05]  /*171a0*/  IMAD.MOV.U32 R72, RZ, RZ, R65 ;  /* 0x000000ffff487224 */ /* 0x000fca00078e0041 */
[----:B------:R-:W-:Y:S01]  /*171b0*/  HMMA.1688.F32.TF32 R220, R220, R52, R232 ;  /* 0x00000034dcdc723c */ /* 0x000fe200000810e8 */
[----:B------:R-:W2:Y:S01]  /*171c0*/  LDL.LU R232, [R1+0x60] ;  /* 0x0000600001e87983 */ /* 0x000ea20000300800 */
[----:B------:R-:W-:-:S03]  /*171d0*/  IMAD.MOV.U32 R33, RZ, RZ, R66 ;  /* 0x000000ffff217224 */ /* 0x000fc600078e0042 */
[----:B------:R-:W2:Y:S01]  /*171e0*/  LDL.LU R233, [R1+0x64] ;  /* 0x0000640001e97983 */ /* 0x000ea20000300800 */
[----:B------:R-:W-:-:S03]  /*171f0*/  IMAD.MOV.U32 R32, RZ, RZ, R67 ;  /* 0x000000ffff207224 */ /* 0x000fc600078e0043 */
[----:B------:R-:W2:Y:S01]  /*17200*/  LDL.LU R234, [R1+0x68] ;  /* 0x0000680001ea7983 */ /* 0x000ea20000300800 */
[----:B------:R-:W-:Y:S03]  /*17210*/  HMMA.1688.F32.TF32 R64, R196, R36, R244 ;  /* 0x00000024c440723c */ /* 0x000fe600000810f4 */
[----:B------:R-:W2:Y:S04]  /*17220*/  LDL.LU R235, [R1+0x6c] ;  /* 0x00006c0001eb7983 */ /* 0x000ea80000300800 */
[----:B------:R4:W-:Y:S04]  /*17230*/  STL [R1+0x9c4], R22 ;  /* 0x0009c41601007387 */ /* 0x0009e80000100800 */
[----:B------:R5:W-:Y:S04]  /*17240*/  STL [R1+0x9c0], R23 ;  /* 0x0009c01701007387 */ /* 0x000be80000100800 */
[----:B------:R-:W2:Y:S04]  /*17250*/  LDL.LU R244, [R1+0x50] ;  /* 0x0000500001f47983 */ /* 0x000ea80000300800 */
[----:B------:R-:W2:Y:S04]  /*17260*/  LDL.LU R245, [R1+0x54] ;  /* 0x0000540001f57983 */ /* 0x000ea80000300800 */
[----:B------:R-:W2:Y:S01]  /*17270*/  LDL.LU R246, [R1+0x58] ;  /* 0x0000580001f67983 */ /* 0x000ea20000300800 */
[----:B----4-:R-:W-:-:S02]  /*17280*/  IMAD.MOV.U32 R22, RZ, RZ, R64 ;  /* 0x000000ffff167224 */ /* 0x010fc400078e0040 */
[----:B-----5:R-:W-:Y:S01]  /*17290*/  IMAD.MOV.U32 R23, RZ, RZ, R65 ;  /* 0x000000ffff177224 */ /* 0x020fe200078e0041 */
[----:B------:R-:W4:Y:S01]  /*172a0*/  LDL.LU R224, [R1+0x110] ;  /* 0x0001100001e07983 */ /* 0x000f220000300800 */
[----:B------:R-:W-:Y:S02]  /*172b0*/  IMAD.MOV.U32 R37, RZ, RZ, R66 ;  /* 0x000000ffff257224 */ /* 0x000fe400078e0042 */
[----:B------:R-:W-:Y:S01]  /*172c0*/  IMAD.MOV.U32 R36, RZ, RZ, R67 ;  /* 0x000000ffff247224 */ /* 0x000fe200078e0043 */
[----:B------:R-:W4:Y:S01]  /*172d0*/  LDL.LU R225, [R1+0x114] ;  /* 0x0001140001e17983 */ /* 0x000f220000300800 */
[----:B------:R-:W-:-:S03]  /*172e0*/  IMAD.MOV.U32 R247, RZ, RZ, R3 ;  /* 0x000000fffff77224 */ /* 0x000fc600078e0003 */
[----:B------:R-:W4:Y:S04]  /*172f0*/  LDL.LU R226, [R1+0x118] ;  /* 0x0001180001e27983 */ /* 0x000f280000300800 */
[----:B------:R-:W4:Y:S04]  /*17300*/  LDL.LU R227, [R1+0x11c] ;  /* 0x00011c0001e37983 */ /* 0x000f280000300800 */
[----:B------:R-:W5:Y:S04]  /*17310*/  LDL.LU R120, [R1+0x100] ;  /* 0x0001000001787983 */ /* 0x000f680000300800 */
[----:B------:R-:W5:Y:S04]  /*17320*/  LDL.LU R121, [R1+0x104] ;  /* 0x0001040001797983 */ /* 0x000f680000300800 */
[----:B------:R-:W5:Y:S04]  /*17330*/  LDL.LU R122, [R1+0x108] ;  /* 0x00010800017a7983 */ /* 0x000f680000300800 */
[----:B------:R-:W5:Y:S01]  /*17340*/  LDL.LU R123, [R1+0x10c] ;  /* 0x00010c00017b7983 */ /* 0x000f620000300800 */
[----:B---3--:R-:W-:Y:S03]  /*17350*/  HMMA.1688.F32.TF32 R64, R196, R56, R228 ;  /* 0x00000038c440723c */ /* 0x008fe600000810e4 */
[----:B------:R-:W3:Y:S04]  /*17360*/  LDL.LU R228, [R1+0xb0] ;  /* 0x0000b00001e47983 */ /* 0x000ee80000300800 */
[----:B------:R-:W3:Y:S11]  /*17370*/  LDL.LU R229, [R1+0xb4] ;  /* 0x0000b40001e57983 */ /* 0x000ef60000300800 */
[----:B------:R-:W-:Y:S06]  /*17380*/  @!UPT UIADD3 URZ, URZ, URZ, URZ ;  /* 0x0000003f3f3ff290 */ /* 0x000fec000fffe03f */
[----:B------:R-:W-:Y:S02]  /*17390*/  IMAD.MOV.U32 R19, RZ, RZ, R64 ;  /* 0x000000ffff137224 */ /* 0x000fe400078e0040 */
[----:B------:R-:W-:Y:S02]  /*173a0*/  IMAD.MOV.U32 R3, RZ, RZ, R65 ;  /* 0x000000ffff037224 */ /* 0x000fe400078e0041 */
[----:B------:R-:W-:Y:S02]  /*173b0*/  IMAD.MOV.U32 R57, RZ, RZ, R66 ;  /* 0x000000ffff397224 */ /* 0x000fe400078e0042 */
[----:B------:R-:W-:Y:S02]  /*173c0*/  IMAD.MOV.U32 R56, RZ, RZ, R67 ;  /* 0x000000ffff387224 */ /* 0x000fe400078e0043 */
[----:B------:R-:W-:Y:S02]  /*173d0*/  IMAD.MOV.U32 R230, RZ, RZ, R54 ;  /* 0x000000ffffe67224 */ /* 0x000fe400078e0036 */
[----:B------:R-:W3:Y:S01]  /*173e0*/  LDL.LU R54, [R1+0xabc] ;  /* 0x000abc0001367983 */ /* 0x000ee20000300800 */
[----:B------:R-:W-:-:S03]  /*173f0*/  IMAD.MOV.U32 R231, RZ, RZ, R55 ;  /* 0x000000ffffe77224 */ /* 0x000fc600078e0037 */
[----:B------:R-:W3:Y:S01]  /*17400*/  LDL.LU R55, [R1+0xab8] ;  /* 0x000ab80001377983 */ /* 0x000ee20000300800 */
[C---:B--2---:R-:W-:Y:S08]  /*17410*/  HMMA.1688.F32.TF32 R64, R196.reuse, R48, R232 ;  /* 0x00000030c440723c */ /* 0x044ff000000810e8 */
[----:B------:R-:W-:Y:S01]  /*17420*/  HMMA.1688.F32.TF32 R196, R196, R52, R244 ;  /* 0x00000034c4c4723c */ /* 0x000fe200000810f4 */
[----:B------:R-:W-:-:S02]  /*17430*/  IMAD.MOV.U32 R232, RZ, RZ, R50 ;  /* 0x000000ffffe87224 */ /* 0x000fc400078e0032 */
[----:B------:R-:W2:Y:S01]  /*17440*/  LDL.LU R50, [R1+0xab4] ;  /* 0x000ab40001327983 */ /* 0x000ea20000300800 */
[----:B------:R-:W-:Y:S02]  /*17450*/  IMAD.MOV.U32 R233, RZ, RZ, R51 ;  /* 0x000000ffffe97224 */ /* 0x000fe400078e0033 */
[----:B------:R-:W-:Y:S01]  /*17460*/  IMAD.MOV.U32 R234, RZ, RZ, R58 ;  /* 0x000000ffffea7224 */ /* 0x000fe200078e003a */
[----:B------:R-:W2:Y:S09]  /*17470*/  LDL.LU R51, [R1+0xab0] ;  /* 0x000ab00001337983 */ /* 0x000eb20000300800 */
[----:B------:R-:W-:-:S02]  /*17480*/  IMAD.MOV.U32 R15, RZ, RZ, R64 ;  /* 0x000000ffff0f7224 */ /* 0x000fc400078e0040 */
[----:B------:R-:W-:Y:S01]  /*17490*/  IMAD.MOV.U32 R235, RZ, RZ, R59 ;  /* 0x000000ffffeb7224 */ /* 0x000fe200078e003b */
[----:B------:R-:W3:Y:S01]  /*174a0*/  LDL.LU R58, [R1+0xaac] ;  /* 0x000aac00013a7983 */ /* 0x000ee20000300800 */
[----:B------:R-:W-:Y:S02]  /*174b0*/  IMAD.MOV.U32 R7, RZ, RZ, R65 ;  /* 0x000000ffff077224 */ /* 0x000fe400078e0041 */
[----:B------:R-:W-:Y:S01]  /*174c0*/  IMAD.MOV.U32 R64, RZ, RZ, R38 ;  /* 0x000000ffff407224 */ /* 0x000fe200078e0026 */
[----:B------:R-:W3:Y:S01]  /*174d0*/  LDL.LU R59, [R1+0xaa8] ;  /* 0x000aa800013b7983 */ /* 0x000ee20000300800 */
[----:B------:R-:W-:Y:S02]  /*174e0*/  IMAD.MOV.U32 R49, RZ, RZ, R66 ;  /* 0x000000ffff317224 */ /* 0x000fe400078e0042 */
[----:B------:R-:W-:Y:S01]  /*174f0*/  IMAD.MOV.U32 R65, RZ, RZ, R39 ;  /* 0x000000ffff417224 */ /* 0x000fe200078e0027 */
[----:B------:R-:W4:Y:S01]  /*17500*/  LDL.LU R38, [R1+0xaa4] ;  /* 0x000aa40001267983 */ /* 0x000f220000300800 */
[----:B------:R-:W-:-:S02]  /*17510*/  IMAD.MOV.U32 R48, RZ, RZ, R67 ;  /* 0x000000ffff307224 */ /* 0x000fc400078e0043 */
[----:B------:R-:W-:Y:S01]  /*17520*/  IMAD.MOV.U32 R66, RZ, RZ, R34 ;  /* 0x000000ffff427224 */ /* 0x000fe200078e0022 */
[----:B------:R-:W4:Y:S01]  /*17530*/  LDL.LU R39, [R1+0xaa0] ;  /* 0x000aa00001277983 */ /* 0x000f220000300800 */
[----:B------:R-:W-:Y:S02]  /*17540*/  IMAD.MOV.U32 R67, RZ, RZ, R35 ;  /* 0x000000ffff437224 */ /* 0x000fe400078e0023 */
[----:B------:R-:W-:Y:S01]  /*17550*/  IMAD.MOV.U32 R135, RZ, RZ, R196 ;  /* 0x000000ffff877224 */ /* 0x000fe200078e00c4 */
[----:B------:R-:W5:Y:S01]  /*17560*/  LDL.LU R34, [R1+0xa9c] ;  /* 0x000a9c0001227983 */ /* 0x000f620000300800 */
[----:B------:R-:W-:Y:S02]  /*17570*/  IMAD.MOV.U32 R14, RZ, RZ, R197 ;  /* 0x000000ffff0e7224 */ /* 0x000fe400078e00c5 */
[----:B------:R-:W-:Y:S01]  /*17580*/  IMAD.MOV.U32 R196, RZ, RZ, R74 ;  /* 0x000000ffffc47224 */ /* 0x000fe200078e004a */
[----:B------:R-:W5:Y:S01]  /*17590*/  LDL.LU R35, [R1+0xa98] ;  /* 0x000a980001237983 */ /* 0x000f620000300800 */
[----:B------:R-:W-:-:S02]  /*175a0*/  IMAD.MOV.U32 R53, RZ, RZ, R198 ;  /* 0x000000ffff357224 */ /* 0x000fc400078e00c6 */
[----:B------:R-:W-:Y:S01]  /*175b0*/  IMAD.MOV.U32 R197, RZ, RZ, R75 ;  /* 0x000000ffffc57224 */ /* 0x000fe200078e004b */
[----:B------:R-:W5:Y:S01]  /*175c0*/  LDL.LU R74, [R1+0xa94] ;  /* 0x000a9400014a7983 */ /* 0x000f620000300800 */
[----:B------:R-:W-:Y:S02]  /*175d0*/  IMAD.MOV.U32 R52, RZ, RZ, R199 ;  /* 0x000000ffff347224 */ /* 0x000fe400078e00c7 */
        /* <DEDUP_REMOVED lines=10> */
[----:B------:R-:W-:-:S07]  /*17680*/  IMAD.MOV.U32 R247, RZ, RZ, R0 ;  /* 0x000000fffff77224 */ /* 0x000fce00078e0000 */
[C---:B--2---:R-:W-:Y:S08]  /*17690*/  HMMA.1688.F32.TF32 R244, R236.reuse, R50, R244 ;  /* 0x00000032ecf4723c */ /* 0x044ff000000810f4 */
[C---:B---3--:R-:W-:Y:S08]  /*176a0*/  HMMA.1688.F32.TF32 R64, R236.reuse, R58, R64 ;  /* 0x0000003aec40723c */ /* 0x048ff00000081040 */
[C---:B----4-:R-:W-:Y:S08]  /*176b0*/  HMMA.1688.F32.TF32 R196, R236.reuse, R38, R196 ;  /* 0x00000026ecc4723c */ /* 0x050ff000000810c4 */
[C---:B-----5:R-:W-:Y:S08]  /*176c0*/  HMMA.1688.F32.TF32 R232, R236.reuse, R34, R232 ;  /* 0x00000022ece8723c */ /* 0x060ff000000810e8 */
[C---:B------:R-:W-:Y:S08]  /*176d0*/  HMMA.1688.F32.TF32 R224, R236.reuse, R74, R224 ;  /* 0x0000004aece0723c */ /* 0x040ff000000810e0 */
[C---:B------:R-:W-:Y:S08]  /*176e0*/  HMMA.1688.F32.TF32 R120, R236.reuse, R26, R120 ;  /* 0x0000001aec78723c */ /* 0x040ff00000081078 */
[----:B------:R-:W-:Y:S08]  /*176f0*/  HMMA.1688.F32.TF32 R228, R236, R30, R228 ;  /* 0x0000001eece4723c */ /* 0x000ff000000810e4 */
[----:B------:R-:W-:-:S02]  /*17700*/  IMAD.MOV.U32 R133, RZ, RZ, R226 ;  /* 0x000000ffff857224 */ /* 0x000fc400078e00e2 */
[----:B------:R-:W-:Y:S02]  /*17710*/  IMAD.MOV.U32 R134, RZ, RZ, R227 ;  /* 0x000000ffff867224 */ /* 0x000fe400078e00e3 */
[----:B------:R-:W-:Y:S01]  /*17720*/  IMAD.MOV.U32 R130, RZ, RZ, R224 ;  /* 0x000000ffff827224 */ /* 0x000fe200078e00e0 */
[----:B------:R-:W2:Y:S01]  /*17730*/  LDL.LU.64 R226, [R1+0xa78] ;  /* 0x000a780001e27983 */ /* 0x000ea20000300a00 */
[----:B------:R-:W-:-:S03]  /*17740*/  IMAD.MOV.U32 R131, RZ, RZ, R225 ;  /* 0x000000ffff837224 */ /* 0x000fc600078e00e1 */
[----:B------:R-:W2:Y:S01]  /*17750*/  LDL.LU.64 R224, [R1+0xa70] ;  /* 0x000a700001e07983 */ /* 0x000ea20000300a00 */
[----:B------:R-:W-:Y:S02]  /*17760*/  IMAD.MOV.U32 R127, RZ, RZ, R122 ;  /* 0x000000ffff7f7224 */ /* 0x000fe400078e007a */
[----:B------:R-:W-:Y:S02]  /*17770*/  IMAD.MOV.U32 R129, RZ, RZ, R123 ;  /* 0x000000ffff817224 */ /* 0x000fe400078e007b */
[----:B------:R-:W-:Y:S02]  /*17780*/  IMAD.MOV.U32 R125, RZ, RZ, R120 ;  /* 0x000000ffff7d7224 */ /* 0x000fe400078e0078 */
[----:B------:R-:W-:Y:S02]  /*17790*/  IMAD.MOV.U32 R126, RZ, RZ, R121 ;  /* 0x000000ffff7e7224 */ /* 0x000fe400078e0079 */
[----:B------:R-:W-:Y:S02]  /*177a0*/  IMAD.MOV.U32 R122, RZ, RZ, R230 ;  /* 0x000000ffff7a7224 */ /* 0x000fe400078e00e6 */
[----:B------:R-:W-:-:S02]  /*177b0*/  IMAD.MOV.U32 R123, RZ, RZ, R231 ;  /* 0x000000ffff7b7224 */ /* 0x000fc400078e00e7 */
[----:B------:R-:W-:Y:S01]  /*177c0*/  IMAD.MOV.U32 R120, RZ, RZ, R228 ;  /* 0x000000ffff787224 */ /* 0x000fe200078e00e4 */
[----:B------:R-:W3:Y:S01]  /*177d0*/  LDL.LU.64 R230, [R1+0xa68] ;  /* 0x000a680001e67983 */ /* 0x000ee20000300a00 */
[----:B------:R-:W-:Y:S02]  /*177e0*/  IMAD.MOV.U32 R121, RZ, RZ, R229 ;  /* 0x000000ffff797224 */ /* 0x000fe400078e00e5 */
[----:B------:R-:W-:Y:S01]  /*177f0*/  IMAD.MOV.U32 R63, RZ, RZ, R234 ;  /* 0x000000ffff3f7224 */ /* 0x000fe200078e00ea */
[----:B------:R-:W3:Y:S01]  /*17800*/  LDL.LU.64 R228, [R1+0xa60] ;  /* 0x000a600001e47983 */ /* 0x000ee20000300a00 */
[----:B------:R-:W-:Y:S02]  /*17810*/  IMAD.MOV.U32 R119, RZ, RZ, R235 ;  /* 0x000000ffff777224 */ /* 0x000fe400078e00eb */
[----:B------:R-:W-:Y:S01]  /*17820*/  IMAD.MOV.U32 R146, RZ, RZ, R198 ;  /* 0x000000ffff927224 */ /* 0x000fe200078e00c6 */
[----:B------:R-:W1:Y:S01]  /*17830*/  LDL.LU.64 R234, [R1+0xa58] ;  /* 0x000a580001ea7983 */ /* 0x000e620000300a00 */
[----:B------:R-:W-:-:S02]  /*17840*/  IMAD.MOV.U32 R61, RZ, RZ, R232 ;  /* 0x000000ffff3d7224 */ /* 0x000fc400078e00e8 */
[----:B------:R-:W-:Y:S02]  /*17850*/  IMAD.MOV.U32 R62, RZ, RZ, R233 ;  /* 0x000000ffff3e7224 */ /* 0x000fe400078e00e9 */
[----:B------:R-:W-:Y:S01]  /*17860*/  IMAD.MOV.U32 R145, RZ, RZ, R197 ;  /* 0x000000ffff917224 */ /* 0x000fe200078e00c5 */
[----:B------:R-:W1:Y:S01]  /*17870*/  LDL.LU.64 R232, [R1+0xa50] ;  /* 0x000a500001e87983 */ /* 0x000e620000300a00 */
[----:B------:R-:W-:Y:S02]  /*17880*/  IMAD.MOV.U32 R147, RZ, RZ, R199 ;  /* 0x000000ffff937224 */ /* 0x000fe400078e00c7 */
[----:B------:R-:W-:Y:S02]  /*17890*/  IMAD.MOV.U32 R198, RZ, RZ, R65 ;  /* 0x000000ffffc67224 */ /* 0x000fe400078e0041 */
[----:B------:R-:W-:Y:S02]  /*178a0*/  IMAD.MOV.U32 R199, RZ, RZ, R64 ;  /* 0x000000ffffc77224 */ /* 0x000fe400078e0040 */
[----:B------:R-:W-:-:S02]  /*178b0*/  IMAD.MOV.U32 R197, RZ, RZ, R66 ;  /* 0x000000ffffc57224 */ /* 0x000fc400078e0042 */
[----:B------:R-:W-:Y:S02]  /*178c0*/  IMAD.MOV.U32 R65, RZ, RZ, R246 ;  /* 0x000000ffff417224 */ /* 0x000fe400078e00f6 */
[----:B------:R-:W-:Y:S02]  /*178d0*/  IMAD.MOV.U32 R2, RZ, RZ, R247 ;  /* 0x000000ffff027224 */ /* 0x000fe400078e00f7 */
[----:B------:R-:W-:Y:S01]  /*178e0*/  IMAD.MOV.U32 R66, RZ, RZ, R245 ;  /* 0x000000ffff427224 */ /* 0x000fe200078e00f5 */
[----:B------:R-:W4:Y:S01]  /*178f0*/  LDL.LU.64 R246, [R1+0xa48] ;  /* 0x000a480001f67983 */ /* 0x000f220000300a00 */
[----:B------:R-:W-:-:S03]  /*17900*/  IMAD.MOV.U32 R64, RZ, RZ, R244 ;  /* 0x000000ffff407224 */ /* 0x000fc600078e00f4 */
[----:B------:R-:W4:Y:S01]  /*17910*/  LDL.LU.64 R244, [R1+0xa40] ;  /* 0x000a400001f47983 */ /* 0x000f220000300a00 */
[----:B------:R-:W-:Y:S02]  /*17920*/  IMAD.MOV.U32 R0, RZ, RZ, R196 ;  /* 0x000000ffff007224 */ /* 0x000fe400078e00c4 */
[----:B------:R-:W-:Y:S01]  /*17930*/  IMAD.MOV.U32 R196, RZ, RZ, R67 ;  /* 0x000000ffffc47224 */ /* 0x000fe200078e0043 */
[----:B----4-:R-:W-:Y:S11]  /*17940*/  HMMA.1688.F32.TF32 R244, R236, R54, R244 ;  /* 0x00000036ecf4723c */ /* 0x010ff600000810f4 */
[----:B------:R-:W-:Y:S11]  /*17950*/  @!UPT UIADD3 URZ, URZ, URZ, URZ ;  /* 0x0000003f3f3ff290 */ /* 0x000ff6000fffe03f */
[----:B------:R-:W-:Y:S02]  /*17960*/  @!UPT UIADD3 URZ, URZ, URZ, URZ ;  /* 0x0000003f3f3ff290 */ /* 0x000fe4000fffe03f */
[----:B------:R-:W-:Y:S02]  /*17970*/  IMAD.MOV.U32 R238, RZ, RZ, R245 ;  /* 0x000000ffffee7224 */ /* 0x000fe400078e00f5 */
[----:B------:R-:W-:Y:S02]  /*17980*/  IMAD.MOV.U32 R237, RZ, RZ, R246 ;  /* 0x000000ffffed7224 */ /* 0x000fe400078e00f6 */
[----:B------:R-:W-:Y:S02]  /*17990*/  IMAD.MOV.U32 R236, RZ, RZ, R247 ;  /* 0x000000ffffec7224 */ /* 0x000fe400078e00f7 */
[----:B------:R-:W-:Y:S02]  /*179a0*/  IMAD.MOV.U32 R246, RZ, RZ, R66 ;  /* 0x000000fffff67224 */ /* 0x000fe400078e0042 */
[----:B------:R-:W-:Y:S02]  /*179b0*/  IMAD.MOV.U32 R247, RZ, RZ, R65 ;  /* 0x000000fffff77224 */ /* 0x000fe400078e0041 */
[----:B------:R-:W-:-:S02]  /*179c0*/  IMAD.MOV.U32 R245, RZ, RZ, R64 ;  /* 0x000000fffff57224 */ /* 0x000fc400078e0040 */
[C---:B-1----:R-:W-:Y:S11]  /*179d0*/  HMMA.1688.F32.TF32 R64, R240.reuse, R74, R232 ;  /* 0x0000004af040723c */ /* 0x042ff600000810e8 */
[----:B------:R-:W-:Y:S11]  /*179e0*/  @!UPT UIADD3 URZ, URZ, URZ, URZ ;  /* 0x0000003f3f3ff290 */ /* 0x000ff6000fffe03f */
[----:B------:R-:W-:Y:S02]  /*179f0*/  @!UPT UIADD3 URZ, URZ, URZ, URZ ;  /* 0x0000003f3f3ff290 */ /* 0x000fe4000fffe03f */
[----:B------:R-:W-:Y:S02]  /*17a00*/  IMAD.MOV.U32 R235, RZ, RZ, R64 ;  /* 0x000000ffffeb7224 */ /* 0x000fe400078e0040 */
[----:B------:R-:W-:Y:S02]  /*17a10*/  IMAD.MOV.U32 R234, RZ, RZ, R65 ;  /* 0x000000ffffea7224 */ /* 0x000fe400078e0041 */
[----:B------:R-:W-:Y:S02]  /*17a20*/  IMAD.MOV.U32 R233, RZ, RZ, R66 ;  /* 0x000000ffffe97224 */ /* 0x000fe400078e0042 */
[----:B------:R-:W-:Y:S02]  /*17a30*/  IMAD.MOV.U32 R232, RZ, RZ, R67 ;  /* 0x000000ffffe87224 */ /* 0x000fe400078e0043 */
[----:B---3--:R-:W-:Y:S03]  /*17a40*/  HMMA.1688.F32.TF32 R64, R240, R26, R228 ;  /* 0x0000001af040723c */ /* 0x008fe600000810e4 */
[----:B------:R-:W-:Y:S04]  /*17a50*/  STL [R1+0x9b8], R232 ;  /* 0x0009b8e801007387 */ /* 0x000fe80000100800 */
[----:B------:R-:W-:Y:S04]  /*17a60*/  STL [R1+0x9b4], R234 ;  /* 0x0009b4ea01007387 */ /* 0x000fe80000100800 */
[----:B------:R-:W-:Y:S04]  /*17a70*/  STL [R1+0x9b0], R235 ;  /* 0x0009b0eb01007387 */ /* 0x000fe80000100800 */
[----:B------:R-:W-:Y:S08]  /*17a80*/  STL [R1+0x9ac], R233 ;  /* 0x0009ace901007387 */ /* 0x000ff00000100800 */
[----:B------:R2:W-:Y:S01]  /*17a90*/  STL [R1+0x130], R64 ;  /* 0x0001304001007387 */ /* 0x0005e20000100800 */
[----:B------:R-:W-:-:S02]  /*17aa0*/  IMAD.MOV.U32 R230, RZ, RZ, R65 ;  /* 0x000000ffffe67224 */ /* 0x000fc400078e0041 */
[----:B------:R-:W-:Y:S02]  /*17ab0*/  IMAD.MOV.U32 R229, RZ, RZ, R66 ;  /* 0x000000ffffe57224 */ /* 0x000fe400078e0042 */
[----:B------:R-:W-:Y:S02]  /*17ac0*/  IMAD.MOV.U32 R228, RZ, RZ, R67 ;  /* 0x000000ffffe47224 */ /* 0x000fe400078e0043 */
[----:B--2---:R-:W-:Y:S01]  /*17ad0*/  HMMA.1688.F32.TF32 R64, R240, R30, R224 ;  /* 0x0000001ef040723c */ /* 0x004fe200000810e0 */
[----:B------:R-:W-:Y:S02]  /*17ae0*/  IMAD.MOV.U32 R239, RZ, RZ, R244 ;  /* 0x000000ffffef7224 */ /* 0x000fe400078e00f4 */
[----:B------:R-:W2:Y:S04]  /*17af0*/  LDL R244, [R1+0x254] ;  /* 0x0002540001f47983 */ /* 0x000ea80000100800 */
[----:B------:R1:W-:Y:S04]  /*17b00*/  STL [R1+0x9bc], R230 ;  /* 0x0009bce601007387 */ /* 0x0003e80000100800 */
[----:B------:R-:W3:Y:S11]  /*17b10*/  LDL R231, [R1+0x258] ;  /* 0x0002580001e77983 */ /* 0x000ef60000100800 */
[----:B------:R-:W-:Y:S02]  /*17b20*/  @!UPT UIADD3 URZ, URZ, URZ, URZ ;  /* 0x0000003f3f3ff290 */ /* 0x000fe4000fffe03f */
[----:B------:R-:W-:Y:S02]  /*17b30*/  IMAD.MOV.U32 R225, RZ, RZ, R66 ;  /* 0x000000ffffe17224 */ /* 0x000fe400078e0042 */
[----:B------:R-:W-:Y:S02]  /*17b40*/  IMAD.MOV.U32 R224, RZ, RZ, R67 ;  /* 0x000000ffffe07224 */ /* 0x000fe400078e0043 */
[----:B------:R-:W-:Y:S01]  /*17b50*/  IMAD.MOV.U32 R233, RZ, RZ, R64 ;  /* 0x000000ffffe97224 */ /* 0x000fe200078e0040 */
[----:B------:R-:W4:Y:S01]  /*17b60*/  LDL.LU.64 R66, [R1+0xa38] ;  /* 0x000a380001427983 */ /* 0x000f220000300a00 */
[----:B------:R-:W-:-:S03]  /*17b70*/  IMAD.MOV.U32 R226, RZ, RZ, R65 ;  /* 0x000000ffffe27224 */ /* 0x000fc600078e0041 */
[----:B------:R-:W4:Y:S04]  /*17b80*/  LDL.LU.64 R64, [R1+0xa30] ;  /* 0x000a300001407983 */ /* 0x000f280000300a00 */
[----:B------:R-:W5:Y:S01]  /*17b90*/  LDL R227, [R1+0x250] ;  /* 0x0002500001e37983 */ /* 0x000f620000100800 */
[C---:B------:R-:W-:Y:S08]  /*17ba0*/  HMMA.1688.F32.TF32 R112, R240.reuse, R38, R112 ;  /* 0x00000026f070723c */ /* 0x040ff00000081070 */
[C---:B------:R-:W-:Y:S11]  /*17bb0*/  HMMA.1688.F32.TF32 R68, R240.reuse, R58, R68 ;  /* 0x0000003af044723c */ /* 0x040ff60000081044 */
[----:B------:R-:W-:Y:S04]  /*17bc0*/  @!UPT UIADD3 URZ, URZ, URZ, URZ ;  /* 0x0000003f3f3ff290 */ /* 0x000fe8000fffe03f */
[----:B------:R-:W-:Y:S04]  /*17bd0*/  STL.64 [R1+0x100], R112 ;  /* 0x0001007001007387 */ /* 0x000fe80000100a00 */
[----:B------:R-:W-:Y:S04]  /*17be0*/  STL.64 [R1+0x108], R114 ;  /* 0x0001087201007387 */ /* 0x000fe80000100a00 */
[----:B------:R-:W-:Y:S04]  /*17bf0*/  STL.64 [R1+0xf0], R68 ;  /* 0x0000f04401007387 */ /* 0x000fe80000100a00 */
[----:B------:R-:W-:Y:S04]  /*17c00*/  STL.64 [R1+0xf8], R70 ;  /* 0x0000f84601007387 */ /* 0x000fe80000100a00 */
[----:B------:R-:W-:Y:S04]  /*17c10*/  LDS R113, [R252+0x25180] ;  /* 0x02518000fc717984 */ /* 0x000fe80000000800 */
[----:B------:R-:W-:Y:S04]  /*17c20*/  LDS R115, [R252+0x25980] ;  /* 0x02598000fc737984 */ /* 0x000fe80000000800 */
[----:B--2---:R-:W-:Y:S04]  /*17c30*/  LDS R69, [R244+0x25000] ;  /* 0x02500000f4457984 */ /* 0x004fe80000000800 */
[----:B------:R-:W-:Y:S04]  /*17c40*/  LDS R71, [R244+0x25800] ;  /* 0x02580000f4477984 */ /* 0x000fe80000000800 */
[----:B---3--:R-:W-:Y:S04]  /*17c50*/  LDS R112, [R231+0x25180] ;  /* 0x02518000e7707984 */ /* 0x008fe80000000800 */
[----:B------:R-:W2:Y:S01]  /*17c60*/  LDS R114, [R231+0x25980] ;  /* 0x02598000e7727984 */ /* 0x000ea20000000800 */
[C---:B----4-:R-:W-:Y:S03]  /*17c70*/  HMMA.1688.F32.TF32 R64, R240.reuse, R34, R64 ;  /* 0x00000022f040723c */ /* 0x050fe60000081040 */
[----:B-----5:R-:W-:Y:S04]  /*17c80*/  LDS R68, [R227+0x25000] ;  /* 0x02500000e3447984 */ /* 0x020fe80000000800 */
[----:B------:R-:W-:Y:S11]  /*17c90*/  LDS R70, [R227+0x25800] ;  /* 0x02580000e3467984 */ /* 0x000ff60000000800 */
[----:B------:R-:W-:Y:S06]  /*17ca0*/  @!UPT UIADD3 URZ, URZ, URZ, URZ ;  /* 0x0000003f3f3ff290 */ /* 0x000fec000fffe03f */
[----:B-1----:R-:W-:Y:S02]  /*17cb0*/  IMAD.MOV.U32 R230, RZ, RZ, R64 ;  /* 0x000000ffffe67224 */ /* 0x002fe400078e0040 */
[----:B------:R-:W-:Y:S02]  /*17cc0*/  IMAD.MOV.U32 R232, RZ, RZ, R65 ;  /* 0x000000ffffe87224 */ /* 0x000fe400078e0041 */
[----:B------:R-:W-:Y:S02]  /*17cd0*/  IMAD.MOV.U32 R234, RZ, RZ, R66 ;  /* 0x000000ffffea7224 */ /* 0x000fe400078e0042 */
[----:B------:R-:W-:Y:S02]  /*17ce0*/  IMAD.MOV.U32 R235, RZ, RZ, R67 ;  /* 0x000000ffffeb7224 */ /* 0x000fe400078e0043 */
[C---:B------:R-:W-:Y:S08]  /*17cf0*/  HMMA.1688.F32.TF32 R64, R240.reuse, R50, R168 ;  /* 0x00000032f040723c */ /* 0x040ff000000810a8 */
[----:B------:R-:W-:Y:S01]  /*17d00*/  HMMA.1688.F32.TF32 R240, R240, R54, R108 ;  /* 0x00000036f0f0723c */ /* 0x000fe2000008106c */
[----:B------:R-:W-:Y:S04]  /*17d10*/  LDS R108, [R231+0x25100] ;  /* 0x02510000e76c7984 */ /* 0x000fe80000000800 */
[----:B------:R-:W-:Y:S04]  /*17d20*/  LDS R110, [R231+0x25900] ;  /* 0x02590000e76e7984 */ /* 0x000fe80000000800 */
[----:B------:R-:W-:Y:S04]  /*17d30*/  LDS R109, [R252+0x25100] ;  /* 0x02510000fc6d7984 */ /* 0x000fe80000000800 */
[----:B------:R-:W1:Y:S04]  /*17d40*/  LDS R111, [R252+0x25900] ;  /* 0x02590000fc6f7984 */ /* 0x000e680000000800 */
[----:B------:R-:W-:Y:S04]  /*17d50*/  STL.64 [R1+0xe0], R64 ;  /* 0x0000e04001007387 */ /* 0x000fe80000100a00 */
[----:B------:R-:W-:Y:S04]  /*17d60*/  STL.64 [R1+0xe8], R66 ;  /* 0x0000e84201007387 */ /* 0x000fe80000100a00 */
[----:B------:R-:W-:Y:S04]  /*17d70*/  STL [R1+0x9a8], R240 ;  /* 0x0009a8f001007387 */ /* 0x000fe80000100800 */
[----:B------:R-:W-:Y:S04]  /*17d80*/  STL [R1+0x9a4], R241 ;  /* 0x0009a4f101007387 */ /* 0x000fe80000100800 */
[----:B------:R-:W-:Y:S04]  /*17d90*/  STL [R1+0x9a0], R242 ;  /* 0x0009a0f201007387 */ /* 0x000fe80000100800 */
[----:B------:R1:W-:Y:S01]  /*17da0*/  STL [R1+0x99c], R243 ;  /* 0x00099cf301007387 */ /* 0x0003e20000100800 */
[----:B------:R-:W-:Y:S01]  /*17db0*/  IMAD.MOV.U32 R171, RZ, RZ, R239 ;  /* 0x000000ffffab7224 */ /* 0x000fe200078e00ef */
[----:B--2---:R-:W-:Y:S02]  /*17dc0*/  HMMA.1688.F32.TF32 R8, R112, R26, R8 ;  /* 0x0000001a7008723c */ /* 0x004fe40000081008 */
[----:B------:R-:W-:Y:S04]  /*17dd0*/  LDS R65, [R244+0x25080] ;  /* 0x02508000f4417984 */ /* 0x000fe80000000800 */
[----:B------:R-:W-:Y:S04]  /*17de0*/  LDS R67, [R244+0x25880] ;  /* 0x02588000f4437984 */ /* 0x000fe80000000800 */
[----:B------:R-:W-:Y:S01]  /*17df0*/  LDS R64, [R227+0x25080] ;  /* 0x02508000e3407984 */ /* 0x000fe20000000800 */
[C---:B-1----:R-:W-:Y:S03]  /*17e00*/  HMMA.1688.F32.TF32 R240, R108.reuse, R74, R76 ;  /* 0x0000004a6cf0723c */ /* 0x042fe6000008104c */
[----:B------:R-:W1:Y:S05]  /*17e10*/  LDS R66, [R227+0x25880] ;  /* 0x02588000e3427984 */ /* 0x000e6a0000000800 */
[C---:B------:R-:W-:Y:S11]  /*17e20*/  HMMA.1688.F32.TF32 R76, R108.reuse, R26, R80 ;  /* 0x0000001a6c4c723c */ /* 0x040ff60000081050 */
[----:B------:R-:W-:Y:S04]  /*17e30*/  @!UPT UIADD3 URZ, URZ, URZ, URZ ;  /* 0x0000003f3f3ff290 */ /* 0x000fe8000fffe03f */
[----:B------:R-:W-:Y:S04]  /*17e40*/  STL.64 [R1+0x1c0], R240 ;  /* 0x0001c0f001007387 */ /* 0x000fe80000100a00 */
[----:B------:R-:W-:Y:S04]  /*17e50*/  STL.64 [R1+0x1c8], R242 ;  /* 0x0001c8f201007387 */ /* 0x000fe80000100a00 */
[----:B------:R-:W-:Y:S04]  /*17e60*/  STL.64 [R1+0x1b0], R76 ;  /* 0x0001b04c01007387 */ /* 0x000fe80000100a00 */
[----:B------:R2:W-:Y:S02]  /*17e70*/  STL.64 [R1+0x1b8], R78 ;  /* 0x0001b84e01007387 */ /* 0x0005e40000100a00 */
[C---:B--2---:R-:W-:Y:S08]  /*17e80*/  HMMA.1688.F32.TF32 R76, R108.reuse, R30, R84 ;  /* 0x0000001e6c4c723c */ /* 0x044ff00000081054 */
[C---:B------:R-:W-:Y:S08]  /*17e90*/  HMMA.1688.F32.TF32 R84, R108.reuse, R34, R88 ;  /* 0x000000226c54723c */ /* 0x040ff00000081058 */
[----:B------:R-:W-:Y:S01]  /*17ea0*/  HMMA.1688.F32.TF32 R80, R108, R38, R92 ;  /* 0x000000266c50723c */ /* 0x000fe2000008105c */
[----:B------:R-:W-:Y:S01]  /*17eb0*/  IMAD.MOV.U32 R239, RZ, RZ, R245 ;  /* 0x000000ffffef7224 */ /* 0x000fe200078e00f5 */
[----:B------:R-:W-:Y:S05]  /*17ec0*/  LDS R92, [R227+0x26000] ;  /* 0x02600000e35c7984 */ /* 0x000fea0000000800 */
[----:B------:R-:W-:Y:S04]  /*17ed0*/  STL.64 [R1+0x1a0], R76 ;  /* 0x0001a04c01007387 */ /* 0x000fe80000100a00 */
[----:B------:R2:W-:Y:S01]  /*17ee0*/  STL.64 [R1+0x1a8], R78 ;  /* 0x0001a84e01007387 */ /* 0x0005e20000100a00 */
[----:B------:R-:W-:Y:S01]  /*17ef0*/  IMAD.MOV.U32 R244, RZ, RZ, R246 ;  /* 0x000000fffff47224 */ /* 0x000fe200078e00f6 */
[-C--:B------:R-:W-:Y:S02]  /*17f00*/  HMMA.1688.F32.TF32 R152, R68, R58.reuse, R152 ;  /* 0x0000003a4498723c */ /* 0x080fe40000081098 */
[----:B------:R-:W-:Y:S06]  /*17f10*/  LDS R94, [R227+0x26800] ;  /* 0x02680000e35e7984 */ /* 0x000fec0000000800 */
[----:B--2---:R-:W-:Y:S01]  /*17f20*/  HMMA.1688.F32.TF32 R76, R108, R58, R96 ;  /* 0x0000003a6c4c723c */ /* 0x004fe20000081060 */
[----:B------:R-:W-:Y:S04]  /*17f30*/  STL.64 [R1+0x190], R84 ;  /* 0x0001905401007387 */ /* 0x000fe80000100a00 */
[----:B------:R-:W-:Y:S11]  /*17f40*/  STL.64 [R1+0x198], R86 ;  /* 0x0001985601007387 */ /* 0x000ff60000100a00 */
[----:B------:R-:W-:Y:S07]  /*17f50*/  @!UPT UIADD3 URZ, URZ, URZ, URZ ;  /* 0x0000003f3f3ff290 */ /* 0x000fee000fffe03f */
[----:B------:R-:W-:Y:S01]  /*17f60*/  STL.64 [R1+0x170], R76 ;  /* 0x0001704c01007387 */ /* 0x000fe20000100a00 */
[----:B------:R-:W-:-:S03]  /*17f70*/  IMAD.MOV.U32 R240, RZ, RZ, R79 ;  /* 0x000000fffff07224 */ /* 0x000fc600078e004f */
[----:B------:R-:W-:Y:S04]  /*17f80*/  STL.64 [R1+0x180], R80 ;  /* 0x0001805001007387 */ /* 0x000fe80000100a00 */
[----:B------:R-:W-:Y:S04]  /*17f90*/  STL.64 [R1+0x188], R82 ;  /* 0x0001885201007387 */ /* 0x000fe80000100a00 */
[----:B------:R2:W-:Y:S02]  /*17fa0*/  STL [R1+0x178], R78 ;  /* 0x0001784e01007387 */ /* 0x0005e40000100800 */
[C---:B--2---:R-:W-:Y:S11]  /*17fb0*/  HMMA.1688.F32.TF32 R76, R108.reuse, R50, R100 ;  /* 0x000000326c4c723c */ /* 0x044ff60000081064 */
[----:B------:R-:W-:Y:S11]  /*17fc0*/  @!UPT UIADD3 URZ, URZ, URZ, URZ ;  /* 0x0000003f3f3ff290 */ /* 0x000ff6000fffe03f */
[----:B------:R-:W-:Y:S01]  /*17fd0*/  @!UPT UIADD3 URZ, URZ, URZ, URZ ;  /* 0x0000003f3f3ff290 */ /* 0x000fe2000fffe03f */
[----:B------:R2:W-:Y:S01]  /*17fe0*/  STL [R1+0x16c], R79 ;  /* 0x00016c4f01007387 */ /* 0x0005e20000100800 */
[----:B------:R-:W-:Y:S02]  /*17ff0*/  IMAD.MOV.U32 R241, RZ, RZ, R76 ;  /* 0x000000fffff17224 */ /* 0x000fe400078e004c */
[----:B------:R-:W-:Y:S02]  /*18000*/  IMAD.MOV.U32 R242, RZ, RZ, R77 ;  /* 0x000000fffff27224 */ /* 0x000fe400078e004d */
[----:B------:R-:W-:Y:S02]  /*18010*/  IMAD.MOV.U32 R243, RZ, RZ, R78 ;  /* 0x000000fffff37224 */ /* 0x000fe400078e004e */
[----:B--2---:R-:W-:Y:S01]  /*18020*/  HMMA.1688.F32.TF32 R76, R108, R54, R104 ;  /* 0x000000366c4c723c */ /* 0x004fe20000081068 */
[----:B------:R-:W-:Y:S02]  /*18030*/  IMAD.MOV.U32 R245, RZ, RZ, R247 ;  /* 0x000000fffff57224 */ /* 0x000fe400078e00f7 */
[----:B------:R-:W-:Y:S11]  /*18040*/  IMAD.MOV.U32 R247, RZ, RZ, R0 ;  /* 0x000000fffff77224 */ /* 0x000ff600078e0000 */
[----:B------:R-:W-:Y:S09]  /*18050*/  @!UPT UIADD3 URZ, URZ, URZ, URZ ;  /* 0x0000003f3f3ff290 */ /* 0x000ff2000fffe03f */
[----:B------:R-:W-:Y:S01]  /*18060*/  STL.64 [R1+0x150], R76 ;  /* 0x0001504c01007387 */ /* 0x000fe20000100a00 */
[----:B------:R-:W-:-:S03]  /*18070*/  IMAD.MOV.U32 R0, RZ, RZ, R79 ;  /* 0x000000ffff007224 */ /* 0x000fc600078e004f */
[----:B------:R2:W-:Y:S02]  /*18080*/  STL [R1+0x158], R78 ;  /* 0x0001584e01007387 */ /* 0x0005e40000100800 */
[----:B--2---:R-:W-:Y:S02]  /*18090*/  HMMA.1688.F32.TF32 R76, R112, R74, R172 ;  /* 0x0000004a704c723c */ /* 0x004fe400000810ac */
[----:B------:R-:W-:Y:S01]  /*180a0*/  STL.64 [R1+0x230], R8 ;  /* 0x0002300801007387 */ /* 0x000fe20000100a00 */
[----:B------:R-:W-:Y:S02]  /*180b0*/  IMAD.MOV.U32 R246, RZ, RZ, R2 ;  /* 0x000000fffff67224 */ /* 0x000fe400078e0002 */
[----:B------:R-:W-:-:S03]  /*180c0*/  IMAD.MOV.U32 R2, RZ, RZ, R11 ;  /* 0x000000ffff027224 */ /* 0x000fc600078e000b */
[C---:B------:R-:W-:Y:S11]  /*180d0*/  HMMA.1688.F32.TF32 R80, R112.reuse, R30, R148 ;  /* 0x0000001e7050723c */ /* 0x040ff60000081094 */
[----:B------:R-:W-:Y:S04]  /*180e0*/  @!UPT UIADD3 URZ, URZ, URZ, URZ ;  /* 0x0000003f3f3ff290 */ /* 0x000fe8000fffe03f */
[----:B------:R-:W-:Y:S04]  /*180f0*/  STL.64 [R1+0x240], R76 ;  /* 0x0002404c01007387 */ /* 0x000fe80000100a00 */
[----:B------:R2:W-:Y:S04]  /*18100*/  STL.64 [R1+0x248], R78 ;  /* 0x0002484e01007387 */ /* 0x0005e80000100a00 */
[----:B------:R3:W-:Y:S01]  /*18110*/  STL [R1+0x238], R10 ;  /* 0x0002380a01007387 */ /* 0x0007e20000100800 */
[C---:B--2---:R-:W-:Y:S08]  /*18120*/  HMMA.1688.F32.TF32 R76, R112.reuse, R34, R176 ;  /* 0x00000022704c723c */ /* 0x044ff000000810b0 */
[C---:B---3--:R-:W-:Y:S01]  /*18130*/  HMMA.1688.F32.TF32 R8, R112.reuse, R38, R180 ;  /* 0x000000267008723c */ /* 0x048fe200000810b4 */
[----:B------:R2:W-:Y:S04]  /*18140*/  STL [R1+0x998], R2 ;  /* 0x0009980201007387 */ /* 0x0005e80000100800 */
[----:B--2---:R-:W2:Y:S04]  /*18150*/  LDL R2, [R1+0x254] ;  /* 0x0002540001027983 */ /* 0x004ea80000100800 */
[----:B------:R-:W-:Y:S04]  /*18160*/  STL.64 [R1+0x220], R80 ;  /* 0x0002205001007387 */ /* 0x000fe80000100a00 */
[----:B------:R3:W-:Y:S04]  /*18170*/  STL.64 [R1+0x228], R82 ;  /* 0x0002285201007387 */ /* 0x0007e80000100a00 */
[----:B------:R-:W-:Y:S04]  /*18180*/  STL.64 [R1+0x210], R76 ;  /* 0x0002104c01007387 */ /* 0x000fe80000100a00 */
[----:B------:R4:W-:Y:S01]  /*18190*/  STL.64 [R1+0x218], R78 ;  /* 0x0002184e01007387 */ /* 0x0009e20000100a00 */
[C---:B---3--:R-:W-:Y:S03]  /*181a0*/  HMMA.1688.F32.TF32 R80, R112.reuse, R58, R156 ;  /* 0x0000003a7050723c */ /* 0x048fe6000008109c */
[----:B------:R-:W-:Y:S04]  /*181b0*/  STL.64 [R1+0x200], R8 ;  /* 0x0002000801007387 */ /* 0x000fe80000100a00 */
[----:B------:R3:W-:Y:S01]  /*181c0*/  STL.64 [R1+0x208], R10 ;  /* 0x0002080a01007387 */ /* 0x0007e20000100a00 */
[C---:B----4-:R-:W-:Y:S08]  /*181d0*/  HMMA.1688.F32.TF32 R76, R112.reuse, R50, R160 ;  /* 0x00000032704c723c */ /* 0x050ff000000810a0 */
[----:B---3--:R-:W-:Y:S07]  /*181e0*/  HMMA.1688.F32.TF32 R8, R112, R54, R200 ;  /* 0x000000367008723c */ /* 0x008fee00000810c8 */
[----:B------:R-:W-:Y:S04]  /*181f0*/  STL.64 [R1+0x1f0], R80 ;  /* 0x0001f05001007387 */ /* 0x000fe80000100a00 */
[----:B------:R-:W-:Y:S04]  /*18200*/  STL.64 [R1+0x1f8], R82 ;  /* 0x0001f85201007387 */ /* 0x000fe80000100a00 */
[----:B------:R3:W-:Y:S04]  /*18210*/  STL.64 [R1+0x1e0], R76 ;  /* 0x0001e04c01007387 */ /* 0x0007e80000100a00 */
[----:B------:R4:W-:Y:S01]  /*18220*/  STL.64 [R1+0x1e8], R78 ;  /* 0x0001e84e01007387 */ /* 0x0009e20000100a00 */
[----:B------:R-:W-:Y:S03]  /*18230*/  HMMA.1688.F32.TF32 R148, R68, R50, R136 ;  /* 0x000000324494723c */ /* 0x000fe60000081088 */
[----:B------:R-:W-:Y:S01]  /*18240*/  STL.64 [R1+0x1d0], R8 ;  /* 0x0001d00801007387 */ /* 0x000fe20000100a00 */
[----:B---3--:R-:W-:-:S02]  /*18250*/  IMAD.MOV.U32 R76, RZ, RZ, R199 ;  /* 0x000000ffff4c7224 */ /* 0x008fc400078e00c7 */
[----:B------:R-:W-:Y:S02]  /*18260*/  IMAD.MOV.U32 R77, RZ, RZ, R198 ;  /* 0x000000ffff4d7224 */ /* 0x000fe400078e00c6 */
[----:B----4-:R-:W-:Y:S02]  /*18270*/  IMAD.MOV.U32 R78, RZ, RZ, R197 ;  /* 0x000000ffff4e7224 */ /* 0x010fe400078e00c5 */
[----:B------:R-:W-:Y:S01]  /*18280*/  IMAD.MOV.U32 R79, RZ, RZ, R196 ;  /* 0x000000ffff4f7224 */ /* 0x000fe200078e00c4 */
[----:B------:R-:W-:Y:S01]  /*18290*/  STL.64 [R1+0x1d8], R10 ;  /* 0x0001d80a01007387 */ /* 0x000fe20000100a00 */
[----:B------:R-:W-:Y:S01]  /*182a0*/  HMMA.1688.F32.TF32 R196, R68, R74, R140 ;  /* 0x0000004a44c4723c */ /* 0x000fe2000008108c */
[----:B------:R-:W-:-:S06]  /*182b0*/  IMAD.MOV.U32 R136, RZ, RZ, R61 ;  /* 0x000000ffff887224 */ /* 0x000fcc00078e003d */
[----:B------:R-:W-:Y:S02]  /*182c0*/  IMAD.MOV.U32 R141, RZ, RZ, R145 ;  /* 0x000000ffff8d7224 */ /* 0x000fe400078e0091 */
[----:B------:R-:W3:Y:S01]  /*182d0*/  LDL.LU R145, [R1+0xa28] ;  /* 0x000a280001917983 */ /* 0x000ee20000300800 */
[----:B------:R-:W-:Y:S02]  /*182e0*/  IMAD.MOV.U32 R142, RZ, RZ, R146 ;  /* 0x000000ffff8e7224 */ /* 0x000fe400078e0092 */
[----:B------:R-:W-:Y:S01]  /*182f0*/  IMAD.MOV.U32 R143, RZ, RZ, R147 ;  /* 0x000000ffff8f7224 */ /* 0x000fe200078e0093 */
[----:B------:R-:W3:Y:S01]  /*18300*/  LDL.LU R146, [R1+0xa24] ;  /* 0x000a240001927983 */ /* 0x000ee20000300800 */
[----:B------:R-:W-:-:S03]  /*18310*/  IMAD.MOV.U32 R137, RZ, RZ, R62 ;  /* 0x000000ffff897224 */ /* 0x000fc600078e003e */
[----:B------:R-:W3:Y:S01]  /*18320*/  LDL.LU R147, [R1+0xa20] ;  /* 0x000a200001937983 */ /* 0x000ee20000300800 */
[----:B------:R-:W-:-:S03]  /*18330*/  IMAD.MOV.U32 R138, RZ, RZ, R63 ;  /* 0x000000ffff8a7224 */ /* 0x000fc600078e003f */
[----:B------:R-:W4:Y:S01]  /*18340*/  LDL.LU R61, [R1+0xa1c] ;  /* 0x000a1c00013d7983 */ /* 0x000f220000300800 */
[----:B------:R-:W-:-:S03]  /*18350*/  IMAD.MOV.U32 R139, RZ, RZ, R119 ;  /* 0x000000ffff8b7224 */ /* 0x000fc600078e0077 */
[----:B------:R-:W4:Y:S04]  /*18360*/  LDL.LU R62, [R1+0xa18] ;  /* 0x000a1800013e7983 */ /* 0x000f280000300800 */
[----:B------:R-:W4:Y:S04]  /*18370*/  LDL.LU R63, [R1+0xa14] ;  /* 0x000a1400013f7983 */ /* 0x000f280000300800 */
[----:B------:R-:W1:Y:S01]  /*18380*/  LDL.LU R119, [R1+0xa10] ;  /* 0x000a100001777983 */ /* 0x000e620000300800 */
[----:B------:R-:W-:Y:S01]  /*18390*/  IMAD.MOV.U32 R112, RZ, RZ, R171 ;  /* 0x000000ffff707224 */ /* 0x000fe200078e00ab */
[C---:B------:R-:W-:Y:S08]  /*183a0*/  HMMA.1688.F32.TF32 R160, R68.reuse, R34, R188 ;  /* 0x0000002244a0723c */ /* 0x040ff000000810bc */
[C---:B------:R-:W-:Y:S08]  /*183b0*/  HMMA.1688.F32.TF32 R168, R68.reuse, R26, R164 ;  /* 0x0000001a44a8723c */ /* 0x040ff000000810a4 */
[C---:B------:R-:W-:Y:S08]  /*183c0*/  HMMA.1688.F32.TF32 R164, R68.reuse, R30, R184 ;  /* 0x0000001e44a4723c */ /* 0x040ff000000810b8 */
[----:B------:R-:W-:Y:S01]  /*183d0*/  HMMA.1688.F32.TF32 R156, R68, R38, R192 ;  /* 0x00000026449c723c */ /* 0x000fe200000810c0 */
[----:B------:R-:W-:Y:S01]  /*183e0*/  IMAD.MOV.U32 R113, RZ, RZ, R238 ;  /* 0x000000ffff717224 */ /* 0x000fe200078e00ee */
[----:B------:R-:W-:Y:S01]  /*183f0*/  LDS R192, [R231+0x26000] ;  /* 0x02600000e7c07984 */ /* 0x000fe20000000800 */
[----:B------:R-:W-:-:S02]  /*18400*/  IMAD.MOV.U32 R114, RZ, RZ, R237 ;  /* 0x000000ffff727224 */ /* 0x000fc400078e00ed */
[----:B------:R-:W-:Y:S01]  /*18410*/  IMAD.MOV.U32 R115, RZ, RZ, R236 ;  /* 0x000000ffff737224 */ /* 0x000fe200078e00ec */
[----:B------:R-:W-:Y:S01]  /*18420*/  LDS R194, [R231+0x26800] ;  /* 0x02680000e7c27984 */ /* 0x000fe20000000800 */
[----:B------:R-:W-:Y:S02]  /*18430*/  IMAD.MOV.U32 R172, RZ, RZ, R239 ;  /* 0x000000ffffac7224 */ /* 0x000fe400078e00ef */
[----:B------:R-:W-:Y:S01]  /*18440*/  IMAD.MOV.U32 R173, RZ, RZ, R244 ;  /* 0x000000ffffad7224 */ /* 0x000fe200078e00f4 */
[----:B------:R-:W-:Y:S01]  /*18450*/  LDS R193, [R252+0x26000] ;  /* 0x02600000fcc17984 */ /* 0x000fe20000000800 */
[----:B------:R-:W-:Y:S02]  /*18460*/  IMAD.MOV.U32 R174, RZ, RZ, R245 ;  /* 0x000000ffffae7224 */ /* 0x000fe400078e00f5 */
[----:B------:R-:W-:Y:S01]  /*18470*/  IMAD.MOV.U32 R175, RZ, RZ, R246 ;  /* 0x000000ffffaf7224 */ /* 0x000fe200078e00f6 */
[----:B------:R-:W-:Y:S04]  /*18480*/  LDS R195, [R252+0x26800] ;  /* 0x02680000fcc37984 */ /* 0x000fe80000000800 */
[----:B--2---:R-:W-:Y:S04]  /*18490*/  LDS R93, [R2+0x26000] ;  /* 0x02600000025d7984 */ /* 0x004fe80000000800 */
[----:B------:R-:W-:Y:S01]  /*184a0*/  LDS R95, [R2+0x26800] ;  /* 0x02680000025f7984 */ /* 0x000fe20000000800 */
[----:B---3--:R-:W-:Y:S07]  /*184b0*/  HMMA.1688.F32.TF32 R144, R68, R54, R144 ;  /* 0x000000364490723c */ /* 0x008fee0000081090 */
[----:B------:R-:W-:-:S02]  /*184c0*/  IMAD.MOV.U32 R68, RZ, RZ, R120 ;  /* 0x000000ffff447224 */ /* 0x000fc400078e0078 */
[----:B------:R-:W2:Y:S01]  /*184d0*/  LDL.LU R120, [R1+0xa0c] ;  /* 0x000a0c0001787983 */ /* 0x000ea20000300800 */
[----:B------:R-:W-:Y:S02]  /*184e0*/  IMAD.MOV.U32 R69, RZ, RZ, R121 ;  /* 0x000000ffff457224 */ /* 0x000fe400078e0079 */
[----:B------:R-:W-:Y:S01]  /*184f0*/  IMAD.MOV.U32 R70, RZ, RZ, R122 ;  /* 0x000000ffff467224 */ /* 0x000fe200078e007a */
[----:B------:R-:W2:Y:S01]  /*18500*/  LDL.LU R121, [R1+0xa08] ;  /* 0x000a080001797983 */ /* 0x000ea20000300800 */
[----:B------:R-:W-:Y:S01]  /*18510*/  IMAD.MOV.U32 R71, RZ, RZ, R123 ;  /* 0x000000ffff477224 */ /* 0x000fe200078e007b */
[----:B-1----:R-:W-:Y:S02]  /*18520*/  HMMA.1688.F32.TF32 R104, R64, R26, R116 ;  /* 0x0000001a4068723c */ /* 0x002fe40000081074 */
[----:B------:R-:W2:Y:S04]  /*18530*/  LDL.LU R122, [R1+0xa04] ;  /* 0x000a0400017a7983 */ /* 0x000ea80000300800 */
[----:B------:R-:W2:Y:S01]  /*18540*/  LDL.LU R123, [R1+0xa00] ;  /* 0x000a0000017b7983 */ /* 0x000ea20000300800 */
[----:B------:R-:W-:-:S03]  /*18550*/  IMAD.MOV.U32 R116, RZ, RZ, R125 ;  /* 0x000000ffff747224 */ /* 0x000fc600078e007d */
[----:B------:R-:W3:Y:S01]  /*18560*/  LDL.LU R125, [R1+0x9fc] ;  /* 0x0009fc00017d7983 */ /* 0x000ee20000300800 */
[----:B------:R-:W-:Y:S02]  /*18570*/  IMAD.MOV.U32 R117, RZ, RZ, R126 ;  /* 0x000000ffff757224 */ /* 0x000fe400078e007e */
[----:B------:R-:W-:Y:S01]  /*18580*/  IMAD.MOV.U32 R118, RZ, RZ, R127 ;  /* 0x000000ffff767224 */ /* 0x000fe200078e007f */
[----:B------:R-:W3:Y:S04]  /*18590*/  LDL.LU R126, [R1+0x9f8] ;  /* 0x0009f800017e7983 */ /* 0x000ee80000300800 */
[----:B------:R-:W3:Y:S01]  /*185a0*/  LDL.LU R127, [R1+0x9f4] ;  /* 0x0009f400017f7983 */ /* 0x000ee20000300800 */
[----:B------:R-:W-:-:S03]  /*185b0*/  IMAD.MOV.U32 R119, RZ, RZ, R129 ;  /* 0x000000ffff777224 */ /* 0x000fc600078e0081 */
[----:B------:R-:W5:Y:S01]  /*185c0*/  LDL.LU R129, [R1+0x9f0] ;  /* 0x0009f00001817983 */ /* 0x000f620000300800 */
[----:B--2---:R-:W-:Y:S07]  /*185d0*/  HMMA.1688.F32.TF32 R100, R64, R30, R120 ;  /* 0x0000001e4064723c */ /* 0x004fee0000081078 */
[----:B------:R-:W-:Y:S02]  /*185e0*/  IMAD.MOV.U32 R120, RZ, RZ, R130 ;  /* 0x000000ffff787224 */ /* 0x000fe400078e0082 */
[----:B------:R-:W5:Y:S01]  /*185f0*/  LDL.LU R130, [R1+0x9ec] ;  /* 0x0009ec0001827983 */ /* 0x000f620000300800 */
[----:B------:R-:W-:-:S02]  /*18600*/  IMAD.MOV.U32 R121, RZ, RZ, R131 ;  /* 0x000000ffff797224 */ /* 0x000fc400078e0083 */
[----:B------:R-:W-:Y:S01]  /*18610*/  IMAD.MOV.U32 R122, RZ, RZ, R133 ;  /* 0x000000ffff7a7224 */ /* 0x000fe200078e0085 */
[----:B------:R-:W5:Y:S01]  /*18620*/  LDL.LU R131, [R1+0x9e8] ;  /* 0x0009e80001837983 */ /* 0x000f620000300800 */
[----:B------:R-:W-:Y:S01]  /*18630*/  IMAD.MOV.U32 R123, RZ, RZ, R134 ;  /* 0x000000ffff7b7224 */ /* 0x000fe200078e0086 */
[----:B---3--:R-:W-:Y:S02]  /*18640*/  HMMA.1688.F32.TF32 R96, R64, R34, R124 ;  /* 0x000000224060723c */ /* 0x008fe4000008107c */
[----:B------:R-:W2:Y:S04]  /*18650*/  LDL.LU R133, [R1+0x9e4] ;  /* 0x0009e40001857983 */ /* 0x000ea80000300800 */
[----:B------:R-:W2:Y:S01]  /*18660*/  LDL.LU R134, [R1+0x9e0] ;  /* 0x0009e00001867983 */ /* 0x000ea20000300800 */
[----:B------:R-:W-:-:S03]  /*18670*/  IMAD.MOV.U32 R124, RZ, RZ, R135 ;  /* 0x000000ffff7c7224 */ /* 0x000fc600078e0087 */
[----:B------:R-:W2:Y:S01]  /*18680*/  LDL.LU R135, [R1+0x9dc] ;  /* 0x0009dc0001877983 */ /* 0x000ea20000300800 */
[----:B------:R-:W-:-:S03]  /*18690*/  IMAD.MOV.U32 R125, RZ, RZ, R14 ;  /* 0x000000ffff7d7224 */ /* 0x000fc600078e000e */
[----:B------:R-:W3:Y:S01]  /*186a0*/  LDL.LU R14, [R1+0x9d8] ;  /* 0x0009d800010e7983 */ /* 0x000ee20000300800 */
[C---:B-----5:R-:W-:Y:S07]  /*186b0*/  HMMA.1688.F32.TF32 R236, R64.reuse, R38, R128 ;  /* 0x0000002640ec723c */ /* 0x060fee0000081080 */
[----:B------:R-:W-:Y:S02]  /*186c0*/  IMAD.MOV.U32 R128, RZ, RZ, R15 ;  /* 0x000000ffff807224 */ /* 0x000fe400078e000f */
[----:B------:R-:W3:Y:S01]  /*186d0*/  LDL.LU R15, [R1+0x9d4] ;  /* 0x0009d400010f7983 */ /* 0x000ee20000300800 */
[----:B------:R-:W-:Y:S01]  /*186e0*/  IMAD.MOV.U32 R129, RZ, RZ, R7 ;  /* 0x000000ffff817224 */ /* 0x000fe200078e0007 */
[----:B--2---:R-:W-:Y:S02]  /*186f0*/  HMMA.1688.F32.TF32 R88, R64, R58, R132 ;  /* 0x0000003a4058723c */ /* 0x004fe40000081084 */
[----:B------:R-:W2:Y:S05]  /*18700*/  LDL.LU R7, [R1+0x9d0] ;  /* 0x0009d00001077983 */ /* 0x000eaa0000300800 */
[----:B------:R-:W-:-:S02]  /*18710*/  IMAD.MOV.U32 R132, RZ, RZ, R19 ;  /* 0x000000ffff847224 */ /* 0x000fc400078e0013 */
[----:B------:R-:W5:Y:S01]  /*18720*/  LDL.LU R19, [R1+0x9cc] ;  /* 0x0009cc0001137983 */ /* 0x000f620000300800 */
[----:B------:R-:W-:-:S03]  /*18730*/  IMAD.MOV.U32 R133, RZ, RZ, R3 ;  /* 0x000000ffff857224 */ /* 0x000fc600078e0003 */
[----:B------:R-:W5:Y:S01]  /*18740*/  LDL.LU R3, [R1+0x9c8] ;  /* 0x0009c80001037983 */ /* 0x000f620000300800 */
[C---:B----4-:R-:W-:Y:S01]  /*18750*/  HMMA.1688.F32.TF32 R108, R64.reuse, R74, R60 ;  /* 0x0000004a406c723c */ /* 0x050fe2000008103c */
[----:B------:R-:W-:Y:S02]  /*18760*/  IMAD.MOV.U32 R140, RZ, RZ, R247 ;  /* 0x000000ffff8c7224 */ /* 0x000fe400078e00f7 */
[----:B------:R-:W-:Y:S04]  /*18770*/  LDS R60, [R227+0x25180] ;  /* 0x02518000e33c7984 */ /* 0x000fe80000000800 */
[----:B------:R-:W-:Y:S04]  /*18780*/  LDS R62, [R227+0x25980] ;  /* 0x02598000e33e7984 */ /* 0x000fe80000000800 */
[----:B------:R-:W-:Y:S04]  /*18790*/  LDS R61, [R2+0x25180] ;  /* 0x02518000023d7984 */ /* 0x000fe80000000800 */
[----:B------:R-:W-:Y:S01]  /*187a0*/  LDS R63, [R2+0x25980] ;  /* 0x02598000023f7984 */ /* 0x000fe20000000800 */
[C---:B---3--:R-:W-:Y:S08]  /*187b0*/  HMMA.1688.F32.TF32 R84, R64.reuse, R50, R12 ;  /* 0x000000324054723c */ /* 0x048ff0000008100c */
[----:B--2---:R-:W-:Y:S01]  /*187c0*/  HMMA.1688.F32.TF32 R80, R64, R54, R4 ;  /* 0x000000364050723c */ /* 0x004fe20000081004 */
[----:B------:R-:W-:Y:S04]  /*187d0*/  LDS R64, [R227+0x25100] ;  /* 0x02510000e3407984 */ /* 0x000fe80000000800 */
[----:B------:R-:W-:Y:S04]  /*187e0*/  LDS R66, [R227+0x25900] ;  /* 0x02590000e3427984 */ /* 0x000fe80000000800 */
[----:B------:R-:W-:Y:S04]  /*187f0*/  LDS R65, [R2+0x25100] ;  /* 0x0251000002417984 */ /* 0x000fe80000000800 */
[----:B------:R-:W1:Y:S04]  /*18800*/  LDS R67, [R2+0x25900] ;  /* 0x0259000002437984 */ /* 0x000e680000000800 */
[----:B-----5:R-:W2:Y:S04]  /*18810*/  LDSM.16.M88.4 R188, [R3+0xc080] ;  /* 0x00c0800003bc783b */ /* 0x020ea80000000200 */
[----:B------:R-:W3:Y:S04]  /*18820*/  LDSM.16.M88.4 R12, [R3+0x80] ;  /* 0x00008000030c783b */ /* 0x000ee80000000200 */
[----:B------:R-:W4:Y:S04]  /*18830*/  LDSM.16.M88.4 R8, [R3+0x2080] ;  /* 0x002080000308783b */ /* 0x000f280000000200 */
[----:B------:R-:W5:Y:S04]  /*18840*/  LDSM.16.M88.4 R4, [R3+0x4080] ;  /* 0x004080000304783b */ /* 0x000f680000000200 */
[----:B------:R-:W3:Y:S04]  /*18850*/  LDSM.16.M88.4 R176, [R3+0x6080] ;  /* 0x0060800003b0783b */ /* 0x000ee80000000200 */
[----:B------:R-:W-:Y:S04]  /*18860*/  LDSM.16.M88.4 R180, [R3+0x8080] ;  /* 0x0080800003b4783b */ /* 0x000fe80000000200 */
[----:B------:R-:W3:Y:S04]  /*18870*/  LDSM.16.M88.4 R184, [R3+0xa080] ;  /* 0x00a0800003b8783b */ /* 0x000ee80000000200 */
[----:B------:R-:W3:Y:S01]  /*18880*/  LDSM.16.M88.4 R200, [R3+0xe080] ;  /* 0x00e0800003c8783b */ /* 0x000ee20000000200 */
[C---:B-1----:R-:W-:Y:S03]  /*18890*/  HMMA.1688.F32.TF32 R244, R64.reuse, R74, R16 ;  /* 0x0000004a40f4723c */ /* 0x042fe60000081010 */
[----:B--2---:R-:W-:Y:S05]  /*188a0*/  STL [R1+0x934], R191 ;  /* 0x000934bf01007387 */ /* 0x004fea0000100800 */
[----:B------:R-:W-:Y:S07]  /*188b0*/  HMMA.1688.F32.TF32 R16, R64, R26, R40 ;  /* 0x0000001a4010723c */ /* 0x000fee0000081028 */
[----:B------:R-:W-:-:S02]  /*188c0*/  IMAD.MOV.U32 R40, RZ, RZ, R22 ;  /* 0x000000ffff287224 */ /* 0x000fc400078e0016 */
[----:B------:R-:W2:Y:S01]  /*188d0*/  LDL.LU R22, [R1+0x9c4] ;  /* 0x0009c40001167983 */ /* 0x000ea20000300800 */
[----:B------:R-:W-:-:S03]  /*188e0*/  IMAD.MOV.U32 R41, RZ, RZ, R23 ;  /* 0x000000ffff297224 */ /* 0x000fc600078e0017 */
[----:B------:R-:W2:Y:S01]  /*188f0*/  LDL.LU R23, [R1+0x9c0] ;  /* 0x0009c00001177983 */ /* 0x000ea20000300800 */
[----:B------:R-:W-:Y:S01]  /*18900*/  HMMA.1688.F32.TF32 R44, R64, R30, R44 ;  /* 0x0000001e402c723c */ /* 0x000fe2000008102c */
[----:B------:R-:W-:-:S07]  /*18910*/  IMAD.MOV.U32 R42, RZ, RZ, R37 ;  /* 0x000000ffff2a7224 */ /* 0x000fce00078e0025 */
[----:B------:R-:W-:Y:S01]  /*18920*/  HMMA.1688.F32.TF32 R204, R64, R34, R204 ;  /* 0x0000002240cc723c */ /* 0x000fe200000810cc */
[----:B------:R-:W-:-:S07]  /*18930*/  IMAD.MOV.U32 R43, RZ, RZ, R36 ;  /* 0x000000ffff2b7224 */ /* 0x000fce00078e0024 */
[C---:B------:R-:W-:Y:S08]  /*18940*/  HMMA.1688.F32.TF32 R208, R64.reuse, R38, R208 ;  /* 0x0000002640d0723c */ /* 0x040ff000000810d0 */
[C---:B------:R-:W-:Y:S08]  /*18950*/  HMMA.1688.F32.TF32 R212, R64.reuse, R58, R212 ;  /* 0x0000003a40d4723c */ /* 0x040ff000000810d4 */
[C---:B------:R-:W-:Y:S08]  /*18960*/  HMMA.1688.F32.TF32 R216, R64.reuse, R50, R216 ;  /* 0x0000003240d8723c */ /* 0x040ff000000810d8 */
[----:B------:R-:W-:Y:S07]  /*18970*/  HMMA.1688.F32.TF32 R220, R64, R54, R220 ;  /* 0x0000003640dc723c */ /* 0x000fee00000810dc */
[----:B------:R-:W-:-:S02]  /*18980*/  IMAD.MOV.U32 R64, RZ, RZ, R73 ;  /* 0x000000ffff407224 */ /* 0x000fc400078e0049 */
[----:B------:R-:W-:Y:S02]  /*18990*/  IMAD.MOV.U32 R65, RZ, RZ, R72 ;  /* 0x000000ffff417224 */ /* 0x000fe400078e0048 */
[----:B------:R-:W-:Y:S02]  /*189a0*/  IMAD.MOV.U32 R72, RZ, RZ, R29 ;  /* 0x000000ffff487224 */ /* 0x000fe400078e001d */
[----:B------:R-:W-:Y:S02]  /*189b0*/  IMAD.MOV.U32 R73, RZ, RZ, R28 ;  /* 0x000000ffff497224 */ /* 0x000fe400078e001c */
[----:B------:R-:W-:Y:S02]  /*189c0*/  IMAD.MOV.U32 R66, RZ, RZ, R33 ;  /* 0x000000ffff427224 */ /* 0x000fe400078e0021 */
[----:B------:R-:W-:Y:S02]  /*189d0*/  IMAD.MOV.U32 R67, RZ, RZ, R32 ;  /* 0x000000ffff437224 */ /* 0x000fe400078e0020 */
[----:B------:R-:W-:-:S02]  /*189e0*/  IMAD.MOV.U32 R134, RZ, RZ, R57 ;  /* 0x000000ffff867224 */ /* 0x000fc400078e0039 */
[----:B------:R-:W-:Y:S01]  /*189f0*/  IMAD.MOV.U32 R135, RZ, RZ, R56 ;  /* 0x000000ffff877224 */ /* 0x000fe200078e0038 */
[C---:B------:R-:W-:Y:S08]  /*18a00*/  HMMA.1688.F32.TF32 R36, R60.reuse, R38, R40 ;  /* 0x000000263c24723c */ /* 0x040ff00000081028 */
[----:B------:R-:W-:Y:S01]  /*18a10*/  HMMA.1688.F32.TF32 R32, R60, R34, R64 ;  /* 0x000000223c20723c */ /* 0x000fe20000081040 */
[----:B------:R-:W-:-:S07]  /*18a20*/  IMAD.MOV.U32 R126, RZ, RZ, R53 ;  /* 0x000000ffff7e7224 */ /* 0x000fce00078e0035 */
[----:B------:R-:W-:Y:S01]  /*18a30*/  HMMA.1688.F32.TF32 R40, R60, R58, R132 ;  /* 0x0000003a3c28723c */ /* 0x000fe20000081084 */
[----:B------:R-:W-:Y:S02]  /*18a40*/  IMAD.MOV.U32 R127, RZ, RZ, R52 ;  /* 0x000000ffff7f7224 */ /* 0x000fe400078e0034 */
[----:B------:R-:W-:Y:S02]  /*18a50*/  IMAD.MOV.U32 R130, RZ, RZ, R49 ;  /* 0x000000ffff827224 */ /* 0x000fe400078e0031 */
[----:B------:R-:W-:-:S03]  /*18a60*/  IMAD.MOV.U32 R131, RZ, RZ, R48 ;  /* 0x000000ffff837224 */ /* 0x000fc600078e0030 */
[C---:B---3--:R-:W-:Y:S08]  /*18a70*/  HMMA.1688.F32.TF32 R196, R92.reuse, R12, R196 ;  /* 0x0000000c5cc4723c */ /* 0x048ff000000810c4 */
[----:B----4-:R-:W-:Y:S08]  /*18a80*/  HMMA.1688.F32.TF32 R168, R92, R8, R168 ;  /* 0x000000085ca8723c */ /* 0x010ff000000810a8 */
[C---:B------:R-:W-:Y:S08]  /*18a90*/  HMMA.1688.F32.TF32 R48, R60.reuse, R50, R128 ;  /* 0x000000323c30723c */ /* 0x040ff00000081080 */
[----:B------:R-:W-:Y:S08]  /*18aa0*/  HMMA.1688.F32.TF32 R52, R60, R54, R124 ;  /* 0x000000363c34723c */ /* 0x000ff0000008107c */
[C---:B-----5:R-:W-:Y:S08]  /*18ab0*/  HMMA.1688.F32.TF32 R64, R192.reuse, R4, R68 ;  /* 0x00000004c040723c */ /* 0x060ff00000081044 */
[C---:B------:R-:W-:Y:S08]  /*18ac0*/  HMMA.1688.F32.TF32 R56, R192.reuse, R12, R120 ;  /* 0x0000000cc038723c */ /* 0x040ff00000081078 */
[C---:B------:R-:W-:Y:S08]  /*18ad0*/  HMMA.1688.F32.TF32 R68, R192.reuse, R176, R136 ;  /* 0x000000b0c044723c */ /* 0x040ff00000081088 */
[C---:B------:R-:W-:Y:S08]  /*18ae0*/  HMMA.1688.F32.TF32 R76, R192.reuse, R184, R76 ;  /* 0x000000b8c04c723c */ /* 0x040ff0000008104c */
[----:B------:R-:W-:Y:S08]  /*18af0*/  HMMA.1688.F32.TF32 R172, R192, R188, R172 ;  /* 0x000000bcc0ac723c */ /* 0x000ff000000810ac */
[C---:B------:R-:W-:Y:S08]  /*18b00*/  HMMA.1688.F32.TF32 R164, R92.reuse, R4, R164 ;  /* 0x000000045ca4723c */ /* 0x040ff000000810a4 */
[----:B------:R-:W-:Y:S01]  /*18b10*/  HMMA.1688.F32.TF32 R160, R92, R176, R160 ;  /* 0x000000b05ca0723c */ /* 0x000fe200000810a0 */
[----:B------:R-:W-:-:S07]  /*18b20*/  IMAD.MOV.U32 R120, RZ, RZ, R233 ;  /* 0x000000ffff787224 */ /* 0x000fce00078e00e9 */
[C---:B------:R-:W-:Y:S08]  /*18b30*/  HMMA.1688.F32.TF32 R156, R92.reuse, R180, R156 ;  /* 0x000000b45c9c723c */ /* 0x040ff0000008109c */
[----:B------:R-:W-:Y:S01]  /*18b40*/  HMMA.1688.F32.TF32 R152, R92, R184, R152 ;  /* 0x000000b85c98723c */ /* 0x000fe20000081098 */
[----:B------:R-:W-:Y:S02]  /*18b50*/  IMAD.MOV.U32 R121, RZ, RZ, R226 ;  /* 0x000000ffff797224 */ /* 0x000fe400078e00e2 */
[----:B------:R-:W-:Y:S01]  /*18b60*/  IMAD.MOV.U32 R122, RZ, RZ, R225 ;  /* 0x000000ffff7a7224 */ /* 0x000fe200078e00e1 */
[----:B------:R-:W-:Y:S01]  /*18b70*/  LDS R226, [R227+0x26900] ;  /* 0x02690000e3e27984 */ /* 0x000fe20000000800 */
[----:B------:R-:W-:-:S03]  /*18b80*/  IMAD.MOV.U32 R123, RZ, RZ, R224 ;  /* 0x000000ffff7b7224 */ /* 0x000fc600078e00e0 */
[----:B--2---:R-:W-:Y:S01]  /*18b90*/  HMMA.1688.F32.TF32 R20, R60, R74, R20 ;  /* 0x0000004a3c14723c */ /* 0x004fe20000081014 */
[----:B------:R-:W-:Y:S01]  /*18ba0*/  IMAD.MOV.U32 R139, RZ, RZ, R228 ;  /* 0x000000ffff8b7224 */ /* 0x000fe200078e00e4 */
[----:B------:R-:W-:Y:S01]  /*18bb0*/  LDS R224, [R227+0x26100] ;  /* 0x02610000e3e07984 */ /* 0x000fe20000000800 */
[----:B------:R-:W-:-:S03]  /*18bc0*/  IMAD.MOV.U32 R138, RZ, RZ, R229 ;  /* 0x000000ffff8a7224 */ /* 0x000fc600078e00e5 */
[----:B------:R-:W-:Y:S01]  /*18bd0*/  LDS R228, [R231+0x26100] ;  /* 0x02610000e7e47984 */ /* 0x000fe20000000800 */
[----:B------:R-:W-:Y:S02]  /*18be0*/  IMAD.MOV.U32 R74, RZ, RZ, R25 ;  /* 0x000000ffff4a7224 */ /* 0x000fe400078e0019 */
[----:B------:R-:W-:Y:S01]  /*18bf0*/  IMAD.MOV.U32 R75, RZ, RZ, R24 ;  /* 0x000000ffff4b7224 */ /* 0x000fe200078e0018 */
[----:B------:R-:W-:Y:S01]  /*18c00*/  LDS R229, [R252+0x26100] ;  /* 0x02610000fce57984 */ /* 0x000fe20000000800 */
[C---:B------:R-:W-:Y:S03]  /*18c10*/  HMMA.1688.F32.TF32 R24, R60.reuse, R26, R248 ;  /* 0x0000001a3c18723c */ /* 0x040fe600000810f8 */
[----:B------:R-:W-:Y:S05]  /*18c20*/  LDS R225, [R2+0x26100] ;  /* 0x0261000002e17984 */ /* 0x000fea0000000800 */
[----:B------:R-:W-:Y:S04]  /*18c30*/  HMMA.1688.F32.TF32 R28, R60, R30, R72 ;  /* 0x0000001e3c1c723c */ /* 0x000fe80000081048 */
[----:B------:R-:W-:Y:S04]  /*18c40*/  STL.64 [R1+0x940], R22 ;  /* 0x0009401601007387 */ /* 0x000fe80000100a00 */
[----:B------:R-:W-:Y:S01]  /*18c50*/  STL.64 [R1+0x938], R20 ;  /* 0x0009381401007387 */ /* 0x000fe20000100a00 */
[C---:B------:R-:W-:Y:S06]  /*18c60*/  HMMA.1688.F32.TF32 R60, R192.reuse, R8, R116 ;  /* 0x00000008c03c723c */ /* 0x040fec0000081074 */
[----:B------:R-:W-:Y:S02]  /*18c70*/  STL.64 [R1+0x950], R26 ;  /* 0x0009501a01007387 */ /* 0x000fe40000100a00 */
[C---:B------:R-:W-:Y:S02]  /*18c80*/  HMMA.1688.F32.TF32 R72, R192.reuse, R180, R140 ;  /* 0x000000b4c048723c */ /* 0x040fe4000008108c */
[----:B------:R-:W-:Y:S04]  /*18c90*/  STL.64 [R1+0x948], R24 ;  /* 0x0009481801007387 */ /* 0x000fe80000100a00 */
[----:B------:R-:W-:Y:S02]  /*18ca0*/  STL.64 [R1+0x960], R30 ;  /* 0x0009601e01007387 */ /* 0x000fe40000100a00 */
[----:B------:R-:W-:Y:S02]  /*18cb0*/  HMMA.1688.F32.TF32 R192, R192, R200, R112 ;  /* 0x000000c8c0c0723c */ /* 0x000fe40000081070 */
[----:B------:R-:W-:Y:S04]  /*18cc0*/  LDS R112, [R231+0x26080] ;  /* 0x02608000e7707984 */ /* 0x000fe80000000800 */
[----:B------:R-:W-:Y:S04]  /*18cd0*/  LDS R114, [R231+0x26880] ;  /* 0x02688000e7727984 */ /* 0x000fe80000000800 */
[----:B------:R-:W-:Y:S04]  /*18ce0*/  LDS R113, [R252+0x26080] ;  /* 0x02608000fc717984 */ /* 0x000fe80000000800 */
[----:B------:R-:W1:Y:S04]  /*18cf0*/  LDS R115, [R252+0x26880] ;  /* 0x02688000fc737984 */ /* 0x000e680000000800 */
[----:B------:R-:W-:Y:S04]  /*18d00*/  STL.64 [R1+0x958], R28 ;  /* 0x0009581c01007387 */ /* 0x000fe80000100a00 */
[----:B------:R-:W-:Y:S04]  /*18d10*/  STL.64 [R1+0x970], R34 ;  /* 0x0009702201007387 */ /* 0x000fe80000100a00 */
[----:B------:R-:W-:Y:S01]  /*18d20*/  STL.64 [R1+0x968], R32 ;  /* 0x0009682001007387 */ /* 0x000fe20000100a00 */
[----:B------:R-:W-:-:S03]  /*18d30*/  IMAD.MOV.U32 R116, RZ, RZ, R230 ;  /* 0x000000ffff747224 */ /* 0x000fc600078e00e6 */
[----:B------:R-:W-:Y:S01]  /*18d40*/  STL.64 [R1+0x980], R38 ;  /* 0x0009802601007387 */ /* 0x000fe20000100a00 */
[----:B------:R-:W-:-:S03]  /*18d50*/  IMAD.MOV.U32 R117, RZ, RZ, R232 ;  /* 0x000000ffff757224 */ /* 0x000fc600078e00e8 */
[----:B------:R2:W-:Y:S01]  /*18d60*/  STL.64 [R1+0x978], R36 ;  /* 0x0009782401007387 */ /* 0x0005e20000100a00 */
[----:B------:R-:W-:-:S03]  /*18d70*/  IMAD.MOV.U32 R118, RZ, RZ, R234 ;  /* 0x000000ffff767224 */ /* 0x000fc600078e00ea */
[----:B------:R-:W-:Y:S01]  /*18d80*/  STL.64 [R1+0x990], R42 ;  /* 0x0009902a01007387 */ /* 0x000fe20000100a00 */
[----:B------:R-:W-:-:S03]  /*18d90*/  IMAD.MOV.U32 R119, RZ, RZ, R235 ;  /* 0x000000ffff777224 */ /* 0x000fc600078e00eb */
[----:B------:R3:W-:Y:S04]  /*18da0*/  STL.64 [R1+0x988], R40 ;  /* 0x0009882801007387 */ /* 0x0007e80000100a00 */
[----:B------:R-:W4:Y:S04]  /*18db0*/  LDL.LU R230, [R1+0x9bc] ;  /* 0x0009bc0001e67983 */ /* 0x000f280000300800 */
[----:B------:R-:W5:Y:S04]  /*18dc0*/  LDL.LU R232, [R1+0x9b8] ;  /* 0x0009b80001e87983 */ /* 0x000f680000300800 */
[----:B------:R-:W5:Y:S04]  /*18dd0*/  LDL.LU R234, [R1+0x9b4] ;  /* 0x0009b40001ea7983 */ /* 0x000f680000300800 */
[----:B------:R-:W5:Y:S04]  /*18de0*/  LDL.LU R235, [R1+0x9b0] ;  /* 0x0009b00001eb7983 */ /* 0x000f680000300800 */
[----:B------:R-:W5:Y:S04]  /*18df0*/  LDL.LU R233, [R1+0x9ac] ;  /* 0x0009ac0001e97983 */ /* 0x000f680000300800 */
[----:B------:R-:W5:Y:S04]  /*18e00*/  LDL.LU R136, [R1+0x130] ;  /* 0x0001300001887983 */ /* 0x000f680000300800 */
[----:B------:R-:W-:Y:S04]  /*18e10*/  STL [R1+0x930], R197 ;  /* 0x000930c501007387 */ /* 0x000fe80000100800 */
[----:B------:R-:W-:Y:S04]  /*18e20*/  STL [R1+0x92c], R198 ;  /* 0x00092cc601007387 */ /* 0x000fe80000100800 */
[----:B------:R-:W-:Y:S04]  /*18e30*/  STL [R1+0x928], R199 ;  /* 0x000928c701007387 */ /* 0x000fe80000100800 */
[----:B------:R1:W-:Y:S04]  /*18e40*/  STL [R1+0x8ec], R168 ;  /* 0x0008eca801007387 */ /* 0x0003e80000100800 */
[----:B------:R1:W-:Y:S04]  /*18e50*/  STL [R1+0x8e8], R169 ;  /* 0x0008e8a901007387 */ /* 0x0003e80000100800 */
[----:B------:R1:W-:Y:S04]  /*18e60*/  STL [R1+0x8e4], R170 ;  /* 0x0008e4aa01007387 */ /* 0x0003e80000100800 */
[----:B------:R1:W-:Y:S04]  /*18e70*/  STL [R1+0x8e0], R171 ;  /* 0x0008e0ab01007387 */ /* 0x0003e80000100800 */
        /* <DEDUP_REMOVED lines=15> */
[----:B------:R-:W-:Y:S01]  /*18f70*/  STL [R1+0x918], R155 ;  /* 0x0009189b01007387 */ /* 0x000fe20000100800 */
[C---:B-1----:R-:W-:Y:S03]  /*18f80*/  HMMA.1688.F32.TF32 R132, R112.reuse, R4, R120 ;  /* 0x000000047084723c */ /* 0x042fe60000081078 */
[----:B------:R-:W5:Y:S04]  /*18f90*/  LDL.LU R124, [R1+0x100] ;  /* 0x00010000017c7983 */ /* 0x000f680000300800 */
[----:B------:R-:W5:Y:S04]  /*18fa0*/  LDL.LU R125, [R1+0x104] ;  /* 0x00010400017d7983 */ /* 0x000f680000300800 */
[----:B------:R-:W5:Y:S04]  /*18fb0*/  LDL.LU R126, [R1+0x108] ;  /* 0x00010800017e7983 */ /* 0x000f680000300800 */
[----:B------:R-:W5:Y:S01]  /*18fc0*/  LDL.LU R127, [R1+0x10c] ;  /* 0x00010c00017f7983 */ /* 0x000f620000300800 */
[----:B------:R-:W-:Y:S03]  /*18fd0*/  HMMA.1688.F32.TF32 R128, R112, R176, R116 ;  /* 0x000000b07080723c */ /* 0x000fe60000081074 */
        /* <DEDUP_REMOVED lines=8> */
[----:B--2---:R-:W2:Y:S04]  /*19060*/  LDL.LU R36, [R1+0x190] ;  /* 0x0001900001247983 */ /* 0x004ea80000300800 */
[----:B------:R-:W2:Y:S04]  /*19070*/  LDL.LU R37, [R1+0x194] ;  /* 0x0001940001257983 */ /* 0x000ea80000300800 */
[----:B------:R-:W2:Y:S04]  /*19080*/  LDL.LU R38, [R1+0x198] ;  /* 0x0001980001267983 */ /* 0x000ea80000300800 */
[----:B------:R-:W2:Y:S04]  /*19090*/  LDL.LU R39, [R1+0x19c] ;  /* 0x00019c0001277983 */ /* 0x000ea80000300800 */
[----:B---3--:R-:W3:Y:S04]  /*190a0*/  LDL.LU R40, [R1+0x1b0] ;  /* 0x0001b00001287983 */ /* 0x008ee80000300800 */
        /* <DEDUP_REMOVED lines=14> */
[----:B------:R-:W-:-:S03]  /*19190*/  IMAD.MOV.U32 R31, RZ, RZ, R240 ;  /* 0x000000ffff1f7224 */ /* 0x000fc600078e00f0 */
[----:B------:R-:W3:Y:S01]  /*191a0*/  LDL.LU R35, [R1+0x18c] ;  /* 0x00018c0001237983 */ /* 0x000ee20000300800 */
[----:B------:R-:W-:-:S03]  /*191b0*/  IMAD.MOV.U32 R24, RZ, RZ, R241 ;  /* 0x000000ffff187224 */ /* 0x000fc600078e00f1 */
[----:B------:R-:W3:Y:S01]  /*191c0*/  LDL.LU R28, [R1+0x170] ;  /* 0x00017000011c7983 */ /* 0x000ee20000300800 */
[----:B------:R-:W-:-:S03]  /*191d0*/  IMAD.MOV.U32 R25, RZ, RZ, R242 ;  /* 0x000000ffff197224 */ /* 0x000fc600078e00f2 */
[----:B------:R-:W3:Y:S01]  /*191e0*/  LDL.LU R29, [R1+0x174] ;  /* 0x00017400011d7983 */ /* 0x000ee20000300800 */
[----:B------:R-:W-:-:S03]  /*191f0*/  IMAD.MOV.U32 R26, RZ, RZ, R243 ;  /* 0x000000ffff1a7224 */ /* 0x000fc600078e00f3 */
        /* <DEDUP_REMOVED lines=9> */
[----:B----4-:R-:W-:-:S03]  /*19290*/  IMAD.MOV.U32 R137, RZ, RZ, R230 ;  /* 0x000000ffff897224 */ /* 0x010fc600078e00e6 */
[----:B------:R-:W-:Y:S04]  /*192a0*/  LDS R230, [R231+0x26900] ;  /* 0x02690000e7e67984 */ /* 0x000fe80000000800 */
[----:B------:R-:W-:Y:S01]  /*192b0*/  LDS R231, [R252+0x26900] ;  /* 0x02690000fce77984 */ /* 0x000fe20000000800 */
[----:B-----5:R-:W-:Y:S02]  /*192c0*/  IMAD.MOV.U32 R143, RZ, RZ, R232 ;  /* 0x000000ffff8f7224 */ /* 0x020fe400078e00e8 */
[----:B------:R-:W-:Y:S01]  /*192d0*/  IMAD.MOV.U32 R141, RZ, RZ, R234 ;  /* 0x000000ffff8d7224 */ /* 0x000fe200078e00ea */
[----:B------:R-:W-:Y:S04]  /*192e0*/  LDS R232, [R227+0x26080] ;  /* 0x02608000e3e87984 */ /* 0x000fe80000000800 */
[----:B------:R-:W-:Y:S04]  /*192f0*/  LDS R234, [R227+0x26880] ;  /* 0x02688000e3ea7984 */ /* 0x000fe80000000800 */
[----:B------:R-:W-:Y:S01]  /*19300*/  LDS R227, [R2+0x26900] ;  /* 0x0269000002e37984 */ /* 0x000fe20000000800 */
[----:B------:R-:W-:-:S02]  /*19310*/  IMAD.MOV.U32 R23, RZ, RZ, R0 ;  /* 0x000000ffff177224 */ /* 0x000fc400078e0000 */
[----:B------:R-:W-:Y:S02]  /*19320*/  IMAD.MOV.U32 R140, RZ, RZ, R235 ;  /* 0x000000ffff8c7224 */ /* 0x000fe400078e00eb */
[----:B------:R-:W-:Y:S01]  /*19330*/  IMAD.MOV.U32 R142, RZ, RZ, R233 ;  /* 0x000000ffff8e7224 */ /* 0x000fe200078e00e9 */
[----:B------:R-:W-:Y:S04]  /*19340*/  LDS R235, [R2+0x26880] ;  /* 0x0268800002eb7984 */ /* 0x000fe80000000800 */
[----:B------:R-:W1:Y:S01]  /*19350*/  LDS R233, [R2+0x26080] ;  /* 0x0260800002e97984 */ /* 0x000e620000000800 */
[C---:B------:R-:W-:Y:S08]  /*19360*/  HMMA.1688.F32.TF32 R148, R92.reuse, R188, R148 ;  /* 0x000000bc5c94723c */ /* 0x040ff00000081094 */
[----:B------:R-:W-:Y:S08]  /*19370*/  HMMA.1688.F32.TF32 R144, R92, R200, R144 ;  /* 0x000000c85c90723c */ /* 0x000ff00000081090 */
[C---:B------:R-:W-:Y:S08]  /*19380*/  HMMA.1688.F32.TF32 R140, R112.reuse, R12, R140 ;  /* 0x0000000c708c723c */ /* 0x040ff0000008108c */
[----:B------:R-:W-:Y:S08]  /*19390*/  HMMA.1688.F32.TF32 R136, R112, R8, R136 ;  /* 0x000000087088723c */ /* 0x000ff00000081088 */
[----:B-1----:R-:W-:Y:S08]  /*193a0*/  HMMA.1688.F32.TF32 R92, R232, R180, R236 ;  /* 0x000000b4e85c723c */ /* 0x002ff000000810ec */
[----:B------:R-:W-:Y:S08]  /*193b0*/  HMMA.1688.F32.TF32 R16, R224, R8, R16 ;  /* 0x00000008e010723c */ /* 0x000ff00000081010 */
[----:B------:R-:W-:Y:S08]  /*193c0*/  HMMA.1688.F32.TF32 R108, R232, R12, R108 ;  /* 0x0000000ce86c723c */ /* 0x000ff0000008106c */
[C---:B------:R-:W-:Y:S08]  /*193d0*/  HMMA.1688.F32.TF32 R124, R112.reuse, R180, R124 ;  /* 0x000000b4707c723c */ /* 0x040ff0000008107c */
[----:B------:R-:W-:Y:S08]  /*193e0*/  HMMA.1688.F32.TF32 R120, R112, R184, R120 ;  /* 0x000000b87078723c */ /* 0x000ff00000081078 */
[----:B--2---:R-:W-:Y:S08]  /*193f0*/  HMMA.1688.F32.TF32 R36, R228, R176, R36 ;  /* 0x000000b0e424723c */ /* 0x004ff00000081024 */
[----:B------:R-:W-:Y:S11]  /*19400*/  HMMA.1688.F32.TF32 R116, R112, R188, R116 ;  /* 0x000000bc7074723c */ /* 0x000ff60000081074 */
[----:B------:R-:W-:Y:S04]  /*19410*/  @!UPT UIADD3 URZ, URZ, URZ, URZ ;  /* 0x0000003f3f3ff290 */ /* 0x000fe8000fffe03f */
[----:B------:R1:W-:Y:S01]  /*19420*/  STL.64 [R1], R36 ;  /* 0x0000002401007387 */ /* 0x0003e20000100a00 */
[C---:B---3--:R-:W-:Y:S08]  /*19430*/  HMMA.1688.F32.TF32 R236, R228.reuse, R12, R168 ;  /* 0x0000000ce4ec723c */ /* 0x048ff000000810a8 */
[C---:B------:R-:W-:Y:S08]  /*19440*/  HMMA.1688.F32.TF32 R248, R228.reuse, R4, R248 ;  /* 0x00000004e4f8723c */ /* 0x040ff000000810f8 */
[----:B------:R-:W-:Y:S11]  /*19450*/  HMMA.1688.F32.TF32 R20, R228, R200, R20 ;  /* 0x000000c8e414723c */ /* 0x000ff60000081014 */
[----:B------:R-:W-:Y:S11]  /*19460*/  @!UPT UIADD3 URZ, URZ, URZ, URZ ;  /* 0x0000003f3f3ff290 */ /* 0x000ff6000fffe03f */
[----:B------:R-:W-:Y:S02]  /*19470*/  @!UPT UIADD3 URZ, URZ, URZ, URZ ;  /* 0x0000003f3f3ff290 */ /* 0x000fe4000fffe03f */
[----:B------:R-:W-:Y:S02]  /*19480*/  IMAD.MOV.U32 R156, RZ, RZ, R20 ;  /* 0x000000ffff9c7224 */ /* 0x000fe400078e0014 */
[----:B------:R-:W-:Y:S02]  /*19490*/  IMAD.MOV.U32 R157, RZ, RZ, R21 ;  /* 0x000000ffff9d7224 */ /* 0x000fe400078e0015 */
[----:B------:R-:W-:Y:S02]  /*194a0*/  IMAD.MOV.U32 R158, RZ, RZ, R22 ;  /* 0x000000ffff9e7224 */ /* 0x000fe400078e0016 */
[----:B------:R-:W-:Y:S02]  /*194b0*/  IMAD.MOV.U32 R160, RZ, RZ, R23 ;  /* 0x000000ffffa07224 */ /* 0x000fe400078e0017 */
[----:B------:R-:W-:Y:S08]  /*194c0*/  HMMA.1688.F32.TF32 R20, R224, R12, R244 ;  /* 0x0000000ce014723c */ /* 0x000ff000000810f4 */
[----:B------:R-:W-:Y:S08]  /*194d0*/  HMMA.1688.F32.TF32 R112, R112, R200, R240 ;  /* 0x000000c87070723c */ /* 0x000ff000000810f0 */
[----:B------:R-:W-:Y:S08]  /*194e0*/  HMMA.1688.F32.TF32 R240, R228, R8, R40 ;  /* 0x00000008e4f0723c */ /* 0x000ff00000081028 */
[----:B------:R-:W-:-:S02]  /*194f0*/  IMAD.MOV.U32 R152, RZ, RZ, R20 ;  /* 0x000000ffff987224 */ /* 0x000fc400078e0014 */
[----:B------:R-:W-:Y:S01]  /*19500*/  IMAD.MOV.U32 R153, RZ, RZ, R21 ;  /* 0x000000ffff997224 */ /* 0x000fe200078e0015 */
[----:B------:R-:W2:Y:S01]  /*19510*/  LDL.LU R20, [R1+0x1d0] ;  /* 0x0001d00001147983 */ /* 0x000ea20000300800 */
[----:B------:R-:W-:Y:S01]  /*19520*/  IMAD.MOV.U32 R154, RZ, RZ, R22 ;  /* 0x000000ffff9a7224 */ /* 0x000fe200078e0016 */
[C---:B------:R-:W-:Y:S01]  /*19530*/  HMMA.1688.F32.TF32 R32, R228.reuse, R180, R32 ;  /* 0x000000b4e420723c */ /* 0x040fe20000081020 */
[----:B------:R-:W-:Y:S01]  /*19540*/  IMAD.MOV.U32 R155, RZ, RZ, R23 ;  /* 0x000000ffff9b7224 */ /* 0x000fe200078e0017 */
[----:B------:R-:W2:Y:S04]  /*19550*/  LDL.LU R21, [R1+0x1d4] ;  /* 0x0001d40001157983 */ /* 0x000ea80000300800 */
[----:B------:R-:W2:Y:S02]  /*19560*/  LDL.LU R22, [R1+0x1d8] ;  /* 0x0001d80001167983 */ /* 0x000ea40000300800 */
[C---:B------:R-:W-:Y:S02]  /*19570*/  HMMA.1688.F32.TF32 R28, R228.reuse, R184, R28 ;  /* 0x000000b8e41c723c */ /* 0x040fe4000008101c */
[----:B------:R-:W2:Y:S06]  /*19580*/  LDL.LU R23, [R1+0x1dc] ;  /* 0x0001dc0001177983 */ /* 0x000eac0000300800 */
[----:B------:R-:W-:Y:S01]  /*19590*/  HMMA.1688.F32.TF32 R24, R228, R188, R24 ;  /* 0x000000bce418723c */ /* 0x000fe20000081018 */
[----:B------:R-:W3:Y:S07]  /*195a0*/  LDL R231, [R1+0x258] ;  /* 0x0002580001e77983 */ /* 0x000eee0000100800 */
[C---:B------:R-:W-:Y:S08]  /*195b0*/  HMMA.1688.F32.TF32 R104, R232.reuse, R8, R104 ;  /* 0x00000008e868723c */ /* 0x040ff00000081068 */
[----:B------:R-:W-:Y:S01]  /*195c0*/  HMMA.1688.F32.TF32 R100, R232, R4, R100 ;  /* 0x00000004e864723c */ /* 0x000fe20000081064 */
[----:B------:R-:W-:Y:S01]  /*195d0*/  IMAD.MOV.U32 R165, RZ, RZ, R28 ;  /* 0x000000ffffa57224 */ /* 0x000fe200078e001c */
[----:B------:R-:W-:Y:S01]  /*195e0*/  LDS R229, [R252+0x27000] ;  /* 0x02700000fce57984 */ /* 0x000fe20000000800 */
[----:B------:R-:W-:-:S05]  /*195f0*/  IMAD.MOV.U32 R166, RZ, RZ, R29 ;  /* 0x000000ffffa67224 */ /* 0x000fca00078e001d */
[----:B------:R-:W-:Y:S02]  /*19600*/  IMAD.MOV.U32 R161, RZ, RZ, R24 ;  /* 0x000000ffffa17224 */ /* 0x000fe400078e0018 */
[----:B------:R-:W-:Y:S01]  /*19610*/  IMAD.MOV.U32 R162, RZ, RZ, R25 ;  /* 0x000000ffffa27224 */ /* 0x000fe200078e0019 */
[----:B------:R-:W4:Y:S01]  /*19620*/  LDL.LU R24, [R1+0x1e0] ;  /* 0x0001e00001187983 */ /* 0x000f220000300800 */
[----:B------:R-:W-:Y:S02]  /*19630*/  IMAD.MOV.U32 R163, RZ, RZ, R26 ;  /* 0x000000ffffa37224 */ /* 0x000fe400078e001a */
[----:B------:R-:W-:Y:S01]  /*19640*/  IMAD.MOV.U32 R164, RZ, RZ, R27 ;  /* 0x000000ffffa47224 */ /* 0x000fe200078e001b */
[----:B------:R-:W4:Y:S01]  /*19650*/  LDL.LU R25, [R1+0x1e4] ;  /* 0x0001e40001197983 */ /* 0x000f220000300800 */
[----:B------:R-:W-:Y:S03]  /*19660*/  HMMA.1688.F32.TF32 R96, R232, R176, R96 ;  /* 0x000000b0e860723c */ /* 0x000fe60000081060 */
[----:B------:R-:W4:Y:S01]  /*19670*/  LDL.LU R26, [R1+0x1e8] ;  /* 0x0001e800011a7983 */ /* 0x000f220000300800 */
[----:B------:R-:W-:-:S03]  /*19680*/  IMAD.MOV.U32 R168, RZ, RZ, R30 ;  /* 0x000000ffffa87224 */ /* 0x000fc600078e001e */
[----:B------:R-:W4:Y:S01]  /*19690*/  LDL.LU R27, [R1+0x1ec] ;  /* 0x0001ec00011b7983 */ /* 0x000f220000300800 */
[C---:B------:R-:W-:Y:S01]  /*196a0*/  HMMA.1688.F32.TF32 R88, R232.reuse, R184, R88 ;  /* 0x000000b8e858723c */ /* 0x040fe20000081058 */
[----:B------:R-:W-:Y:S02]  /*196b0*/  IMAD.MOV.U32 R169, RZ, RZ, R31 ;  /* 0x000000ffffa97224 */ /* 0x000fe400078e001f */
[----:B------:R-:W5:Y:S04]  /*196c0*/  LDL.LU R28, [R1+0x1f0] ;  /* 0x0001f000011c7983 */ /* 0x000f680000300800 */
[----:B------:R-:W5:Y:S01]  /*196d0*/  LDL.LU R29, [R1+0x1f4] ;  /* 0x0001f400011d7983 */ /* 0x000f620000300800 */
[C---:B------:R-:W-:Y:S03]  /*196e0*/  HMMA.1688.F32.TF32 R84, R232.reuse, R188, R84 ;  /* 0x000000bce854723c */ /* 0x040fe60000081054 */
[----:B------:R-:W5:Y:S04]  /*196f0*/  LDL.LU R30, [R1+0x1f8] ;  /* 0x0001f800011e7983 */ /* 0x000f680000300800 */
[----:B------:R-:W5:Y:S01]  /*19700*/  LDL.LU R31, [R1+0x1fc] ;  /* 0x0001fc00011f7983 */ /* 0x000f620000300800 */
[----:B------:R-:W-:Y:S07]  /*19710*/  HMMA.1688.F32.TF32 R80, R232, R200, R80 ;  /* 0x000000c8e850723c */ /* 0x000fee0000081050 */
[----:B------:R-:W-:-:S02]  /*19720*/  IMAD.MOV.U32 R235, RZ, RZ, R16 ;  /* 0x000000ffffeb7224 */ /* 0x000fc400078e0010 */
[----:B------:R-:W-:Y:S02]  /*19730*/  IMAD.MOV.U32 R234, RZ, RZ, R17 ;  /* 0x000000ffffea7224 */ /* 0x000fe400078e0011 */
[----:B------:R-:W-:Y:S02]  /*19740*/  IMAD.MOV.U32 R233, RZ, RZ, R18 ;  /* 0x000000ffffe97224 */ /* 0x000fe400078e0012 */
[----:B------:R-:W-:Y:S02]  /*19750*/  IMAD.MOV.U32 R232, RZ, RZ, R19 ;  /* 0x000000ffffe87224 */ /* 0x000fe400078e0013 */
[----:B------:R-:W-:Y:S01]  /*19760*/  HMMA.1688.F32.TF32 R16, R224, R4, R44 ;  /* 0x00000004e010723c */ /* 0x000fe2000008102c */
[----:B------:R-:W2:Y:S04]  /*19770*/  LDL.LU R44, [R1+0x240] ;  /* 0x00024000012c7983 */ /* 0x000ea80000300800 */
[----:B------:R-:W2:Y:S04]  /*19780*/  LDL.LU R45, [R1+0x244] ;  /* 0x00024400012d7983 */ /* 0x000ea80000300800 */
[----:B------:R-:W2:Y:S04]  /*19790*/  LDL.LU R46, [R1+0x248] ;  /* 0x00024800012e7983 */ /* 0x000ea80000300800 */
[----:B------:R-:W2:Y:S01]  /*197a0*/  LDL.LU R47, [R1+0x24c] ;  /* 0x00024c00012f7983 */ /* 0x000ea20000300800 */
[----:B------:R-:W-:-:S02]  /*197b0*/  IMAD.MOV.U32 R170, RZ, RZ, R32 ;  /* 0x000000ffffaa7224 */ /* 0x000fc400078e0020 */
[----:B------:R-:W-:Y:S01]  /*197c0*/  IMAD.MOV.U32 R171, RZ, RZ, R33 ;  /* 0x000000ffffab7224 */ /* 0x000fe200078e0021 */
[----:B------:R-:W4:Y:S01]  /*197d0*/  LDL.LU R32, [R1+0x200] ;  /* 0x0002000001207983 */ /* 0x000f220000300800 */
[----:B------:R-:W-:Y:S02]  /*197e0*/  IMAD.MOV.U32 R167, RZ, RZ, R34 ;  /* 0x000000ffffa77224 */ /* 0x000fe400078e0022 */
[----:B------:R-:W-:Y:S01]  /*197f0*/  IMAD.MOV.U32 R159, RZ, RZ, R35 ;  /* 0x000000ffff9f7224 */ /* 0x000fe200078e0023 */
[----:B------:R-:W4:Y:S04]  /*19800*/  LDL.LU R33, [R1+0x204] ;  /* 0x0002040001217983 */ /* 0x000f280000300800 */
[----:B------:R-:W4:Y:S04]  /*19810*/  LDL.LU R34, [R1+0x208] ;  /* 0x0002080001227983 */ /* 0x000f280000300800 */
[----:B------:R-:W4:Y:S04]  /*19820*/  LDL.LU R35, [R1+0x20c] ;  /* 0x00020c0001237983 */ /* 0x000f280000300800 */
[----:B------:R-:W4:Y:S04]  /*19830*/  LDL.LU R40, [R1+0x220] ;  /* 0x0002200001287983 */ /* 0x000f280000300800 */
[----:B------:R-:W4:Y:S01]  /*19840*/  LDL.LU R41, [R1+0x224] ;  /* 0x0002240001297983 */ /* 0x000f220000300800 */
[----:B------:R-:W-:-:S03]  /*19850*/  IMAD.MOV.U32 R0, RZ, RZ, R38 ;  /* 0x000000ffff007224 */ /* 0x000fc600078e0026 */
[----:B------:R-:W4:Y:S01]  /*19860*/  LDL.LU R42, [R1+0x228] ;  /* 0x00022800012a7983 */ /* 0x000f220000300800 */
[----:B------:R-:W-:-:S03]  /*19870*/  IMAD.MOV.U32 R3, RZ, RZ, R39 ;  /* 0x000000ffff037224 */ /* 0x000fc600078e0027 */
[----:B------:R-:W4:Y:S01]  /*19880*/  LDL.LU R43, [R1+0x22c] ;  /* 0x00022c00012b7983 */ /* 0x000f220000300800 */
[----:B------:R-:W-:Y:S03]  /*19890*/  HMMA.1688.F32.TF32 R244, R224, R176, R204 ;  /* 0x000000b0e0f4723c */ /* 0x000fe600000810cc */
[----:B-1----:R-:W4:Y:S04]  /*198a0*/  LDL.LU R36, [R1+0x210] ;  /* 0x0002100001247983 */ /* 0x002f280000300800 */
[----:B------:R-:W4:Y:S04]  /*198b0*/  LDL.LU R37, [R1+0x214] ;  /* 0x0002140001257983 */ /* 0x000f280000300800 */
[----:B------:R-:W4:Y:S04]  /*198c0*/  LDL.LU R38, [R1+0x218] ;  /* 0x0002180001267983 */ /* 0x000f280000300800 */
[----:B------:R-:W4:Y:S04]  /*198d0*/  LDL.LU R39, [R1+0x21c] ;  /* 0x00021c0001277983 */ /* 0x000f280000300800 */
[----:B------:R-:W4:Y:S01]  /*198e0*/  LDL R207, [R1+0x250] ;  /* 0x0002500001cf7983 */ /* 0x000f220000100800 */
[----:B------:R-:W-:-:S02]  /*198f0*/  IMAD.MOV.U32 R191, RZ, RZ, R16 ;  /* 0x000000ffffbf7224 */ /* 0x000fc400078e0010 */
[----:B------:R-:W-:Y:S01]  /*19900*/  IMAD.MOV.U32 R197, RZ, RZ, R17 ;  /* 0x000000ffffc57224 */ /* 0x000fe200078e0011 */
[----:B------:R-:W-:Y:S01]  /*19910*/  HMMA.1688.F32.TF32 R208, R224, R180, R208 ;  /* 0x000000b4e0d0723c */ /* 0x000fe200000810d0 */
[----:B------:R-:W-:Y:S01]  /*19920*/  IMAD.MOV.U32 R198, RZ, RZ, R18 ;  /* 0x000000ffffc67224 */ /* 0x000fe200078e0012 */
[----:B------:R-:W-:Y:S01]  /*19930*/  LDS R205, [R2+0x27000] ;  /* 0x0270000002cd7984 */ /* 0x000fe20000000800 */
[----:B------:R-:W-:-:S05]  /*19940*/  IMAD.MOV.U32 R199, RZ, RZ, R19 ;  /* 0x000000ffffc77224 */ /* 0x000fca00078e0013 */
[C---:B------:R-:W-:Y:S01]  /*19950*/  HMMA.1688.F32.TF32 R16, R224.reuse, R200, R220 ;  /* 0x000000c8e010723c */ /* 0x040fe200000810dc */
[----:B------:R-:W-:Y:S04]  /*19960*/  LDS R221, [R252+0x26180] ;  /* 0x02618000fcdd7984 */ /* 0x000fe80000000800 */
[----:B------:R-:W-:Y:S03]  /*19970*/  LDS R223, [R252+0x26980] ;  /* 0x02698000fcdf7984 */ /* 0x000fe60000000800 */
[C---:B------:R-:W-:Y:S08]  /*19980*/  HMMA.1688.F32.TF32 R212, R224.reuse, R184, R212 ;  /* 0x000000b8e0d4723c */ /* 0x040ff000000810d4 */
[----:B------:R-:W-:Y:S01]  /*19990*/  HMMA.1688.F32.TF32 R216, R224, R188, R216 ;  /* 0x000000bce0d8723c */ /* 0x000fe200000810d8 */
[----:B------:R-:W-:Y:S04]  /*199a0*/  LDS R225, [R2+0x26180] ;  /* 0x0261800002e17984 */ /* 0x000fe80000000800 */
[----:B------:R-:W-:Y:S04]  /*199b0*/  LDS R227, [R2+0x26980] ;  /* 0x0269800002e37984 */ /* 0x000fe80000000800 */
[----:B---3--:R-:W-:Y:S04]  /*199c0*/  LDS R220, [R231+0x26180] ;  /* 0x02618000e7dc7984 */ /* 0x008fe80000000800 */
[----:B------:R-:W2:Y:S04]  /*199d0*/  LDS R222, [R231+0x26980] ;  /* 0x02698000e7de7984 */ /* 0x000ea80000000800 */
[----:B------:R-:W-:Y:S04]  /*199e0*/  LDS R228, [R231+0x27000] ;  /* 0x02700000e7e47984 */ /* 0x000fe80000000800 */
[----:B------:R-:W-:Y:S04]  /*199f0*/  LDS R230, [R231+0x27800] ;  /* 0x02780000e7e67984 */ /* 0x000fe80000000800 */
[----:B------:R-:W-:Y:S01]  /*19a00*/  LDS R231, [R252+0x27800] ;  /* 0x02780000fce77984 */ /* 0x000fe20000000800 */
[C---:B--2---:R-:W-:Y:S03]  /*19a10*/  HMMA.1688.F32.TF32 R44, R220.reuse, R12, R44 ;  /* 0x0000000cdc2c723c */ /* 0x044fe6000008102c */
[----:B----4-:R-:W-:Y:S04]  /*19a20*/  LDS R224, [R207+0x26180] ;  /* 0x02618000cfe07984 */ /* 0x010fe80000000800 */
[----:B------:R-:W1:Y:S04]  /*19a30*/  LDS R226, [R207+0x26980] ;  /* 0x02698000cfe27984 */ /* 0x000e680000000800 */
[----:B------:R-:W-:Y:S04]  /*19a40*/  LDS R204, [R207+0x27000] ;  /* 0x02700000cfcc7984 */ /* 0x000fe80000000800 */
[----:B------:R-:W-:Y:S04]  /*19a50*/  LDS R206, [R207+0x27800] ;  /* 0x02780000cfce7984 */ /* 0x000fe80000000800 */
[----:B------:R2:W3:Y:S04]  /*19a60*/  LDS R207, [R2+0x27800] ;  /* 0x0278000002cf7984 */ /* 0x0004e80000000800 */
[----:B--2---:R-:W2:Y:S04]  /*19a70*/  LDL.LU R2, [R1+0x998] ;  /* 0x0009980001027983 */ /* 0x004ea80000300800 */
[----:B------:R4:W-:Y:S04]  /*19a80*/  STL [R1+0x8d0], R44 ;  /* 0x0008d02c01007387 */ /* 0x0009e80000100800 */
[----:B------:R1:W-:Y:S04]  /*19a90*/  STL [R1+0x8cc], R45 ;  /* 0x0008cc2d01007387 */ /* 0x0003e80000100800 */
[----:B------:R1:W-:Y:S04]  /*19aa0*/  STL [R1+0x8c8], R46 ;  /* 0x0008c82e01007387 */ /* 0x0003e80000100800 */
[----:B------:R2:W-:Y:S04]  /*19ab0*/  STL [R1+0x8c4], R47 ;  /* 0x0008c42f01007387 */ /* 0x0005e80000100800 */
[----:B----4-:R-:W4:Y:S04]  /*19ac0*/  LDL.LU R44, [R1+0x230] ;  /* 0x00023000012c7983 */ /* 0x010f280000300800 */
[----:B-1----:R-:W4:Y:S04]  /*19ad0*/  LDL.LU R45, [R1+0x234] ;  /* 0x00023400012d7983 */ /* 0x002f280000300800 */
[----:B------:R-:W4:Y:S01]  /*19ae0*/  LDL.LU R46, [R1+0x238] ;  /* 0x00023800012e7983 */ /* 0x000f220000300800 */
[C---:B------:R-:W-:Y:S08]  /*19af0*/  HMMA.1688.F32.TF32 R40, R220.reuse, R4, R40 ;  /* 0x00000004dc28723c */ /* 0x040ff00000081028 */
[C---:B------:R-:W-:Y:S08]  /*19b00*/  HMMA.1688.F32.TF32 R36, R220.reuse, R176, R36 ;  /* 0x000000b0dc24723c */ /* 0x040ff00000081024 */
[C---:B------:R-:W-:Y:S08]  /*19b10*/  HMMA.1688.F32.TF32 R32, R220.reuse, R180, R32 ;  /* 0x000000b4dc20723c */ /* 0x040ff00000081020 */
[C---:B-----5:R-:W-:Y:S08]  /*19b20*/  HMMA.1688.F32.TF32 R28, R220.reuse, R184, R28 ;  /* 0x000000b8dc1c723c */ /* 0x060ff0000008101c */
[----:B------:R-:W-:Y:S01]  /*19b30*/  HMMA.1688.F32.TF32 R24, R220, R188, R24 ;  /* 0x000000bcdc18723c */ /* 0x000fe20000081018 */
[----:B--2---:R-:W-:-:S07]  /*19b40*/  IMAD.MOV.U32 R47, RZ, RZ, R2 ;  /* 0x000000ffff2f7224 */ /* 0x004fce00078e0002 */
[----:B----4-:R-:W-:Y:S11]  /*19b50*/  HMMA.1688.F32.TF32 R44, R220, R8, R44 ;  /* 0x00000008dc2c723c */ /* 0x010ff6000008102c */
[----:B------:R-:W-:Y:S11]  /*19b60*/  @!UPT UIADD3 URZ, URZ, URZ, URZ ;  /* 0x0000003f3f3ff290 */ /* 0x000ff6000fffe03f */
[----:B------:R-:W-:Y:S01]  /*19b70*/  @!UPT UIADD3 URZ, URZ, URZ, URZ ;  /* 0x0000003f3f3ff290 */ /* 0x000fe2000fffe03f */
[----:B------:R1:W-:Y:S04]  /*19b80*/  STL.64 [R1+0x50], R44 ;  /* 0x0000502c01007387 */ /* 0x0003e80000100a00 */
[----:B------:R2:W-:Y:S01]  /*19b90*/  STL.64 [R1+0x58], R46 ;  /* 0x0000582e01007387 */ /* 0x0005e20000100a00 */
[----:B-1----:R-:W-:Y:S02]  /*19ba0*/  IMAD.MOV.U32 R44, RZ, RZ, R40 ;  /* 0x000000ffff2c7224 */ /* 0x002fe400078e0028 */
[----:B------:R-:W-:Y:S02]  /*19bb0*/  IMAD.MOV.U32 R45, RZ, RZ, R41 ;  /* 0x000000ffff2d7224 */ /* 0x000fe400078e0029 */
[----:B--2---:R-:W-:Y:S02]  /*19bc0*/  IMAD.MOV.U32 R46, RZ, RZ, R42 ;  /* 0x000000ffff2e7224 */ /* 0x004fe400078e002a */
[----:B------:R-:W-:-:S02]  /*19bd0*/  IMAD.MOV.U32 R47, RZ, RZ, R43 ;  /* 0x000000ffff2f7224 */ /* 0x000fc400078e002b */
[----:B------:R-:W2:Y:S04]  /*19be0*/  LDL.LU.64 R42, [R1+0x990] ;  /* 0x00099000012a7983 */ /* 0x000ea80000300a00 */
[----:B------:R-:W2:Y:S04]  /*19bf0*/  LDL.LU.64 R40, [R1+0x988] ;  /* 0x0009880001287983 */ /* 0x000ea80000300a00 */
[----:B------:R-:W-:Y:S04]  /*19c00*/  STL.64 [R1+0xf0], R36 ;  /* 0x0000f02401007387 */ /* 0x000fe80000100a00 */
[----:B------:R1:W-:Y:S04]  /*19c10*/  STL.64 [R1+0xf8], R38 ;  /* 0x0000f82601007387 */ /* 0x0003e80000100a00 */
[----:B-1----:R-:W4:Y:S04]  /*19c20*/  LDL.LU.64 R38, [R1+0x980] ;  /* 0x0009800001267983 */ /* 0x002f280000300a00 */
[----:B------:R-:W4:Y:S04]  /*19c30*/  LDL.LU.64 R36, [R1+0x978] ;  /* 0x0009780001247983 */ /* 0x000f280000300a00 */
[----:B------:R-:W-:Y:S04]  /*19c40*/  STL.64 [R1+0x110], R32 ;  /* 0x0001102001007387 */ /* 0x000fe80000100a00 */
[----:B------:R1:W-:Y:S01]  /*19c50*/  STL.64 [R1+0x118], R34 ;  /* 0x0001182201007387 */ /* 0x0003e20000100a00 */
[----:B------:R-:W-:Y:S03]  /*19c60*/  HMMA.1688.F32.TF32 R220, R220, R200, R20 ;  /* 0x000000c8dcdc723c */ /* 0x000fe60000081014 */
        /* <DEDUP_REMOVED lines=10> */
[----:B------:R-:W3:Y:S04]  /*19d10*/  LDL.LU.64 R22, [R1+0x940] ;  /* 0x0009400001167983 */ /* 0x000ee80000300a00 */
[----:B------:R-:W3:Y:S04]  /*19d20*/  LDL.LU.64 R20, [R1+0x938] ;  /* 0x0009380001147983 */ /* 0x000ee80000300a00 */
[----:B------:R-:W-:Y:S04]  /*19d30*/  STL.64 [R1+0x190], R220 ;  /* 0x000190dc01007387 */ /* 0x000fe80000100a00 */
[----:B------:R-:W-:Y:S01]  /*19d40*/  STL.64 [R1+0x198], R222 ;  /* 0x000198de01007387 */ /* 0x000fe20000100a00 */
[C---:B--2---:R-:W-:Y:S08]  /*19d50*/  HMMA.1688.F32.TF32 R24, R224.reuse, R8, R24 ;  /* 0x00000008e018723c */ /* 0x044ff00000081018 */
[----:B---3--:R-:W-:Y:S11]  /*19d60*/  HMMA.1688.F32.TF32 R20, R224, R12, R20 ;  /* 0x0000000ce014723c */ /* 0x008ff60000081014 */
[----:B------:R-:W-:Y:S04]  /*19d70*/  @!UPT UIADD3 URZ, URZ, URZ, URZ ;  /* 0x0000003f3f3ff290 */ /* 0x000fe8000fffe03f */
[----:B------:R-:W-:Y:S01]  /*19d80*/  STL.64 [R1+0x170], R24 ;  /* 0x0001701801007387 */ /* 0x000fe20000100a00 */
[----:B------:R-:W-:-:S07]  /*19d90*/  IMAD.MOV.U32 R13, RZ, RZ, R27 ;  /* 0x000000ffff0d7224 */ /* 0x000fce00078e001b */
[----:B------:R-:W-:Y:S04]  /*19da0*/  STL.64 [R1+0x180], R20 ;  /* 0x0001801401007387 */ /* 0x000fe80000100a00 */
[----:B------:R-:W-:Y:S04]  /*19db0*/  STL.64 [R1+0x188], R22 ;  /* 0x0001881601007387 */ /* 0x000fe80000100a00 */
[----:B------:R1:W-:Y:S02]  /*19dc0*/  STL [R1+0x178], R26 ;  /* 0x0001781a01007387 */ /* 0x0003e40000100800 */
[C---:B-1----:R-:W-:Y:S08]  /*19dd0*/  HMMA.1688.F32.TF32 R24, R224.reuse, R4, R28 ;  /* 0x00000004e018723c */ /* 0x042ff0000008101c */
[C---:B-----5:R-:W-:Y:S01]  /*19de0*/  HMMA.1688.F32.TF32 R20, R224.reuse, R176, R32 ;  /* 0x000000b0e014723c */ /* 0x060fe20000081020 */
[----:B------:R-:W2:Y:S11]  /*19df0*/  LDL.LU R177, [R1+0x258] ;  /* 0x0002580001b17983 */ /* 0x000eb60000300800 */
[----:B------:R-:W-:Y:S03]  /*19e00*/  @!UPT UIADD3 URZ, URZ, URZ, URZ ;  /* 0x0000003f3f3ff290 */ /* 0x000fe6000fffe03f */
[----:B------:R-:W-:Y:S04]  /*19e10*/  STL.64 [R1+0x160], R24 ;  /* 0x0001601801007387 */ /* 0x000fe80000100a00 */
[----:B------:R4:W-:Y:S04]  /*19e20*/  STL.64 [R1+0x168], R26 ;  /* 0x0001681a01007387 */ /* 0x0009e80000100a00 */
[----:B------:R-:W3:Y:S04]  /*19e30*/  LDL.LU R32, [R1+0x250] ;  /* 0x0002500001207983 */ /* 0x000ee80000300800 */
[----:B------:R-:W-:Y:S01]  /*19e40*/  STL.64 [R1+0x150], R20 ;  /* 0x0001501401007387 */ /* 0x000fe20000100a00 */
[C---:B----4-:R-:W-:Y:S03]  /*19e50*/  HMMA.1688.F32.TF32 R24, R224.reuse, R180, R36 ;  /* 0x000000b4e018723c */ /* 0x050fe60000081024 */
[----:B------:R1:W-:Y:S04]  /*19e60*/  STL.64 [R1+0x158], R22 ;  /* 0x0001581601007387 */ /* 0x0003e80000100a00 */
[----:B------:R-:W4:Y:S01]  /*19e70*/  LDL.LU R33, [R1+0x254] ;  /* 0x0002540001217983 */ /* 0x000f220000300800 */
[----:B-1----:R-:W-:Y:S08]  /*19e80*/  HMMA.1688.F32.TF32 R20, R224, R184, R40 ;  /* 0x000000b8e014723c */ /* 0x002ff00000081028 */
[C---:B------:R-:W-:Y:S07]  /*19e90*/  HMMA.1688.F32.TF32 R28, R228.reuse, R14, R56 ;  /* 0x0000000ee41c723c */ /* 0x040fee0000081038 */
[----:B------:R-:W-:Y:S04]  /*19ea0*/  STL.64 [R1+0x140], R24 ;  /* 0x0001401801007387 */ /* 0x000fe80000100a00 */
[----:B------:R1:W-:Y:S04]  /*19eb0*/  STL.64 [R1+0x148], R26 ;  /* 0x0001481a01007387 */ /* 0x0003e80000100a00 */
[----:B------:R5:W-:Y:S01]  /*19ec0*/  STL [R1+0x130], R20 ;  /* 0x0001301401007387 */ /* 0x000be20000100800 */
[----:B------:R-:W-:Y:S01]  /*19ed0*/  IMAD.MOV.U32 R2, RZ, RZ, R21 ;  /* 0x000000ffff027224 */ /* 0x000fe200078e0015 */
[----:B-1----:R-:W-:Y:S01]  /*19ee0*/  HMMA.1688.F32.TF32 R24, R228, R10, R60 ;  /* 0x0000000ae418723c */ /* 0x002fe2000008103c */
[----:B------:R-:W-:-:S02]  /*19ef0*/  IMAD.MOV.U32 R185, RZ, RZ, R22 ;  /* 0x000000ffffb97224 */ /* 0x000fc400078e0016 */
[----:B------:R-:W-:-:S05]  /*19f00*/  IMAD.MOV.U32 R184, RZ, RZ, R23 ;  /* 0x000000ffffb87224 */ /* 0x000fca00078e0017 */
[C---:B-----5:R-:W-:Y:S01]  /*19f10*/  HMMA.1688.F32.TF32 R20, R228.reuse, R6, R64 ;  /* 0x00000006e414723c */ /* 0x060fe20000081040 */
[----:B------:R-:W-:Y:S04]  /*19f20*/  STL.64 [R1+0x100], R28 ;  /* 0x0001001c01007387 */ /* 0x000fe80000100a00 */
[----:B------:R1:W-:Y:S10]  /*19f30*/  STL.64 [R1+0x108], R30 ;  /* 0x0001081e01007387 */ /* 0x0003f40000100a00 */
[----:B------:R-:W-:Y:S01]  /*19f40*/  STL.64 [R1+0xe0], R24 ;  /* 0x0000e01801007387 */ /* 0x000fe20000100a00 */
[C---:B-1----:R-:W-:Y:S03]  /*19f50*/  HMMA.1688.F32.TF32 R28, R228.reuse, R178, R68 ;  /* 0x000000b2e41c723c */ /* 0x042fe60000081044 */
[----:B------:R1:W-:Y:S04]  /*19f60*/  STL.64 [R1+0xe8], R26 ;  /* 0x0000e81a01007387 */ /* 0x0003e80000100a00 */
[----:B------:R-:W-:Y:S04]  /*19f70*/  STL.64 [R1+0xc0], R20 ;  /* 0x0000c01401007387 */ /* 0x000fe80000100a00 */
[----:B------:R5:W-:Y:S01]  /*19f80*/  STL.64 [R1+0xc8], R22 ;  /* 0x0000c81601007387 */ /* 0x000be20000100a00 */
[C---:B-1----:R-:W-:Y:S08]  /*19f90*/  HMMA.1688.F32.TF32 R24, R228.reuse, R182, R72 ;  /* 0x000000b6e418723c */ /* 0x042ff00000081048 */
[----:B-----5:R-:W-:Y:S03]  /*19fa0*/  HMMA.1688.F32.TF32 R20, R228, R186, R76 ;  /* 0x000000bae414723c */ /* 0x020fe6000008104c */
[----:B------:R-:W-:Y:S01]  /*19fb0*/  STL.64 [R1+0xb0], R28 ;  /* 0x0000b01c01007387 */ /* 0x000fe20000100a00 */
[----:B------:R-:W-:-:S03]  /*19fc0*/  IMAD.MOV.U32 R36, RZ, RZ, R191 ;  /* 0x000000ffff247224 */ /* 0x000fc600078e00bf */
[----:B------:R-:W-:Y:S01]  /*19fd0*/  STL.64 [R1+0xb8], R30 ;  /* 0x0000b81e01007387 */ /* 0x000fe20000100a00 */
[----:B------:R-:W-:Y:S02]  /*19fe0*/  IMAD.MOV.U32 R37, RZ, RZ, R197 ;  /* 0x000000ffff257224 */ /* 0x000fe400078e00c5 */
[----:B------:R-:W-:Y:S01]  /*19ff0*/  IMAD.MOV.U32 R38, RZ, RZ, R198 ;  /* 0x000000ffff267224 */ /* 0x000fe200078e00c6 */
[----:B------:R-:W-:Y:S01]  /*1a000*/  HMMA.1688.F32.TF32 R220, R224, R188, R48 ;  /* 0x000000bce0dc723c */ /* 0x000fe20000081030 */
[----:B------:R-:W-:Y:S01]  /*1a010*/  IMAD.MOV.U32 R39, RZ, RZ, R199 ;  /* 0x000000ffff277224 */ /* 0x000fe200078e00c7 */
[----:B------:R-:W-:Y:S04]  /*1a020*/  LDS R29, [R252+0x27080] ;  /* 0x02708000fc1d7984 */ /* 0x000fe80000000800 */
[----:B------:R-:W-:Y:S04]  /*1a030*/  STL.64 [R1+0x30], R24 ;  /* 0x0000301801007387 */ /* 0x000fe80000100a00 */
[----:B------:R-:W-:Y:S04]  /*1a040*/  STL.64 [R1+0x38], R26 ;  /* 0x0000381a01007387 */ /* 0x000fe80000100a00 */
[----:B------:R-:W5:Y:S04]  /*1a050*/  LDL.LU R191, [R1+0x934] ;  /* 0x0009340001bf7983 */ /* 0x000f680000300800 */
[----:B------:R-:W-:Y:S04]  /*1a060*/  STL.64 [R1+0x20], R20 ;  /* 0x0000201401007387 */ /* 0x000fe80000100a00 */
[----:B------:R-:W-:Y:S04]  /*1a070*/  STL.64 [R1+0x28], R22 ;  /* 0x0000281601007387 */ /* 0x000fe80000100a00 */
[----:B------:R-:W5:Y:S04]  /*1a080*/  LDL.LU R197, [R1+0x930] ;  /* 0x0009300001c57983 */ /* 0x000f680000300800 */
[----:B------:R-:W5:Y:S04]  /*1a090*/  LDL.LU R198, [R1+0x92c] ;  /* 0x00092c0001c67983 */ /* 0x000f680000300800 */
[----:B------:R-:W5:Y:S01]  /*1a0a0*/  LDL.LU R199, [R1+0x928] ;  /* 0x0009280001c77983 */ /* 0x000f620000300800 */
[----:B------:R-:W-:-:S02]  /*1a0b0*/  IMAD.MOV.U32 R40, RZ, RZ, R235 ;  /* 0x000000ffff287224 */ /* 0x000fc400078e00eb */
[----:B------:R-:W-:Y:S02]  /*1a0c0*/  IMAD.MOV.U32 R41, RZ, RZ, R234 ;  /* 0x000000ffff297224 */ /* 0x000fe400078e00ea */
[----:B------:R-:W-:Y:S02]  /*1a0d0*/  IMAD.MOV.U32 R42, RZ, RZ, R233 ;  /* 0x000000ffff2a7224 */ /* 0x000fe400078e00e9 */
[----:B------:R-:W-:Y:S01]  /*1a0e0*/  IMAD.MOV.U32 R43, RZ, RZ, R232 ;  /* 0x000000ffff2b7224 */ /* 0x000fe200078e00e8 */
[----:B------:R-:W-:Y:S01]  /*1a0f0*/  HMMA.1688.F32.TF32 R224, R224, R200, R52 ;  /* 0x000000c8e0e0723c */ /* 0x000fe20000081034 */
[----:B------:R-:W-:Y:S01]  /*1a100*/  IMAD.MOV.U32 R56, RZ, RZ, R165 ;  /* 0x000000ffff387224 */ /* 0x000fe200078e00a5 */
[----:B------:R-:W-:Y:S01]  /*1a110*/  LDS R31, [R252+0x27880] ;  /* 0x02788000fc1f7984 */ /* 0x000fe20000000800 */
[----:B------:R-:W-:Y:S02]  /*1a120*/  IMAD.MOV.U32 R57, RZ, RZ, R166 ;  /* 0x000000ffff397224 */ /* 0x000fe400078e00a6 */
[----:B------:R-:W-:Y:S01]  /*1a130*/  IMAD.MOV.U32 R58, RZ, RZ, R168 ;  /* 0x000000ffff3a7224 */ /* 0x000fe200078e00a8 */
[----:B------:R-:W-:Y:S01]  /*1a140*/  LDS R49, [R252+0x27100] ;  /* 0x02710000fc317984 */ /* 0x000fe20000000800 */
[----:B------:R-:W-:-:S02]  /*1a150*/  IMAD.MOV.U32 R52, RZ, RZ, R161 ;  /* 0x000000ffff347224 */ /* 0x000fc400078e00a1 */
[----:B------:R-:W-:Y:S01]  /*1a160*/  IMAD.MOV.U32 R53, RZ, RZ, R162 ;  /* 0x000000ffff357224 */ /* 0x000fe200078e00a2 */
[----:B------:R-:W-:Y:S01]  /*1a170*/  HMMA.1688.F32.TF32 R144, R204, R202, R144 ;  /* 0x000000cacc90723c */ /* 0x000fe20000081090 */
[----:B------:R-:W-:Y:S01]  /*1a180*/  IMAD.MOV.U32 R54, RZ, RZ, R163 ;  /* 0x000000ffff367224 */ /* 0x000fe200078e00a3 */
[----:B------:R-:W-:Y:S01]  /*1a190*/  LDS R51, [R252+0x27900] ;  /* 0x02790000fc337984 */ /* 0x000fe20000000800 */
[----:B------:R-:W-:Y:S02]  /*1a1a0*/  IMAD.MOV.U32 R55, RZ, RZ, R164 ;  /* 0x000000ffff377224 */ /* 0x000fe400078e00a4 */
[----:B------:R-:W-:Y:S02]  /*1a1b0*/  IMAD.MOV.U32 R59, RZ, RZ, R169 ;  /* 0x000000ffff3b7224 */ /* 0x000fe400078e00a9 */
[----:B------:R-:W-:Y:S02]  /*1a1c0*/  IMAD.MOV.U32 R60, RZ, RZ, R170 ;  /* 0x000000ffff3c7224 */ /* 0x000fe400078e00aa */
[----:B------:R-:W-:-:S02]  /*1a1d0*/  IMAD.MOV.U32 R61, RZ, RZ, R171 ;  /* 0x000000ffff3d7224 */ /* 0x000fc400078e00ab */
[----:B------:R-:W-:Y:S02]  /*1a1e0*/  IMAD.MOV.U32 R62, RZ, RZ, R167 ;  /* 0x000000ffff3e7224 */ /* 0x000fe400078e00a7 */
[----:B------:R-:W-:Y:S02]  /*1a1f0*/  IMAD.MOV.U32 R63, RZ, RZ, R159 ;  /* 0x000000ffff3f7224 */ /* 0x000fe400078e009f */
[----:B------:R-:W-:Y:S02]  /*1a200*/  IMAD.MOV.U32 R66, RZ, RZ, R0 ;  /* 0x000000ffff427224 */ /* 0x000fe400078e0000 */
[----:B------:R-:W-:Y:S01]  /*1a210*/  IMAD.MOV.U32 R9, RZ, RZ, 0x3f ;  /* 0x0000003fff097424 */ /* 0x000fe200078e00ff */
[----:B--2---:R-:W-:Y:S04]  /*1a220*/  LDS R28, [R177+0x27080] ;  /* 0x02708000b11c7984 */ /* 0x004fe80000000800 */
[----:B------:R-:W-:Y:S01]  /*1a230*/  LDS R30, [R177+0x27880] ;  /* 0x02788000b11e7984 */ /* 0x000fe20000000800 */
[----:B------:R-:W-:-:S03]  /*1a240*/  IMAD.MOV.U32 R67, RZ, RZ, R3 ;  /* 0x000000ffff437224 */ /* 0x000fc600078e0003 */
[----:B------:R-:W-:Y:S04]  /*1a250*/  LDS R48, [R177+0x27100] ;  /* 0x02710000b1307984 */ /* 0x000fe80000000800 */
[----:B------:R-:W-:Y:S04]  /*1a260*/  LDS R50, [R177+0x27900] ;  /* 0x02790000b1327984 */ /* 0x000fe80000000800 */
[----:B---3--:R-:W-:Y:S04]  /*1a270*/  LDS R24, [R32+0x27080] ;  /* 0x0270800020187984 */ /* 0x008fe80000000800 */
[----:B------:R-:W-:Y:S04]  /*1a280*/  LDS R26, [R32+0x27880] ;  /* 0x02788000201a7984 */ /* 0x000fe80000000800 */
[----:B------:R-:W-:Y:S04]  /*1a290*/  LDS R20, [R32+0x27100] ;  /* 0x0271000020147984 */ /* 0x000fe80000000800 */
[----:B------:R-:W-:Y:S04]  /*1a2a0*/  LDS R22, [R32+0x27900] ;  /* 0x0279000020167984 */ /* 0x000fe80000000800 */
[----:B----4-:R-:W-:Y:S04]  /*1a2b0*/  LDS R25, [R33+0x27080] ;  /* 0x0270800021197984 */ /* 0x010fe80000000800 */
[----:B------:R-:W1:Y:S04]  /*1a2c0*/  LDS R27, [R33+0x27880] ;  /* 0x02788000211b7984 */ /* 0x000e680000000800 */
[----:B------:R-:W-:Y:S04]  /*1a2d0*/  LDS R21, [R33+0x27100] ;  /* 0x0271000021157984 */ /* 0x000fe80000000800 */
[----:B------:R-:W2:Y:S01]  /*1a2e0*/  LDS R23, [R33+0x27900] ;  /* 0x0279000021177984 */ /* 0x000ea20000000800 */
[C---:B-----5:R-:W-:Y:S08]  /*1a2f0*/  HMMA.1688.F32.TF32 R232, R228.reuse, R190, R172 ;  /* 0x000000bee4e8723c */ /* 0x060ff000000810ac */
[----:B------:R-:W-:Y:S07]  /*1a300*/  HMMA.1688.F32.TF32 R228, R228, R202, R192 ;  /* 0x000000cae4e4723c */ /* 0x000fee00000810c0 */
[----:B------:R-:W-:-:S02]  /*1a310*/  IMAD.MOV.U32 R192, RZ, RZ, R152 ;  /* 0x000000ffffc07224 */ /* 0x000fc400078e0098 */
[----:B------:R-:W3:Y:S01]  /*1a320*/  LDL.LU R152, [R1+0x924] ;  /* 0x0009240001987983 */ /* 0x000ee20000300800 */
[----:B------:R-:W-:Y:S02]  /*1a330*/  IMAD.MOV.U32 R193, RZ, RZ, R153 ;  /* 0x000000ffffc17224 */ /* 0x000fe400078e0099 */
[----:B------:R-:W-:Y:S01]  /*1a340*/  IMAD.MOV.U32 R194, RZ, RZ, R154 ;  /* 0x000000ffffc27224 */ /* 0x000fe200078e009a */
[----:B------:R-:W3:Y:S01]  /*1a350*/  LDL.LU R153, [R1+0x920] ;  /* 0x0009200001997983 */ /* 0x000ee20000300800 */
[----:B------:R-:W-:Y:S01]  /*1a360*/  IMAD.MOV.U32 R195, RZ, RZ, R155 ;  /* 0x000000ffffc37224 */ /* 0x000fe200078e009b */
[----:B------:R-:W-:Y:S02]  /*1a370*/  HMMA.1688.F32.TF32 R172, R204, R14, R196 ;  /* 0x0000000eccac723c */ /* 0x000fe400000810c4 */
[----:B------:R-:W3:Y:S04]  /*1a380*/  LDL.LU R154, [R1+0x91c] ;  /* 0x00091c00019a7983 */ /* 0x000ee80000300800 */
[----:B------:R-:W3:Y:S01]  /*1a390*/  LDL.LU R155, [R1+0x918] ;  /* 0x00091800019b7983 */ /* 0x000ee20000300800 */
[----:B------:R-:W-:-:S02]  /*1a3a0*/  IMAD.MOV.U32 R196, RZ, RZ, R156 ;  /* 0x000000ffffc47224 */ /* 0x000fc400078e009c */
[----:B------:R-:W-:Y:S01]  /*1a3b0*/  IMAD.MOV.U32 R197, RZ, RZ, R157 ;  /* 0x000000ffffc57224 */ /* 0x000fe200078e009d */
[----:B------:R-:W4:Y:S01]  /*1a3c0*/  LDL.LU R156, [R1+0x914] ;  /* 0x00091400019c7983 */ /* 0x000f220000300800 */
[----:B------:R-:W-:Y:S02]  /*1a3d0*/  IMAD.MOV.U32 R198, RZ, RZ, R158 ;  /* 0x000000ffffc67224 */ /* 0x000fe400078e009e */
[----:B------:R-:W-:Y:S01]  /*1a3e0*/  IMAD.MOV.U32 R199, RZ, RZ, R160 ;  /* 0x000000ffffc77224 */ /* 0x000fe200078e00a0 */
[----:B------:R-:W4:Y:S04]  /*1a3f0*/  LDL.LU R157, [R1+0x910] ;  /* 0x00091000019d7983 */ /* 0x000f280000300800 */
[----:B------:R-:W4:Y:S04]  /*1a400*/  LDL.LU R158, [R1+0x90c] ;  /* 0x00090c00019e7983 */ /* 0x000f280000300800 */
[----:B------:R-:W5:Y:S04]  /*1a410*/  LDL.LU R160, [R1+0x908] ;  /* 0x0009080001a07983 */ /* 0x000f680000300800 */
        /* <DEDUP_REMOVED lines=12> */
[C---:B-1----:R-:W-:Y:S03]  /*1a4e0*/  HMMA.1688.F32.TF32 R108, R24.reuse, R14, R108 ;  /* 0x0000000e186c723c */ /* 0x042fe6000008106c */
[----:B------:R-:W4:Y:S04]  /*1a4f0*/  LDL.LU R64, [R1] ;  /* 0x0000000001407983 */ /* 0x000f280000300800 */
[----:B------:R-:W4:Y:S01]  /*1a500*/  LDL.LU R65, [R1+0x4] ;  /* 0x0000040001417983 */ /* 0x000f220000300800 */
[C---:B------:R-:W-:Y:S03]  /*1a510*/  HMMA.1688.F32.TF32 R104, R24.reuse, R10, R104 ;  /* 0x0000000a1868723c */ /* 0x040fe60000081068 */
[----:B------:R-:W4:Y:S05]  /*1a520*/  LDL.LU R0, [R1+0x8d4] ;  /* 0x0008d40001007983 */ /* 0x000f2a0000300800 */
[C---:B------:R-:W-:Y:S08]  /*1a530*/  HMMA.1688.F32.TF32 R100, R24.reuse, R6, R100 ;  /* 0x000000061864723c */ /* 0x040ff00000081064 */
[C---:B------:R-:W-:Y:S08]  /*1a540*/  HMMA.1688.F32.TF32 R96, R24.reuse, R178, R96 ;  /* 0x000000b21860723c */ /* 0x040ff00000081060 */
[C---:B------:R-:W-:Y:S08]  /*1a550*/  HMMA.1688.F32.TF32 R92, R24.reuse, R182, R92 ;  /* 0x000000b6185c723c */ /* 0x040ff0000008105c */
[C---:B------:R-:W-:Y:S08]  /*1a560*/  HMMA.1688.F32.TF32 R88, R24.reuse, R186, R88 ;  /* 0x000000ba1858723c */ /* 0x040ff00000081058 */
[C---:B------:R-:W-:Y:S08]  /*1a570*/  HMMA.1688.F32.TF32 R84, R24.reuse, R190, R84 ;  /* 0x000000be1854723c */ /* 0x040ff00000081054 */
[----:B------:R-:W-:Y:S08]  /*1a580*/  HMMA.1688.F32.TF32 R80, R24, R202, R80 ;  /* 0x000000ca1850723c */ /* 0x000ff00000081050 */
[-C--:B--2---:R-:W-:Y:S08]  /*1a590*/  HMMA.1688.F32.TF32 R24, R20, R14.reuse, R192 ;  /* 0x0000000e1418723c */ /* 0x084ff000000810c0 */
[C---:B------:R-:W-:Y:S08]  /*1a5a0*/  HMMA.1688.F32.TF32 R140, R28.reuse, R14, R140 ;  /* 0x0000000e1c8c723c */ /* 0x040ff0000008108c */
[C---:B------:R-:W-:Y:S08]  /*1a5b0*/  HMMA.1688.F32.TF32 R136, R28.reuse, R10, R136 ;  /* 0x0000000a1c88723c */ /* 0x040ff00000081088 */
[C---:B------:R-:W-:Y:S08]  /*1a5c0*/  HMMA.1688.F32.TF32 R132, R28.reuse, R6, R132 ;  /* 0x000000061c84723c */ /* 0x040ff00000081084 */
[C---:B------:R-:W-:Y:S08]  /*1a5d0*/  HMMA.1688.F32.TF32 R128, R28.reuse, R178, R128 ;  /* 0x000000b21c80723c */ /* 0x040ff00000081080 */
[C---:B------:R-:W-:Y:S08]  /*1a5e0*/  HMMA.1688.F32.TF32 R124, R28.reuse, R182, R124 ;  /* 0x000000b61c7c723c */ /* 0x040ff0000008107c */
[C---:B------:R-:W-:Y:S08]  /*1a5f0*/  HMMA.1688.F32.TF32 R120, R28.reuse, R186, R120 ;  /* 0x000000ba1c78723c */ /* 0x040ff00000081078 */
[C---:B------:R-:W-:Y:S08]  /*1a600*/  HMMA.1688.F32.TF32 R116, R28.reuse, R190, R116 ;  /* 0x000000be1c74723c */ /* 0x040ff00000081074 */
[----:B------:R-:W-:Y:S08]  /*1a610*/  HMMA.1688.F32.TF32 R112, R28, R202, R112 ;  /* 0x000000ca1c70723c */ /* 0x000ff00000081070 */
[----:B------:R-:W-:Y:S01]  /*1a620*/  HMMA.1688.F32.TF32 R148, R204, R190, R148 ;  /* 0x000000becc94723c */ /* 0x000fe20000081094 */
[----:B------:R-:W-:Y:S01]  /*1a630*/  IADD3 R9, R9, c[0x0][0x180], RZ ;  /* 0x0000600009097a10 */ /* 0x000fe20007ffe0ff */
[----:B------:R-:W-:Y:S01]  /*1a640*/  IMAD.MOV.U32 R3, RZ, RZ, c[0x0][0x180] ;  /* 0x00006000ff037624 */ /* 0x000fe200078e00ff */
[----:B------:R-:W1:Y:S04]  /*1a650*/  S2R R34, SR_TID.X ;  /* 0x0000000000227919 */ /* 0x000e680000002100 */
[----:B------:R-:W-:Y:S01]  /*1a660*/  LDS R192, [R32+0x27180] ;  /* 0x0271800020c07984 */ /* 0x000fe20000000800 */
[----:B------:R-:W-:Y:S01]  /*1a670*/  HMMA.1688.F32.TF32 R28, R20, R10, R40 ;  /* 0x0000000a141c723c */ /* 0x000fe20000081028 */
[----:B------:R-:W-:-:S02]  /*1a680*/  SHF.R.S32.HI R4, RZ, 0x1f, R9 ;  /* 0x0000001fff047819 */ /* 0x000fc40000011409 */
[----:B------:R-:W-:Y:S02]  /*1a690*/  LDS R194, [R32+0x27980] ;  /* 0x0279800020c27984 */ /* 0x000fe40000000800 */
[----:B------:R-:W-:-:S03]  /*1a6a0*/  LEA.HI R4, R4, R9, RZ, 0x6 ;  /* 0x0000000904047211 */ /* 0x000fc600078f30ff */
[C---:B---3--:R-:W-:Y:S08]  /*1a6b0*/  HMMA.1688.F32.TF32 R152, R204.reuse, R186, R152 ;  /* 0x000000bacc98723c */ /* 0x048ff00000081098 */
[C---:B-----5:R-:W-:Y:S08]  /*1a6c0*/  HMMA.1688.F32.TF32 R160, R204.reuse, R178, R160 ;  /* 0x000000b2cca0723c */ /* 0x060ff000000810a0 */
[C---:B----4-:R-:W-:Y:S08]  /*1a6d0*/  HMMA.1688.F32.TF32 R168, R204.reuse, R10, R168 ;  /* 0x0000000acca8723c */ /* 0x050ff000000810a8 */
[C---:B------:R-:W-:Y:S08]  /*1a6e0*/  HMMA.1688.F32.TF32 R164, R204.reuse, R6, R164 ;  /* 0x00000006cca4723c */ /* 0x040ff000000810a4 */
[----:B------:R-:W-:Y:S01]  /*1a6f0*/  HMMA.1688.F32.TF32 R156, R204, R182, R156 ;  /* 0x000000b6cc9c723c */ /* 0x000fe2000008109c */
[----:B------:R-:W2:Y:S04]  /*1a700*/  LDL.LU R207, [R1+0x278] ;  /* 0x0002780001cf7983 */ /* 0x000ea80000300800 */
[----:B------:R-:W3:Y:S04]  /*1a710*/  LDL.LU R12, [R1+0x264] ;  /* 0x00026400010c7983 */ /* 0x000ee80000300800 */
[----:B------:R-:W-:Y:S04]  /*1a720*/  STL.64 [R1+0x1f0], R24 ;  /* 0x0001f01801007387 */ /* 0x000fe80000100a00 */
[----:B------:R4:W-:Y:S04]  /*1a730*/  STL.64 [R1+0x1f8], R26 ;  /* 0x0001f81a01007387 */ /* 0x0009e80000100a00 */
[----:B------:R-:W5:Y:S04]  /*1a740*/  LDL.LU R8, [R1+0x280] ;  /* 0x0002800001087983 */ /* 0x000f680000300800 */
[----:B------:R-:W-:Y:S01]  /*1a750*/  STL.64 [R1+0x1e0], R28 ;  /* 0x0001e01c01007387 */ /* 0x000fe20000100a00 */
[C---:B----4-:R-:W-:Y:S03]  /*1a760*/  HMMA.1688.F32.TF32 R24, R20.reuse, R6, R36 ;  /* 0x000000061418723c */ /* 0x050fe60000081024 */
[----:B------:R4:W-:Y:S04]  /*1a770*/  STL.64 [R1+0x1e8], R30 ;  /* 0x0001e81e01007387 */ /* 0x0009e80000100a00 */
[----:B------:R-:W-:Y:S04]  /*1a780*/  LDS R193, [R33+0x27180] ;  /* 0x0271800021c17984 */ /* 0x000fe80000000800 */
[----:B------:R-:W-:Y:S01]  /*1a790*/  LDS R195, [R33+0x27980] ;  /* 0x0279800021c37984 */ /* 0x000fe20000000800 */
[C---:B----4-:R-:W-:Y:S11]  /*1a7a0*/  HMMA.1688.F32.TF32 R28, R20.reuse, R178, R244 ;  /* 0x000000b2141c723c */ /* 0x050ff600000810f4 */
[----:B------:R4:W-:Y:S04]  /*1a7b0*/  STL.64 [R1+0x1d0], R24 ;  /* 0x0001d01801007387 */ /* 0x0009e80000100a00 */
[----:B------:R-:W-:Y:S04]  /*1a7c0*/  STL.64 [R1+0x1d8], R26 ;  /* 0x0001d81a01007387 */ /* 0x000fe80000100a00 */
[----:B----4-:R-:W4:Y:S04]  /*1a7d0*/  LDL.LU R24, [R1+0x2a0] ;  /* 0x0002a00001187983 */ /* 0x010f280000300800 */
[----:B------:R-:W-:Y:S04]  /*1a7e0*/  STL.64 [R1+0x90], R28 ;  /* 0x0000901c01007387 */ /* 0x000fe80000100a00 */
[----:B------:R1:W-:Y:S04]  /*1a7f0*/  STL.64 [R1+0x98], R30 ;  /* 0x0000981e01007387 */ /* 0x0003e80000100a00 */
[----:B------:R-:W4:Y:S01]  /*1a800*/  LDL.LU R9, [R1+0x27c] ;  /* 0x00027c0001097983 */ /* 0x000f220000300800 */
[C---:B-1----:R-:W-:Y:S11]  /*1a810*/  HMMA.1688.F32.TF32 R28, R20.reuse, R182, R208 ;  /* 0x000000b6141c723c */ /* 0x042ff600000810d0 */
[----:B------:R-:W-:Y:S11]  /*1a820*/  @!UPT UIADD3 URZ, URZ, URZ, URZ ;  /* 0x0000003f3f3ff290 */ /* 0x000ff6000fffe03f */
[----:B------:R-:W-:Y:S01]  /*1a830*/  @!UPT UIADD3 URZ, URZ, URZ, URZ ;  /* 0x0000003f3f3ff290 */ /* 0x000fe2000fffe03f */
[----:B------:R-:W-:Y:S04]  /*1a840*/  STL.64 [R1+0x10], R28 ;  /* 0x0000101c01007387 */ /* 0x000fe80000100a00 */
[----:B------:R1:W-:Y:S02]  /*1a850*/  STL.64 [R1+0x18], R30 ;  /* 0x0000181e01007387 */ /* 0x0003e40000100a00 */
[C---:B-1----:R-:W-:Y:S11]  /*1a860*/  HMMA.1688.F32.TF32 R28, R20.reuse, R186, R212 ;  /* 0x000000ba141c723c */ /* 0x042ff600000810d4 */
[----:B------:R-:W-:Y:S11]  /*1a870*/  @!UPT UIADD3 URZ, URZ, URZ, URZ ;  /* 0x0000003f3f3ff290 */ /* 0x000ff6000fffe03f */
[----:B------:R-:W-:Y:S01]  /*1a880*/  @!UPT UIADD3 URZ, URZ, URZ, URZ ;  /* 0x0000003f3f3ff290 */ /* 0x000fe2000fffe03f */
[----:B------:R1:W-:Y:S04]  /*1a890*/  STL.64 [R1], R28 ;  /* 0x0000001c01007387 */ /* 0x0003e80000100a00 */
[----:B------:R-:W-:Y:S04]  /*1a8a0*/  STL.64 [R1+0x8], R30 ;  /* 0x0000081e01007387 */ /* 0x000fe80000100a00 */
[----:B------:R-:W4:Y:S01]  /*1a8b0*/  LDL.LU R27, [R1+0x29c] ;  /* 0x00029c00011b7983 */ /* 0x000f220000300800 */
[----:B------:R-:W-:Y:S02]  /*1a8c0*/  IADD3 R3, R3, -0x80, RZ ;  /* 0xffffff8003037810 */ /* 0x000fe40007ffe0ff */
[----:B------:R-:W-:Y:S01]  /*1a8d0*/  SHF.R.S32.HI R4, RZ, 0x6, R4 ;  /* 0x00000006ff047819 */ /* 0x000fe20000011404 */
[----:B------:R-:W-:Y:S01]  /*1a8e0*/  IMAD.MOV.U32 R206, RZ, RZ, c[0x0][0x188] ;  /* 0x00006200ffce7624 */ /* 0x000fe200078e00ff */
[----:B-1----:R-:W4:Y:S02]  /*1a8f0*/  LDL.LU R28, [R1+0x2bc] ;  /* 0x0002bc00011c7983 */ /* 0x002f240000300800 */
[----:B------:R-:W-:Y:S01]  /*1a900*/  IADD3 R4, R4, -0x2, RZ ;  /* 0xfffffffe04047810 */ /* 0x000fe20007ffe0ff */
[----:B------:R-:W-:Y:S01]  /*1a910*/  IMAD.SHL.U32 R206, R206, 0x40, RZ ;  /* 0x00000040cece7824 */ /* 0x000fe200078e00ff */
[----:B------:R-:W4:Y:S03]  /*1a920*/  LDL.LU R26, [R1+0x2c0] ;  /* 0x0002c000011a7983 */ /* 0x000f260000300800 */
[----:B------:R-:W-:Y:S01]  /*1a930*/  IMAD.SHL.U32 R206, R206, 0x4, RZ ;  /* 0x00000004cece7824 */ /* 0x000fe200078e00ff */
[----:B------:R-:W-:Y:S01]  /*1a940*/  HMMA.1688.F32.TF32 R244, R20, R202, R16 ;  /* 0x000000ca14f4723c */ /* 0x000fe20000081010 */
[----:B------:R-:W4:Y:S04]  /*1a950*/  LDL.LU R25, [R1+0x2e0] ;  /* 0x0002e00001197983 */ /* 0x000f280000300800 */
[----:B------:R-:W-:Y:S04]  /*1a960*/  LDS R16, [R177+0x27180] ;  /* 0x02718000b1107984 */ /* 0x000fe80000000800 */
[----:B------:R-:W-:Y:S01]  /*1a970*/  LDS R18, [R177+0x27980] ;  /* 0x02798000b1127984 */ /* 0x000fe20000000800 */
[----:B------:R-:W-:Y:S03]  /*1a980*/  HMMA.1688.F32.TF32 R68, R48, R6, R248 ;  /* 0x000000063044723c */ /* 0x000fe600000810f8 */
[----:B------:R-:W-:Y:S04]  /*1a990*/  LDS R17, [R252+0x27180] ;  /* 0x02718000fc117984 */ /* 0x000fe80000000800 */
[----:B------:R-:W1:Y:S01]  /*1a9a0*/  LDS R19, [R252+0x27980] ;  /* 0x02798000fc137984 */ /* 0x000e620000000800 */
[----:B------:R-:W-:Y:S01]  /*1a9b0*/  HMMA.1688.F32.TF32 R248, R20, R190, R216 ;  /* 0x000000be14f8723c */ /* 0x000fe200000810d8 */
[----:B------:R-:W-:Y:S01]  /*1a9c0*/  LOP3.LUT R35, R34, 0x7f, RZ, 0xc0, !PT ;  /* 0x0000007f22237812 */ /* 0x000fe200078ec0ff */
[C---:B--2---:R-:W-:Y:S01]  /*1a9d0*/  IMAD R3, R207.reuse, -0x40, R3 ;  /* 0xffffffc0cf037824 */ /* 0x044fe200078e0203 */
[----:B------:R-:W-:-:S04]  /*1a9e0*/  ISETP.GE.AND P1, PT, R207, R4, PT ;  /* 0x00000004cf00720c */ /* 0x000fc80003f26270 */
[----:B------:R-:W-:-:S04]  /*1a9f0*/  ISETP.GT.AND P0, PT, R3, RZ, PT ;  /* 0x000000ff0300720c */ /* 0x000fc80003f04270 */
[----:B------:R-:W-:-:S04]  /*1aa00*/  SEL R4, RZ, 0x4, !P0 ;  /* 0x00000004ff047807 */ /* 0x000fc80004000000 */
[----:B------:R-:W-:Y:S02]  /*1aa10*/  SEL R4, R4, RZ, !P1 ;  /* 0x000000ff04047207 */ /* 0x000fe40004800000 */
[----:B------:R-:W-:Y:S02]  /*1aa20*/  ISETP.GT.AND P0, PT, R3, 0x4, PT ;  /* 0x000000040300780c */ /* 0x000fe40003f04270 */
[----:B------:R-:W-:Y:S02]  /*1aa30*/  ISETP.NE.U32.AND P2, PT, R4, RZ, PT ;  /* 0x000000ff0400720c */ /* 0x000fe40003f45070 */
[----:B---3--:R-:W-:Y:S02]  /*1aa40*/  IADD3 R4, R12, 0x1, RZ ;  /* 0x000000010c047810 */ /* 0x008fe40007ffe0ff */
[----:B------:R-:W-:Y:S02]  /*1aa50*/  SEL R5, RZ, 0x4, !P0 ;  /* 0x00000004ff057807 */ /* 0x000fe40004000000 */
[----:B------:R-:W-:-:S02]  /*1aa60*/  ISETP.GT.AND P0, PT, R4, 0x1, PT ;  /* 0x000000010400780c */ /* 0x000fc40003f04270 */
[----:B-----5:R-:W-:Y:S02]  /*1aa70*/  IADD3 R8, P4, R8, R206, RZ ;  /* 0x000000ce08087210 */ /* 0x020fe40007f9e0ff */
[----:B------:R-:W-:-:S03]  /*1aa80*/  SEL R204, R4, RZ, !P0 ;  /* 0x000000ff04cc7207 */ /* 0x000fc60004000000 */
[----:B------:R2:W-:Y:S04]  /*1aa90*/  STL [R1+0x280], R8 ;  /* 0x0002800801007387 */ /* 0x0005e80000100800 */
[----:B------:R-:W-:Y:S01]  /*1aaa0*/  STL [R1+0x264], R204 ;  /* 0x000264cc01007387 */ /* 0x000fe20000100800 */
[----:B------:R-:W-:Y:S01]  /*1aab0*/  IMAD.SHL.U32 R12, R35, 0x4, RZ ;  /* 0x00000004230c7824 */ /* 0x000fe200078e00ff */
[----:B----4-:R-:W-:-:S05]  /*1aac0*/  IADD3 R24, P0, R24, R206, RZ ;  /* 0x000000ce18187210 */ /* 0x010fca0007f1e0ff */
[----:B------:R-:W-:Y:S01]  /*1aad0*/  STL [R1+0x2a0], R24 ;  /* 0x0002a01801007387 */ /* 0x000fe20000100800 */
[----:B------:R-:W-:-:S05]  /*1aae0*/  IMAD.X R9, R9, 0x1, R0, P4 ;  /* 0x0000000109097824 */ /* 0x000fca00020e0600 */
[----:B------:R3:W-:Y:S04]  /*1aaf0*/  STL [R1+0x27c], R9 ;  /* 0x00027c0901007387 */ /* 0x0007e80000100800 */
[----:B------:R-:W4:Y:S01]  /*1ab00*/  LDL.LU R21, [R1+0x2dc] ;  /* 0x0002dc0001157983 */ /* 0x000f220000300800 */
[----:B------:R-:W-:-:S03]  /*1ab10*/  IMAD R4, R204, 0x8000, R12 ;  /* 0x00008000cc047824 */ /* 0x000fc600078e020c */
[----:B------:R-:W-:Y:S06]  /*1ab20*/  BAR.SYNC.DEFER_BLOCKING 0x0 ;  /* 0x0000000000007b1d */ /* 0x000fec0000010000 */
[----:B------:R-:W-:Y:S01]  /*1ab30*/  @!PT LDS RZ, [RZ] ;  /* 0x00000000fffff984 */ /* 0x000fe20000000800 */
[----:B------:R-:W-:Y:S01]  /*1ab40*/  @!PT LDS RZ, [RZ] ;  /* 0x00000000fffff984 */ /* 0x000fe20000000800 */
[----:B------:R-:W-:Y:S01]  /*1ab50*/  @!PT LDS RZ, [RZ] ;  /* 0x00000000fffff984 */ /* 0x000fe20000000800 */
[----:B------:R2:W-:Y:S02]  /*1ab60*/  LDGSTS.E [R4+0x20000], [R8.64], P2 ;  /* 0x2000000008047fae */ /* 0x0005e40009121844 */
[----:B--2---:R-:W-:Y:S02]  /*1ab70*/  IMAD.MOV.U32 R8, RZ, RZ, R24 ;  /* 0x000000ffff087224 */ /* 0x004fe400078e0018 */
[----:B------:R-:W-:-:S04]  /*1ab80*/  IMAD.X R27, R27, 0x1, R0, P0 ;  /* 0x000000011b1b7824 */ /* 0x000fc800000e0600 */
[----:B---3--:R-:W-:Y:S01]  /*1ab90*/  IMAD.MOV.U32 R9, RZ, RZ, R27 ;  /* 0x000000ffff097224 */ /* 0x008fe200078e001b */
[----:B------:R2:W-:Y:S04]  /*1aba0*/  STL [R1+0x29c], R27 ;  /* 0x00029c1b01007387 */ /* 0x0005e80000100800 */
[----:B--2---:R-:W2:Y:S04]  /*1abb0*/  LDL.LU R27, [R1+0x2fc] ;  /* 0x0002fc00011b7983 */ /* 0x004ea80000300800 */
[----:B------:R-:W3:Y:S04]  /*1abc0*/  LDL.LU R24, [R1+0x300] ;  /* 0x0003000001187983 */ /* 0x000ee80000300800 */
[----:B------:R-:W5:Y:S04]  /*1abd0*/  LDL.LU R23, [R1+0x31c] ;  /* 0x00031c0001177983 */ /* 0x000f680000300800 */
[----:B------:R-:W5:Y:S01]  /*1abe0*/  LDL.LU R20, [R1+0x320] ;  /* 0x0003200001147983 */ /* 0x000f620000300800 */
[----:B------:R-:W-:-:S02]  /*1abf0*/  SEL R5, R5, RZ, !P1 ;  /* 0x000000ff05057207 */ /* 0x000fc40004800000 */
[----:B------:R-:W-:Y:S02]  /*1ac00*/  ISETP.GT.AND P0, PT, R3, 0x8, PT ;  /* 0x000000080300780c */ /* 0x000fe40003f04270 */
[----:B------:R-:W-:Y:S02]  /*1ac10*/  ISETP.NE.U32.AND P3, PT, R5, RZ, PT ;  /* 0x000000ff0500720c */ /* 0x000fe40003f65070 */
[----:B------:R-:W-:Y:S02]  /*1ac20*/  SEL R5, RZ, 0x4, !P0 ;  /* 0x00000004ff057807 */ /* 0x000fe40004000000 */
[----:B------:R-:W-:Y:S02]  /*1ac30*/  ISETP.GT.AND P0, PT, R3, 0xc, PT ;  /* 0x0000000c0300780c */ /* 0x000fe40003f04270 */
[----:B------:R-:W-:-:S04]  /*1ac40*/  SEL R5, R5, RZ, !P1 ;  /* 0x000000ff05057207 */ /* 0x000fc80004800000 */
[----:B------:R-:W-:Y:S02]  /*1ac50*/  ISETP.NE.U32.AND P2, PT, R5, RZ, PT ;  /* 0x000000ff0500720c */ /* 0x000fe40003f45070 */
[----:B------:R-:W-:Y:S01]  /*1ac60*/  SEL R5, RZ, 0x4, !P0 ;  /* 0x00000004ff057807 */ /* 0x000fe20004000000 */
[----:B------:R1:W-:Y:S01]  /*1ac70*/  LDGSTS.E [R4+0x20800], [R8.64], P3 ;  /* 0x2080000008047fae */ /* 0x0003e20009921844 */
[----:B------:R-:W-:-:S05]  /*1ac80*/  IADD3 R26, P0, R26, R206, RZ ;  /* 0x000000ce1a1a7210 */ /* 0x000fca0007f1e0ff */
[----:B------:R-:W-:Y:S01]  /*1ac90*/  IMAD.X R28, R28, 0x1, R0, P0 ;  /* 0x000000011c1c7824 */ /* 0x000fe200000e0600 */
[----:B------:R-:W-:Y:S01]  /*1aca0*/  IADD3 R25, P0, R25, R206, RZ ;  /* 0x000000ce19197210 */ /* 0x000fe20007f1e0ff */
[----:B------:R4:W-:Y:S01]  /*1acb0*/  STL [R1+0x2c0], R26 ;  /* 0x0002c01a01007387 */ /* 0x0009e20000100800 */
[----:B-1----:R-:W-:Y:S02]  /*1acc0*/  IMAD.MOV.U32 R8, RZ, RZ, R26 ;  /* 0x000000ffff087224 */ /* 0x002fe400078e001a */
[----:B------:R-:W-:Y:S01]  /*1acd0*/  IMAD.MOV.U32 R9, RZ, RZ, R28 ;  /* 0x000000ffff097224 */ /* 0x000fe200078e001c */
[----:B------:R-:W-:Y:S04]  /*1ace0*/  STL [R1+0x2bc], R28 ;  /* 0x0002bc1c01007387 */ /* 0x000fe80000100800 */
[----:B------:R1:W-:Y:S01]  /*1acf0*/  STL [R1+0x2e0], R25 ;  /* 0x0002e01901007387 */ /* 0x0003e20000100800 */
[----:B------:R-:W-:-:S03]  /*1ad00*/  SEL R5, R5, RZ, !P1 ;  /* 0x000000ff05057207 */ /* 0x000fc60004800000 */
[----:B------:R1:W-:Y:S01]  /*1ad10*/  LDGSTS.E [R4+0x21000], [R8.64], P2 ;  /* 0x2100000008047fae */ /* 0x0003e20009121844 */
[----:B------:R-:W-:Y:S01]  /*1ad20*/  ISETP.NE.U32.AND P3, PT, R5, RZ, PT ;  /* 0x000000ff0500720c */ /* 0x000fe20003f65070 */
[----:B-1----:R-:W-:Y:S02]  /*1ad30*/  IMAD.MOV.U32 R8, RZ, RZ, R25 ;  /* 0x000000ffff087224 */ /* 0x002fe400078e0019 */
[----:B----4-:R-:W-:Y:S01]  /*1ad40*/  IMAD.X R21, R21, 0x1, R0, P0 ;  /* 0x0000000115157824 */ /* 0x010fe200000e0600 */
[----:B------:R-:W-:-:S04]  /*1ad50*/  ISETP.GT.AND P0, PT, R3, 0x10, PT ;  /* 0x000000100300780c */ /* 0x000fc80003f04270 */
[----:B------:R1:W-:Y:S04]  /*1ad60*/  STL [R1+0x2dc], R21 ;  /* 0x0002dc1501007387 */ /* 0x0003e80000100800 */
[----:B------:R-:W4:Y:S04]  /*1ad70*/  LDL.LU R26, [R1+0x33c] ;  /* 0x00033c00011a7983 */ /* 0x000f280000300800 */
[----:B------:R-:W4:Y:S01]  /*1ad80*/  LDL.LU R25, [R1+0x340] ;  /* 0x0003400001197983 */ /* 0x000f220000300800 */
[----:B------:R-:W-:Y:S01]  /*1ad90*/  IMAD.MOV.U32 R9, RZ, RZ, R21 ;  /* 0x000000ffff097224 */ /* 0x000fe200078e0015 */
[----:B------:R-:W-:-:S02]  /*1ada0*/  SEL R5, RZ, 0x4, !P0 ;  /* 0x00000004ff057807 */ /* 0x000fc40004000000 */
[----:B------:R-:W4:Y:S04]  /*1adb0*/  LDL.LU R22, [R1+0x35c] ;  /* 0x00035c0001167983 */ /* 0x000f280000300800 */
[----:B-1----:R-:W4:Y:S01]  /*1adc0*/  LDL.LU R21, [R1+0x360] ;  /* 0x0003600001157983 */ /* 0x002f220000300800 */
[----:B------:R-:W-:Y:S02]  /*1add0*/  SEL R5, R5, RZ, !P1 ;  /* 0x000000ff05057207 */ /* 0x000fe40004800000 */
[----:B------:R-:W-:Y:S01]  /*1ade0*/  ISETP.GT.AND P0, PT, R3, 0x14, PT ;  /* 0x000000140300780c */ /* 0x000fe20003f04270 */
[----:B------:R1:W-:Y:S01]  /*1adf0*/  LDGSTS.E [R4+0x21800], [R8.64], P3 ;  /* 0x2180000008047fae */ /* 0x0003e20009921844 */
[----:B------:R-:W-:Y:S02]  /*1ae00*/  ISETP.NE.U32.AND P2, PT, R5, RZ, PT ;  /* 0x000000ff0500720c */ /* 0x000fe40003f45070 */
[----:B------:R-:W-:-:S02]  /*1ae10*/  SEL R5, RZ, 0x4, !P0 ;  /* 0x00000004ff057807 */ /* 0x000fc40004000000 */
[----:B---3--:R-:W-:-:S05]  /*1ae20*/  IADD3 R24, P0, R24, R206, RZ ;  /* 0x000000ce18187210 */ /* 0x008fca0007f1e0ff */
[--C-:B--2---:R-:W-:Y:S01]  /*1ae30*/  IMAD.X R27, R27, 0x1, R0.reuse, P0 ;  /* 0x000000011b1b7824 */ /* 0x104fe200000e0600 */
[----:B-----5:R-:W-:Y:S01]  /*1ae40*/  IADD3 R20, P0, R20, R206, RZ ;  /* 0x000000ce14147210 */ /* 0x020fe20007f1e0ff */
[----:B------:R-:W-:Y:S04]  /*1ae50*/  STL [R1+0x300], R24 ;  /* 0x0003001801007387 */ /* 0x000fe80000100800 */
[----:B------:R-:W-:Y:S01]  /*1ae60*/  IMAD.X R23, R23, 0x1, R0, P0 ;  /* 0x0000000117177824 */ /* 0x000fe200000e0600 */
[----:B------:R2:W-:Y:S01]  /*1ae70*/  STL [R1+0x2fc], R27 ;  /* 0x0002fc1b01007387 */ /* 0x0005e20000100800 */
[----:B-1----:R-:W-:Y:S02]  /*1ae80*/  IMAD.MOV.U32 R8, RZ, RZ, R24 ;  /* 0x000000ffff087224 */ /* 0x002fe400078e0018 */
[----:B------:R-:W-:Y:S01]  /*1ae90*/  IMAD.MOV.U32 R9, RZ, RZ, R27 ;  /* 0x000000ffff097224 */ /* 0x000fe200078e001b */
[----:B------:R-:W-:Y:S04]  /*1aea0*/  STL [R1+0x320], R20 ;  /* 0x0003201401007387 */ /* 0x000fe80000100800 */
[----:B------:R1:W-:Y:S04]  /*1aeb0*/  STL [R1+0x31c], R23 ;  /* 0x00031c1701007387 */ /* 0x0003e80000100800 */
[----:B--2---:R-:W2:Y:S04]  /*1aec0*/  LDL.LU R27, [R1+0x37c] ;  /* 0x00037c00011b7983 */ /* 0x004ea80000300800 */
[----:B------:R-:W3:Y:S04]  /*1aed0*/  LDL.LU R24, [R1+0x380] ;  /* 0x0003800001187983 */ /* 0x000ee80000300800 */
[----:B------:R5:W-:Y:S02]  /*1aee0*/  LDGSTS.E [R4+0x22000], [R8.64], P2 ;  /* 0x2200000008047fae */ /* 0x000be40009121844 */
[----:B-----5:R-:W-:-:S02]  /*1aef0*/  IMAD.MOV.U32 R9, RZ, RZ, R23 ;  /* 0x000000ffff097224 */ /* 0x020fc400078e0017 */
[----:B------:R-:W-:Y:S01]  /*1af00*/  IMAD.MOV.U32 R8, RZ, RZ, R20 ;  /* 0x000000ffff087224 */ /* 0x000fe200078e0014 */
[----:B-1----:R-:W5:Y:S04]  /*1af10*/  LDL.LU R23, [R1+0x39c] ;  /* 0x00039c0001177983 */ /* 0x002f680000300800 */
[----:B------:R-:W5:Y:S01]  /*1af20*/  LDL.LU R20, [R1+0x3a0] ;  /* 0x0003a00001147983 */ /* 0x000f620000300800 */
[----:B------:R-:W-:Y:S02]  /*1af30*/  SEL R5, R5, RZ, !P1 ;  /* 0x000000ff05057207 */ /* 0x000fe40004800000 */
[----:B------:R-:W-:Y:S02]  /*1af40*/  ISETP.GT.AND P0, PT, R3, 0x18, PT ;  /* 0x000000180300780c */ /* 0x000fe40003f04270 */
[----:B------:R-:W-:-:S02]  /*1af50*/  ISETP.NE.U32.AND P3, PT, R5, RZ, PT ;  /* 0x000000ff0500720c */ /* 0x000fc40003f65070 */
[----:B------:R-:W-:Y:S02]  /*1af60*/  SEL R5, RZ, 0x4, !P0 ;  /* 0x00000004ff057807 */ /* 0x000fe40004000000 */
[----:B------:R-:W-:Y:S02]  /*1af70*/  ISETP.GT.AND P0, PT, R3, 0x1c, PT ;  /* 0x0000001c0300780c */ /* 0x000fe40003f04270 */
[----:B------:R-:W-:-:S04]  /*1af80*/  SEL R5, R5, RZ, !P1 ;  /* 0x000000ff05057207 */ /* 0x000fc80004800000 */
[----:B------:R-:W-:Y:S02]  /*1af90*/  ISETP.NE.U32.AND P2, PT, R5, RZ, PT ;  /* 0x000000ff0500720c */ /* 0x000fe40003f45070 */
[----:B------:R-:W-:Y:S01]  /*1afa0*/  SEL R5, RZ, 0x4, !P0 ;  /* 0x00000004ff057807 */ /* 0x000fe20004000000 */
[----:B------:R1:W-:Y:S03]  /*1afb0*/  LDGSTS.E [R4+0x22800], [R8.64], P3 ;  /* 0x2280000008047fae */ /* 0x0003e60009921844 */
[----:B------:R-:W-:-:S04]  /*1afc0*/  SEL R5, R5, RZ, !P1 ;  /* 0x000000ff05057207 */ /* 0x000fc80004800000 */
[----:B------:R-:W-:Y:S02]  /*1afd0*/  ISETP.NE.U32.AND P3, PT, R5, RZ, PT ;  /* 0x000000ff0500720c */ /* 0x000fe40003f65070 */
[----:B----4-:R-:W-:-:S05]  /*1afe0*/  IADD3 R25, P0, R25, R206, RZ ;  /* 0x000000ce19197210 */ /* 0x010fca0007f1e0ff */
[--C-:B------:R-:W-:Y:S01]  /*1aff0*/  IMAD.X R26, R26, 0x1, R0.reuse, P0 ;  /* 0x000000011a1a7824 */ /* 0x100fe200000e0600 */
[----:B------:R-:W-:Y:S01]  /*1b000*/  IADD3 R21, P0, R21, R206, RZ ;  /* 0x000000ce15157210 */ /* 0x000fe20007f1e0ff */
[----:B------:R-:W-:Y:S04]  /*1b010*/  STL [R1+0x340], R25 ;  /* 0x0003401901007387 */ /* 0x000fe80000100800 */
[----:B------:R-:W-:Y:S01]  /*1b020*/  IMAD.X R22, R22, 0x1, R0, P0 ;  /* 0x0000000116167824 */ /* 0x000fe200000e0600 */
[----:B------:R4:W-:Y:S01]  /*1b030*/  STL [R1+0x33c], R26 ;  /* 0x00033c1a01007387 */ /* 0x0009e20000100800 */
[----:B-1----:R-:W-:Y:S02]  /*1b040*/  IMAD.MOV.U32 R8, RZ, RZ, R25 ;  /* 0x000000ffff087224 */ /* 0x002fe400078e0019 */
[----:B------:R-:W-:Y:S01]  /*1b050*/  IMAD.MOV.U32 R9, RZ, RZ, R26 ;  /* 0x000000ffff097224 */ /* 0x000fe200078e001a */
[----:B------:R-:W-:Y:S04]  /*1b060*/  STL [R1+0x360], R21 ;  /* 0x0003601501007387 */ /* 0x000fe80000100800 */
[----:B------:R1:W-:Y:S01]  /*1b070*/  STL [R1+0x35c], R22 ;  /* 0x00035c1601007387 */ /* 0x0003e20000100800 */
[----:B------:R-:W-:-:S03]  /*1b080*/  ISETP.GT.AND P0, PT, R3, 0x20, PT ;  /* 0x000000200300780c */ /* 0x000fc60003f04270 */
[----:B----4-:R-:W4:Y:S04]  /*1b090*/  LDL.LU R26, [R1+0x3bc] ;  /* 0x0003bc00011a7983 */ /* 0x010f280000300800 */
[----:B------:R-:W4:Y:S01]  /*1b0a0*/  LDL.LU R25, [R1+0x3c0] ;  /* 0x0003c00001197983 */ /* 0x000f220000300800 */
[----:B------:R-:W-:-:S03]  /*1b0b0*/  SEL R5, RZ, 0x4, !P0 ;  /* 0x00000004ff057807 */ /* 0x000fc60004000000 */
[----:B------:R1:W-:Y:S01]  /*1b0c0*/  LDGSTS.E [R4+0x23000], [R8.64], P2 ;  /* 0x2300000008047fae */ /* 0x0003e20009121844 */
[----:B------:R-:W-:Y:S02]  /*1b0d0*/  SEL R5, R5, RZ, !P1 ;  /* 0x000000ff05057207 */ /* 0x000fe40004800000 */
[----:B------:R-:W-:Y:S01]  /*1b0e0*/  ISETP.GT.AND P0, PT, R3, 0x24, PT ;  /* 0x000000240300780c */ /* 0x000fe20003f04270 */
[----:B-1----:R-:W-:Y:S02]  /*1b0f0*/  IMAD.MOV.U32 R9, RZ, RZ, R22 ;  /* 0x000000ffff097224 */ /* 0x002fe400078e0016 */
[----:B------:R-:W-:Y:S01]  /*1b100*/  IMAD.MOV.U32 R8, RZ, RZ, R21 ;  /* 0x000000ffff087224 */ /* 0x000fe200078e0015 */
[----:B------:R-:W4:Y:S04]  /*1b110*/  LDL.LU R22, [R1+0x3dc] ;  /* 0x0003dc0001167983 */ /* 0x000f280000300800 */
[----:B------:R-:W4:Y:S01]  /*1b120*/  LDL.LU R21, [R1+0x3e0] ;  /* 0x0003e00001157983 */ /* 0x000f220000300800 */
[----:B------:R-:W-:-:S02]  /*1b130*/  ISETP.NE.U32.AND P2, PT, R5, RZ, PT ;  /* 0x000000ff0500720c */ /* 0x000fc40003f45070 */
[----:B------:R-:W-:Y:S01]  /*1b140*/  SEL R5, RZ, 0x4, !P0 ;  /* 0x00000004ff057807 */ /* 0x000fe20004000000 */
[----:B------:R1:W-:Y:S01]  /*1b150*/  LDGSTS.E [R4+0x23800], [R8.64], P3 ;  /* 0x2380000008047fae */ /* 0x0003e20009921844 */
[----:B---3--:R-:W-:-:S05]  /*1b160*/  IADD3 R24, P0, R24, R206, RZ ;  /* 0x000000ce18187210 */ /* 0x008fca0007f1e0ff */
[----:B--2---:R-:W-:Y:S01]  /*1b170*/  IMAD.X R27, R27, 0x1, R0, P0 ;  /* 0x000000011b1b7824 */ /* 0x004fe200000e0600 */
[----:B------:R-:W-:Y:S01]  /*1b180*/  STL [R1+0x380], R24 ;  /* 0x0003801801007387 */ /* 0x000fe20000100800 */
[----:B-1----:R-:W-:-:S03]  /*1b190*/  IMAD.MOV.U32 R8, RZ, RZ, R24 ;  /* 0x000000ffff087224 */ /* 0x002fc600078e0018 */
[----:B------:R1:W-:Y:S01]  /*1b1a0*/  STL [R1+0x37c], R27 ;  /* 0x00037c1b01007387 */ /* 0x0003e20000100800 */
[----:B------:R-:W-:-:S05]  /*1b1b0*/  IMAD.MOV.U32 R9, RZ, RZ, R27 ;  /* 0x000000ffff097224 */ /* 0x000fca00078e001b */
[----:B------:R2:W-:Y:S01]  /*1b1c0*/  LDGSTS.E [R4+0x24000], [R8.64], P2 ;  /* 0x2400000008047fae */ /* 0x0005e20009121844 */
[----:B-----5:R-:W-:-:S05]  /*1b1d0*/  IADD3 R20, P0, R20, R206, RZ ;  /* 0x000000ce14147210 */ /* 0x020fca0007f1e0ff */
[----:B------:R-:W-:Y:S01]  /*1b1e0*/  IMAD.X R23, R23, 0x1, R0, P0 ;  /* 0x0000000117177824 */ /* 0x000fe200000e0600 */
[----:B------:R-:W-:Y:S04]  /*1b1f0*/  STL [R1+0x3a0], R20 ;  /* 0x0003a01401007387 */ /* 0x000fe80000100800 */
[----:B------:R3:W-:Y:S04]  /*1b200*/  STL [R1+0x39c], R23 ;  /* 0x00039c1701007387 */ /* 0x0007e80000100800 */
[----:B-1----:R-:W5:Y:S04]  /*1b210*/  LDL.LU R27, [R1+0x81c] ;  /* 0x00081c00011b7983 */ /* 0x002f680000300800 */
[----:B------:R-:W5:Y:S01]  /*1b220*/  LDL.LU R24, [R1+0x820] ;  /* 0x0008200001187983 */ /* 0x000f620000300800 */
[----:B--2---:R-:W-:-:S02]  /*1b230*/  IMAD.MOV.U32 R9, RZ, RZ, R23 ;  /* 0x000000ffff097224 */ /* 0x004fc400078e0017 */
[----:B------:R-:W-:Y:S01]  /*1b240*/  IMAD.MOV.U32 R8, RZ, RZ, R20 ;  /* 0x000000ffff087224 */ /* 0x000fe200078e0014 */
[----:B---3--:R-:W3:Y:S04]  /*1b250*/  LDL.LU R23, [R1+0x834] ;  /* 0x0008340001177983 */ /* 0x008ee80000300800 */
[----:B------:R-:W3:Y:S01]  /*1b260*/  LDL.LU R20, [R1+0x838] ;  /* 0x0008380001147983 */ /* 0x000ee20000300800 */
        /* <DEDUP_REMOVED lines=12> */
[----:B------:R-:W-:Y:S01]  /*1b330*/  IMAD.X R26, R26, 0x1, R0, P0 ;  /* 0x000000011a1a7824 */ /* 0x000fe200000e0600 */
[----:B------:R-:W-:Y:S01]  /*1b340*/  STL [R1+0x3c0], R25 ;  /* 0x0003c01901007387 */ /* 0x000fe20000100800 */
[----:B-1----:R-:W-:Y:S02]  /*1b350*/  IMAD.MOV.U32 R8, RZ, RZ, R25 ;  /* 0x000000ffff087224 */ /* 0x002fe400078e0019 */
[----:B------:R-:W-:Y:S01]  /*1b360*/  IMAD.MOV.U32 R9, RZ, RZ, R26 ;  /* 0x000000ffff097224 */ /* 0x000fe200078e001a */
[----:B------:R1:W-:Y:S04]  /*1b370*/  STL [R1+0x3bc], R26 ;  /* 0x0003bc1a01007387 */ /* 0x0003e80000100800 */
[----:B------:R4:W-:Y:S01]  /*1b380*/  LDGSTS.E [R4+0x25000], [R8.64], P2 ;  /* 0x2500000008047fae */ /* 0x0009e20009121844 */
[----:B------:R-:W-:-:S05]  /*1b390*/  IADD3 R21, P0, R21, R206, RZ ;  /* 0x000000ce15157210 */ /* 0x000fca0007f1e0ff */
[----:B------:R-:W-:Y:S01]  /*1b3a0*/  IMAD.X R22, R22, 0x1, R0, P0 ;  /* 0x0000000116167824 */ /* 0x000fe200000e0600 */
[----:B------:R-:W-:Y:S01]  /*1b3b0*/  STL [R1+0x3e0], R21 ;  /* 0x0003e01501007387 */ /* 0x000fe20000100800 */
[----:B----4-:R-:W-:-:S03]  /*1b3c0*/  IMAD.MOV.U32 R8, RZ, RZ, R21 ;  /* 0x000000ffff087224 */ /* 0x010fc600078e0015 */
[----:B------:R4:W-:Y:S01]  /*1b3d0*/  STL [R1+0x3dc], R22 ;  /* 0x0003dc1601007387 */ /* 0x0009e20000100800 */
[----:B------:R-:W-:-:S03]  /*1b3e0*/  IMAD.MOV.U32 R9, RZ, RZ, R22 ;  /* 0x000000ffff097224 */ /* 0x000fc600078e0016 */
[----:B-1----:R-:W2:Y:S01]  /*1b3f0*/  LDL.LU R26, [R1+0x85c] ;  /* 0x00085c00011a7983 */ /* 0x002ea20000300800 */
[----:B------:R-:W-:-:S03]  /*1b400*/  ISETP.GT.AND P0, PT, R3, 0x30, PT ;  /* 0x000000300300780c */ /* 0x000fc60003f04270 */
[----:B------:R-:W2:Y:S04]  /*1b410*/  LDL.LU R25, [R1+0x860] ;  /* 0x0008600001197983 */ /* 0x000ea80000300800 */
[----:B----4-:R-:W4:Y:S04]  /*1b420*/  LDL.LU R22, [R1+0x86c] ;  /* 0x00086c0001167983 */ /* 0x010f280000300800 */
[----:B------:R-:W4:Y:S01]  /*1b430*/  LDL.LU R21, [R1+0x870] ;  /* 0x0008700001157983 */ /* 0x000f220000300800 */
[----:B------:R-:W-:Y:S02]  /*1b440*/  SEL R5, RZ, 0x4, !P0 ;  /* 0x00000004ff057807 */ /* 0x000fe40004000000 */
[----:B------:R-:W-:Y:S01]  /*1b450*/  ISETP.GT.AND P0, PT, R3, 0x34, PT ;  /* 0x000000340300780c */ /* 0x000fe20003f04270 */
[----:B------:R1:W-:Y:S01]  /*1b460*/  LDGSTS.E [R4+0x25800], [R8.64], P3 ;  /* 0x2580000008047fae */ /* 0x0003e20009921844 */
[----:B------:R-:W-:-:S04]  /*1b470*/  SEL R5, R5, RZ, !P1 ;  /* 0x000000ff05057207 */ /* 0x000fc80004800000 */
[----:B------:R-:W-:Y:S02]  /*1b480*/  ISETP.NE.U32.AND P2, PT, R5, RZ, PT ;  /* 0x000000ff0500720c */ /* 0x000fe40003f45070 */
[----:B------:R-:W-:Y:S02]  /*1b490*/  SEL R5, RZ, 0x4, !P0 ;  /* 0x00000004ff057807 */ /* 0x000fe40004000000 */
[----:B-----5:R-:W-:-:S05]  /*1b4a0*/  IADD3 R24, P0, R24, R206, RZ ;  /* 0x000000ce18187210 */ /* 0x020fca0007f1e0ff */
[--C-:B------:R-:W-:Y:S01]  /*1b4b0*/  IMAD.X R27, R27, 0x1, R0.reuse, P0 ;  /* 0x000000011b1b7824 */ /* 0x100fe200000e0600 */
[----:B---3--:R-:W-:Y:S01]  /*1b4c0*/  IADD3 R20, P0, R20, R206, RZ ;  /* 0x000000ce14147210 */ /* 0x008fe20007f1e0ff */
[----:B------:R-:W-:Y:S04]  /*1b4d0*/  STL [R1+0x820], R24 ;  /* 0x0008201801007387 */ /* 0x000fe80000100800 */
[----:B------:R-:W-:Y:S01]  /*1b4e0*/  IMAD.X R23, R23, 0x1, R0, P0 ;  /* 0x0000000117177824 */ /* 0x000fe200000e0600 */
[----:B------:R3:W-:Y:S01]  /*1b4f0*/  STL [R1+0x81c], R27 ;  /* 0x00081c1b01007387 */ /* 0x0007e20000100800 */
[----:B-1----:R-:W-:Y:S02]  /*1b500*/  IMAD.MOV.U32 R8, RZ, RZ, R24 ;  /* 0x000000ffff087224 */ /* 0x002fe400078e0018 */
[----:B------:R-:W-:Y:S01]  /*1b510*/  IMAD.MOV.U32 R9, RZ, RZ, R27 ;  /* 0x000000ffff097224 */ /* 0x000fe200078e001b */
[----:B------:R-:W-:Y:S04]  /*1b520*/  STL [R1+0x838], R20 ;  /* 0x0008381401007387 */ /* 0x000fe80000100800 */
[----:B------:R1:W-:Y:S04]  /*1b530*/  STL [R1+0x834], R23 ;  /* 0x0008341701007387 */ /* 0x0003e80000100800 */
[----:B---3--:R-:W3:Y:S04]  /*1b540*/  LDL.LU R27, [R1+0x284] ;  /* 0x00028400011b7983 */ /* 0x008ee80000300800 */
[----:B------:R-:W5:Y:S04]  /*1b550*/  LDL.LU R24, [R1+0x288] ;  /* 0x0002880001187983 */ /* 0x000f680000300800 */
[----:B------:R1:W-:Y:S02]  /*1b560*/  LDGSTS.E [R4+0x26000], [R8.64], P2 ;  /* 0x2600000008047fae */ /* 0x0003e40009121844 */
[----:B-1----:R-:W-:-:S02]  /*1b570*/  IMAD.MOV.U32 R9, RZ, RZ, R23 ;  /* 0x000000ffff097224 */ /* 0x002fc400078e0017 */
[----:B------:R-:W-:Y:S01]  /*1b580*/  IMAD.MOV.U32 R8, RZ, RZ, R20 ;  /* 0x000000ffff087224 */ /* 0x000fe200078e0014 */
[----:B------:R-:W3:Y:S04]  /*1b590*/  LDL.LU R23, [R1+0x2a4] ;  /* 0x0002a40001177983 */ /* 0x000ee80000300800 */
[----:B------:R-:W3:Y:S01]  /*1b5a0*/  LDL.LU R20, [R1+0x2a8] ;  /* 0x0002a80001147983 */ /* 0x000ee20000300800 */
[----:B------:R-:W-:-:S04]  /*1b5b0*/  SEL R5, R5, RZ, !P1 ;  /* 0x000000ff05057207 */ /* 0x000fc80004800000 */
[----:B------:R-:W-:Y:S02]  /*1b5c0*/  ISETP.NE.U32.AND P3, PT, R5, RZ, PT ;  /* 0x000000ff0500720c */ /* 0x000fe40003f65070 */
[----:B------:R-:W-:-:S04]  /*1b5d0*/  ISETP.GT.AND P0, PT, R3, 0x38, PT ;  /* 0x000000380300780c */ /* 0x000fc80003f04270 */
[----:B------:R-:W-:-:S04]  /*1b5e0*/  SEL R5, RZ, 0x4, !P0 ;  /* 0x00000004ff057807 */ /* 0x000fc80004000000 */
[----:B------:R-:W-:-:S03]  /*1b5f0*/  SEL R5, R5, RZ, !P1 ;  /* 0x000000ff05057207 */ /* 0x000fc60004800000 */
[----:B------:R1:W-:Y:S01]  /*1b600*/  LDGSTS.E [R4+0x26800], [R8.64], P3 ;  /* 0x2680000008047fae */ /* 0x0003e20009921844 */
[----:B------:R-:W-:Y:S02]  /*1b610*/  ISETP.GT.AND P0, PT, R3, 0x3c, PT ;  /* 0x0000003c0300780c */ /* 0x000fe40003f04270 */
[----:B------:R-:W-:Y:S02]  /*1b620*/  ISETP.NE.U32.AND P2, PT, R5, RZ, PT ;  /* 0x000000ff0500720c */ /* 0x000fe40003f45070 */
[----:B------:R-:W-:-:S04]  /*1b630*/  SEL R5, RZ, 0x4, !P0 ;  /* 0x00000004ff057807 */ /* 0x000fc80004000000 */
[----:B------:R-:W-:-:S04]  /*1b640*/  SEL R5, R5, RZ, !P1 ;  /* 0x000000ff05057207 */ /* 0x000fc80004800000 */
[----:B------:R-:W-:Y:S02]  /*1b650*/  ISETP.NE.U32.AND P0, PT, R5, RZ, PT ;  /* 0x000000ff0500720c */ /* 0x000fe40003f05070 */
[----:B------:R-:W-:-:S05]  /*1b660*/  LOP3.LUT R34, R34, 0x7f, RZ, 0xc0, !PT ;  /* 0x0000007f22227812 */ /* 0x000fca00078ec0ff */
[----:B------:R-:W-:-:S05]  /*1b670*/  IMAD.SHL.U32 R34, R34, 0x4, RZ ;  /* 0x0000000422227824 */ /* 0x000fca00078e00ff */
[----:B------:R-:W-:Y:S02]  /*1b680*/  LOP3.LUT R28, R34, 0x20, RZ, 0x3c, !PT ;  /* 0x00000020221c7812 */ /* 0x000fe400078e3cff */
[----:B--2---:R-:W-:-:S05]  /*1b690*/  IADD3 R25, P3, R25, R206, RZ ;  /* 0x000000ce19197210 */ /* 0x004fca0007f7e0ff */
[--C-:B------:R-:W-:Y:S01]  /*1b6a0*/  IMAD.X R26, R26, 0x1, R0.reuse, P3 ;  /* 0x000000011a1a7824 */ /* 0x100fe200018e0600 */
[----:B----4-:R-:W-:Y:S01]  /*1b6b0*/  IADD3 R21, P4, R21, R206, RZ ;  /* 0x000000ce15157210 */ /* 0x010fe20007f9e0ff */
        /* <DEDUP_REMOVED lines=8> */
[----:B------:R-:W4:Y:S04]  /*1b740*/  LDL.LU R25, [R1+0x2c8] ;  /* 0x0002c80001197983 */ /* 0x000f280000300800 */
[----:B------:R1:W-:Y:S02]  /*1b750*/  LDGSTS.E [R4+0x27000], [R8.64], P2 ;  /* 0x2700000008047fae */ /* 0x0003e40009121844 */
[----:B-1----:R-:W-:-:S02]  /*1b760*/  IMAD.MOV.U32 R9, RZ, RZ, R22 ;  /* 0x000000ffff097224 */ /* 0x002fc400078e0016 */
[----:B------:R-:W-:Y:S01]  /*1b770*/  IMAD.MOV.U32 R8, RZ, RZ, R21 ;  /* 0x000000ffff087224 */ /* 0x000fe200078e0015 */
[----:B------:R-:W2:Y:S04]  /*1b780*/  LDL.LU R22, [R1+0x2e4] ;  /* 0x0002e40001167983 */ /* 0x000ea80000300800 */
[----:B------:R-:W2:Y:S04]  /*1b790*/  LDL.LU R21, [R1+0x2e8] ;  /* 0x0002e80001157983 */ /* 0x000ea80000300800 */
[----:B------:R1:W-:Y:S01]  /*1b7a0*/  LDGSTS.E [R4+0x27800], [R8.64], P0 ;  /* 0x2780000008047fae */ /* 0x0003e20008121844 */
[----:B------:R-:W-:-:S04]  /*1b7b0*/  ISETP.GT.AND P0, PT, R3, 0x1, PT ;  /* 0x000000010300780c */ /* 0x000fc80003f04270 */
[----:B-1----:R-:W-:Y:S02]  /*1b7c0*/  SEL R4, RZ, 0x4, !P0 ;  /* 0x00000004ff047807 */ /* 0x002fe40004000000 */
[----:B------:R-:W-:Y:S02]  /*1b7d0*/  ISETP.GT.AND P0, PT, R3, 0x5, PT ;  /* 0x000000050300780c */ /* 0x000fe40003f04270 */
[----:B------:R-:W-:Y:S02]  /*1b7e0*/  SEL R4, R4, RZ, !P1 ;  /* 0x000000ff04047207 */ /* 0x000fe40004800000 */
[----:B------:R-:W-:Y:S02]  /*1b7f0*/  SEL R5, RZ, 0x4, !P0 ;  /* 0x00000004ff057807 */ /* 0x000fe40004000000 */
[----:B------:R-:W-:Y:S02]  /*1b800*/  ISETP.NE.U32.AND P0, PT, R4, RZ, PT ;  /* 0x000000ff0400720c */ /* 0x000fe40003f05070 */
[----:B------:R-:W-:-:S04]  /*1b810*/  SEL R4, R5, RZ, !P1 ;  /* 0x000000ff05047207 */ /* 0x000fc80004800000 */
[----:B------:R-:W-:Y:S01]  /*1b820*/  ISETP.NE.U32.AND P2, PT, R4, RZ, PT ;  /* 0x000000ff0400720c */ /* 0x000fe20003f45070 */
[----:B------:R-:W-:Y:S01]  /*1b830*/  IMAD R4, R204, 0x8000, R28 ;  /* 0x00008000cc047824 */ /* 0x000fe200078e021c */
[----:B-----5:R-:W-:-:S05]  /*1b840*/  IADD3 R24, P3, R24, R206, RZ ;  /* 0x000000ce18187210 */ /* 0x020fca0007f7e0ff */
[----:B---3--:R-:W-:Y:S01]  /*1b850*/  IMAD.X R27, R27, 0x1, R0, P3 ;  /* 0x000000011b1b7824 */ /* 0x008fe200018e0600 */
[----:B------:R-:W-:Y:S01]  /*1b860*/  STL [R1+0x288], R24 ;  /* 0x0002881801007387 */ /* 0x000fe20000100800 */
[----:B------:R-:W-:-:S03]  /*1b870*/  IMAD.MOV.U32 R8, RZ, RZ, R24 ;  /* 0x000000ffff087224 */ /* 0x000fc600078e0018 */
[----:B------:R1:W-:Y:S01]  /*1b880*/  STL [R1+0x284], R27 ;  /* 0x0002841b01007387 */ /* 0x0003e20000100800 */
[----:B------:R-:W-:-:S05]  /*1b890*/  IMAD.MOV.U32 R9, RZ, RZ, R27 ;  /* 0x000000ffff097224 */ /* 0x000fca00078e001b */
[----:B------:R3:W-:Y:S01]  /*1b8a0*/  LDGSTS.E [R4+0x20200], [R8.64], P0 ;  /* 0x2020000008047fae */ /* 0x0007e20008121844 */
[----:B------:R-:W-:-:S05]  /*1b8b0*/  IADD3 R20, P3, R20, R206, RZ ;  /* 0x000000ce14147210 */ /* 0x000fca0007f7e0ff */
[----:B------:R-:W-:Y:S01]  /*1b8c0*/  IMAD.X R23, R23, 0x1, R0, P3 ;  /* 0x0000000117177824 */ /* 0x000fe200018e0600 */
[----:B------:R-:W-:Y:S04]  /*1b8d0*/  STL [R1+0x2a8], R20 ;  /* 0x0002a81401007387 */ /* 0x000fe80000100800 */
[----:B------:R5:W-:Y:S04]  /*1b8e0*/  STL [R1+0x2a4], R23 ;  /* 0x0002a41701007387 */ /* 0x000be80000100800 */
[----:B-1----:R-:W2:Y:S04]  /*1b8f0*/  LDL.LU R27, [R1+0x304] ;  /* 0x00030400011b7983 */ /* 0x002ea80000300800 */
[----:B------:R-:W2:Y:S01]  /*1b900*/  LDL.LU R24, [R1+0x308] ;  /* 0x0003080001187983 */ /* 0x000ea20000300800 */
[----:B---3--:R-:W-:-:S02]  /*1b910*/  IMAD.MOV.U32 R9, RZ, RZ, R23 ;  /* 0x000000ffff097224 */ /* 0x008fc400078e0017 */
[----:B------:R-:W-:Y:S01]  /*1b920*/  IMAD.MOV.U32 R8, RZ, RZ, R20 ;  /* 0x000000ffff087224 */ /* 0x000fe200078e0014 */
[----:B-----5:R-:W5:Y:S04]  /*1b930*/  LDL.LU R23, [R1+0x324] ;  /* 0x0003240001177983 */ /* 0x020f680000300800 */
[----:B------:R-:W5:Y:S01]  /*1b940*/  LDL.LU R20, [R1+0x328] ;  /* 0x0003280001147983 */ /* 0x000f620000300800 */
[----:B------:R-:W-:-:S03]  /*1b950*/  ISETP.GT.AND P0, PT, R3, 0x9, PT ;  /* 0x000000090300780c */ /* 0x000fc60003f04270 */
[----:B------:R1:W-:Y:S01]  /*1b960*/  LDGSTS.E [R4+0x20a00], [R8.64], P2 ;  /* 0x20a0000008047fae */ /* 0x0003e20009121844 */
[----:B------:R-:W-:Y:S02]  /*1b970*/  SEL R5, RZ, 0x4, !P0 ;  /* 0x00000004ff057807 */ /* 0x000fe40004000000 */
[----:B------:R-:W-:Y:S02]  /*1b980*/  ISETP.GT.AND P0, PT, R3, 0xd, PT ;  /* 0x0000000d0300780c */ /* 0x000fe40003f04270 */
[----:B------:R-:W-:-:S04]  /*1b990*/  SEL R5, R5, RZ, !P1 ;  /* 0x000000ff05057207 */ /* 0x000fc80004800000 */
[----:B------:R-:W-:Y:S02]  /*1b9a0*/  ISETP.NE.U32.AND P2, PT, R5, RZ, PT ;  /* 0x000000ff0500720c */ /* 0x000fe40003f45070 */
[----:B------:R-:W-:-:S04]  /*1b9b0*/  SEL R5, RZ, 0x4, !P0 ;  /* 0x00000004ff057807 */ /* 0x000fc80004000000 */
[----:B------:R-:W-:-:S04]  /*1b9c0*/  SEL R5, R5, RZ, !P1 ;  /* 0x000000ff05057207 */ /* 0x000fc80004800000 */
[----:B------:R-:W-:Y:S02]  /*1b9d0*/  ISETP.NE.U32.AND P3, PT, R5, RZ, PT ;  /* 0x000000ff0500720c */ /* 0x000fe40003f65070 */
[----:B----4-:R-:W-:-:S05]  /*1b9e0*/  IADD3 R25, P0, R25, R206, RZ ;  /* 0x000000ce19197210 */ /* 0x010fca0007f1e0ff */
[----:B--2---:R-:W-:Y:S01]  /*1b9f0*/  IMAD.X R26, R26, 0x1, R0, P0 ;  /* 0x000000011a1a7824 */ /* 0x004fe200000e0600 */
[----:B------:R-:W-:Y:S01]  /*1ba00*/  STL [R1+0x2c8], R25 ;  /* 0x0002c81901007387 */ /* 0x000fe20000100800 */
[----:B-1----:R-:W-:-:S03]  /*1ba10*/  IMAD.MOV.U32 R8, RZ, RZ, R25 ;  /* 0x000000ffff087224 */ /* 0x002fc600078e0019 */
[----:B------:R1:W-:Y:S01]  /*1ba20*/  STL [R1+0x2c4], R26 ;  /* 0x0002c41a01007387 */ /* 0x0003e20000100800 */
[----:B------:R-:W-:-:S05]  /*1ba30*/  IMAD.MOV.U32 R9, RZ, RZ, R26 ;  /* 0x000000ffff097224 */ /* 0x000fca00078e001a */
[----:B------:R2:W-:Y:S01]  /*1ba40*/  LDGSTS.E [R4+0x21200], [R8.64], P2 ;  /* 0x2120000008047fae */ /* 0x0005e20009121844 */
[----:B------:R-:W-:-:S05]  /*1ba50*/  IADD3 R21, P0, R21, R206, RZ ;  /* 0x000000ce15157210 */ /* 0x000fca0007f1e0ff */
[----:B------:R-:W-:Y:S01]  /*1ba60*/  IMAD.X R22, R22, 0x1, R0, P0 ;  /* 0x0000000116167824 */ /* 0x000fe200000e0600 */
[----:B------:R-:W-:Y:S04]  /*1ba70*/  STL [R1+0x2e8], R21 ;  /* 0x0002e81501007387 */ /* 0x000fe80000100800 */
[----:B------:R4:W-:Y:S04]  /*1ba80*/  STL [R1+0x2e4], R22 ;  /* 0x0002e41601007387 */ /* 0x0009e80000100800 */
[----:B-1----:R-:W3:Y:S04]  /*1ba90*/  LDL.LU R26, [R1+0x344] ;  /* 0x00034400011a7983 */ /* 0x002ee80000300800 */
[----:B------:R-:W3:Y:S01]  /*1baa0*/  LDL.LU R25, [R1+0x348] ;  /* 0x0003480001197983 */ /* 0x000ee20000300800 */
[----:B--2---:R-:W-:Y:S01]  /*1bab0*/  IMAD.MOV.U32 R9, RZ, RZ, R22 ;  /* 0x000000ffff097224 */ /* 0x004fe200078e0016 */
[----:B------:R-:W-:Y:S01]  /*1bac0*/  ISETP.GT.AND P0, PT, R3, 0x11, PT ;  /* 0x000000110300780c */ /* 0x000fe20003f04270 */
[----:B------:R-:W-:Y:S01]  /*1bad0*/  IMAD.MOV.U32 R8, RZ, RZ, R21 ;  /* 0x000000ffff087224 */ /* 0x000fe200078e0015 */
[----:B----4-:R-:W2:Y:S04]  /*1bae0*/  LDL.LU R22, [R1+0x364] ;  /* 0x0003640001167983 */ /* 0x010ea80000300800 */
[----:B------:R-:W4:Y:S01]  /*1baf0*/  LDL.LU R21, [R1+0x368] ;  /* 0x0003680001157983 */ /* 0x000f220000300800 */
[----:B------:R-:W-:-:S02]  /*1bb00*/  SEL R5, RZ, 0x4, !P0 ;  /* 0x00000004ff057807 */ /* 0x000fc40004000000 */
[----:B------:R-:W-:Y:S01]  /*1bb10*/  ISETP.GT.AND P0, PT, R3, 0x15, PT ;  /* 0x000000150300780c */ /* 0x000fe20003f04270 */
[----:B------:R1:W-:Y:S01]  /*1bb20*/  LDGSTS.E [R4+0x21a00], [R8.64], P3 ;  /* 0x21a0000008047fae */ /* 0x0003e20009921844 */
[----:B------:R-:W-:-:S04]  /*1bb30*/  SEL R5, R5, RZ, !P1 ;  /* 0x000000ff05057207 */ /* 0x000fc80004800000 */
[----:B------:R-:W-:Y:S02]  /*1bb40*/  ISETP.NE.U32.AND P2, PT, R5, RZ, PT ;  /* 0x000000ff0500720c */ /* 0x000fe40003f45070 */
[----:B------:R-:W-:Y:S02]  /*1bb50*/  SEL R5, RZ, 0x4, !P0 ;  /* 0x00000004ff057807 */ /* 0x000fe40004000000 */
[----:B------:R-:W-:-:S05]  /*1bb60*/  IADD3 R24, P0, R24, R206, RZ ;  /* 0x000000ce18187210 */ /* 0x000fca0007f1e0ff */
[--C-:B------:R-:W-:Y:S01]  /*1bb70*/  IMAD.X R27, R27, 0x1, R0.reuse, P0 ;  /* 0x000000011b1b7824 */ /* 0x100fe200000e0600 */
        /* <DEDUP_REMOVED lines=8> */
[----:B-----5:R-:W5:Y:S04]  /*1bc00*/  LDL.LU R27, [R1+0x384] ;  /* 0x00038400011b7983 */ /* 0x020f680000300800 */
[----:B------:R-:W5:Y:S04]  /*1bc10*/  LDL.LU R24, [R1+0x388] ;  /* 0x0003880001187983 */ /* 0x000f680000300800 */
[----:B------:R1:W-:Y:S02]  /*1bc20*/  LDGSTS.E [R4+0x22200], [R8.64], P2 ;  /* 0x2220000008047fae */ /* 0x0003e40009121844 */
[----:B-1----:R-:W-:-:S02]  /*1bc30*/  IMAD.MOV.U32 R9, RZ, RZ, R23 ;  /* 0x000000ffff097224 */ /* 0x002fc400078e0017 */
[----:B------:R-:W-:Y:S01]  /*1bc40*/  IMAD.MOV.U32 R8, RZ, RZ, R20 ;  /* 0x000000ffff087224 */ /* 0x000fe200078e0014 */
[----:B------:R-:W5:Y:S04]  /*1bc50*/  LDL.LU R23, [R1+0x3a4] ;  /* 0x0003a40001177983 */ /* 0x000f680000300800 */
        /* <DEDUP_REMOVED lines=12> */
[----:B---3--:R-:W-:-:S05]  /*1bd20*/  IADD3 R25, P0, R25, R206, RZ ;  /* 0x000000ce19197210 */ /* 0x008fca0007f1e0ff */
[--C-:B------:R-:W-:Y:S01]  /*1bd30*/  IMAD.X R26, R26, 0x1, R0.reuse, P0 ;  /* 0x000000011a1a7824 */ /* 0x100fe200000e0600 */
[----:B----4-:R-:W-:Y:S01]  /*1bd40*/  IADD3 R21, P0, R21, R206, RZ ;  /* 0x000000ce15157210 */ /* 0x010fe20007f1e0ff */
[----:B------:R-:W-:Y:S04]  /*1bd50*/  STL [R1+0x348], R25 ;  /* 0x0003481901007387 */ /* 0x000fe80000100800 */
[----:B--2---:R-:W-:Y:S01]  /*1bd60*/  IMAD.X R22, R22, 0x1, R0, P0 ;  /* 0x0000000116167824 */ /* 0x004fe200000e0600 */
[----:B------:R2:W-:Y:S01]  /*1bd70*/  STL [R1+0x344], R26 ;  /* 0x0003441a01007387 */ /* 0x0005e20000100800 */
[----:B-1----:R-:W-:Y:S02]  /*1bd80*/  IMAD.MOV.U32 R8, RZ, RZ, R25 ;  /* 0x000000ffff087224 */ /* 0x002fe400078e0019 */
[----:B------:R-:W-:Y:S01]  /*1bd90*/  IMAD.MOV.U32 R9, RZ, RZ, R26 ;  /* 0x000000ffff097224 */ /* 0x000fe200078e001a */
[----:B------:R-:W-:Y:S04]  /*1bda0*/  STL [R1+0x368], R21 ;  /* 0x0003681501007387 */ /* 0x000fe80000100800 */
[----:B------:R1:W-:Y:S04]  /*1bdb0*/  STL [R1+0x364], R22 ;  /* 0x0003641601007387 */ /* 0x0003e80000100800 */
[----:B--2---:R-:W2:Y:S04]  /*1bdc0*/  LDL.LU R26, [R1+0x3c4] ;  /* 0x0003c400011a7983 */ /* 0x004ea80000300800 */
[----:B------:R-:W3:Y:S01]  /*1bdd0*/  LDL.LU R25, [R1+0x3c8] ;  /* 0x0003c80001197983 */ /* 0x000ee20000300800 */
[----:B------:R-:W-:-:S03]  /*1bde0*/  ISETP.GT.AND P0, PT, R3, 0x21, PT ;  /* 0x000000210300780c */ /* 0x000fc60003f04270 */
[----:B------:R4:W-:Y:S01]  /*1bdf0*/  LDGSTS.E [R4+0x23200], [R8.64], P2 ;  /* 0x2320000008047fae */ /* 0x0009e20009121844 */
[----:B------:R-:W-:Y:S01]  /*1be00*/  SEL R5, RZ, 0x4, !P0 ;  /* 0x00000004ff057807 */ /* 0x000fe20004000000 */
[----:B----4-:R-:W-:Y:S02]  /*1be10*/  IMAD.MOV.U32 R9, RZ, RZ, R22 ;  /* 0x000000ffff097224 */ /* 0x010fe400078e0016 */
[----:B------:R-:W-:Y:S01]  /*1be20*/  IMAD.MOV.U32 R8, RZ, RZ, R21 ;  /* 0x000000ffff087224 */ /* 0x000fe200078e0015 */
[----:B-1----:R-:W4:Y:S04]  /*1be30*/  LDL.LU R22, [R1+0x3e4] ;  /* 0x0003e40001167983 */ /* 0x002f280000300800 */
[----:B------:R-:W4:Y:S01]  /*1be40*/  LDL.LU R21, [R1+0x3e8] ;  /* 0x0003e80001157983 */ /* 0x000f220000300800 */
[----:B------:R-:W-:-:S02]  /*1be50*/  SEL R5, R5, RZ, !P1 ;  /* 0x000000ff05057207 */ /* 0x000fc40004800000 */
[----:B------:R-:W-:Y:S01]  /*1be60*/  ISETP.GT.AND P0, PT, R3, 0x25, PT ;  /* 0x000000250300780c */ /* 0x000fe20003f04270 */
[----:B------:R1:W-:Y:S01]  /*1be70*/  LDGSTS.E [R4+0x23a00], [R8.64], P3 ;  /* 0x23a0000008047fae */ /* 0x0003e20009921844 */
[----:B------:R-:W-:Y:S02]  /*1be80*/  ISETP.NE.U32.AND P2, PT, R5, RZ, PT ;  /* 0x000000ff0500720c */ /* 0x000fe40003f45070 */
[----:B------:R-:W-:Y:S02]  /*1be90*/  SEL R5, RZ, 0x4, !P0 ;  /* 0x00000004ff057807 */ /* 0x000fe40004000000 */
[----:B-----5:R-:W-:-:S05]  /*1bea0*/  IADD3 R24, P0, R24, R206, RZ ;  /* 0x000000ce18187210 */ /* 0x020fca0007f1e0ff */
[----:B------:R-:W-:Y:S01]  /*1beb0*/  IMAD.X R27, R27, 0x1, R0, P0 ;  /* 0x000000011b1b7824 */ /* 0x000fe200000e0600 */
[----:B------:R-:W-:Y:S01]  /*1bec0*/  STL [R1+0x388], R24 ;  /* 0x0003881801007387 */ /* 0x000fe20000100800 */
[----:B-1----:R-:W-:-:S03]  /*1bed0*/  IMAD.MOV.U32 R8, RZ, RZ, R24 ;  /* 0x000000ffff087224 */ /* 0x002fc600078e0018 */
[----:B------:R1:W-:Y:S01]  /*1bee0*/  STL [R1+0x384], R27 ;  /* 0x0003841b01007387 */ /* 0x0003e20000100800 */
[----:B------:R-:W-:Y:S01]  /*1bef0*/  IMAD.MOV.U32 R9, RZ, RZ, R27 ;  /* 0x000000ffff097224 */ /* 0x000fe200078e001b */
[----:B------:R-:W-:Y:S02]  /*1bf00*/  SEL R5, R5, RZ, !P1 ;  /* 0x000000ff05057207 */ /* 0x000fe40004800000 */
[----:B------:R-:W-:Y:S02]  /*1bf10*/  IADD3 R20, P0, R20, R206, RZ ;  /* 0x000000ce14147210 */ /* 0x000fe40007f1e0ff */
[----:B------:R5:W-:Y:S03]  /*1bf20*/  LDGSTS.E [R4+0x24200], [R8.64], P2 ;  /* 0x2420000008047fae */ /* 0x000be60009121844 */
[----:B------:R-:W-:Y:S01]  /*1bf30*/  IMAD.X R23, R23, 0x1, R0, P0 ;  /* 0x0000000117177824 */ /* 0x000fe200000e0600 */
[----:B------:R-:W-:Y:S04]  /*1bf40*/  STL [R1+0x3a8], R20 ;  /* 0x0003a81401007387 */ /* 0x000fe80000100800 */
[----:B------:R5:W-:Y:S04]  /*1bf50*/  STL [R1+0x3a4], R23 ;  /* 0x0003a41701007387 */ /* 0x000be80000100800 */
[----:B-1----:R-:W4:Y:S04]  /*1bf60*/  LDL.LU R27, [R1+0x824] ;  /* 0x00082400011b7983 */ /* 0x002f280000300800 */
[----:B------:R-:W4:Y:S01]  /*1bf70*/  LDL.LU R24, [R1+0x828] ;  /* 0x0008280001187983 */ /* 0x000f220000300800 */
[----:B------:R-:W-:-:S02]  /*1bf80*/  ISETP.GT.AND P0, PT, R3, 0x29, PT ;  /* 0x000000290300780c */ /* 0x000fc40003f04270 */
[----:B------:R-:W-:Y:S02]  /*1bf90*/  ISETP.NE.U32.AND P3, PT, R5, RZ, PT ;  /* 0x000000ff0500720c */ /* 0x000fe40003f65070 */
[----:B------:R-:W-:Y:S01]  /*1bfa0*/  SEL R5, RZ, 0x4, !P0 ;  /* 0x00000004ff057807 */ /* 0x000fe20004000000 */
[----:B-----5:R-:W-:Y:S01]  /*1bfb0*/  IMAD.MOV.U32 R9, RZ, RZ, R23 ;  /* 0x000000ffff097224 */ /* 0x020fe200078e0017 */
[----:B------:R-:W-:Y:S01]  /*1bfc0*/  ISETP.GT.AND P0, PT, R3, 0x2d, PT ;  /* 0x0000002d0300780c */ /* 0x000fe20003f04270 */
[----:B------:R-:W-:Y:S01]  /*1bfd0*/  IMAD.MOV.U32 R8, RZ, RZ, R20 ;  /* 0x000000ffff087224 */ /* 0x000fe200078e0014 */
[----:B------:R-:W-:Y:S01]  /*1bfe0*/  SEL R5, R5, RZ, !P1 ;  /* 0x000000ff05057207 */ /* 0x000fe20004800000 */
[----:B------:R-:W5:Y:S03]  /*1bff0*/  LDL.LU R23, [R1+0x854] ;  /* 0x0008540001177983 */ /* 0x000f660000300800 */
[----:B------:R-:W-:Y:S01]  /*1c000*/  ISETP.NE.U32.AND P2, PT, R5, RZ, PT ;  /* 0x000000ff0500720c */ /* 0x000fe20003f45070 */
[----:B------:R-:W5:Y:S01]  /*1c010*/  LDL.LU R20, [R1+0x858] ;  /* 0x0008580001147983 */ /* 0x000f620000300800 */
[----:B------:R-:W-:-:S03]  /*1c020*/  SEL R5, RZ, 0x4, !P0 ;  /* 0x00000004ff057807 */ /* 0x000fc60004000000 */
[----:B------:R1:W-:Y:S01]  /*1c030*/  LDGSTS.E [R4+0x24a00], [R8.64], P3 ;  /* 0x24a0000008047fae */ /* 0x0003e20009921844 */
[----:B------:R-:W-:-:S04]  /*1c040*/  SEL R5, R5, RZ, !P1 ;  /* 0x000000ff05057207 */ /* 0x000fc80004800000 */
[----:B------:R-:W-:Y:S02]  /*1c050*/  ISETP.NE.U32.AND P3, PT, R5, RZ, PT ;  /* 0x000000ff0500720c */ /* 0x000fe40003f65070 */
[----:B---3--:R-:W-:-:S05]  /*1c060*/  IADD3 R25, P0, R25, R206, RZ ;  /* 0x000000ce19197210 */ /* 0x008fca0007f1e0ff */
[----:B--2---:R-:W-:Y:S02]  /*1c070*/  IMAD.X R26, R26, 0x1, R0, P0 ;  /* 0x000000011a1a7824 */ /* 0x004fe400000e0600 */
[----:B-1----:R-:W-:Y:S02]  /*1c080*/  IMAD.MOV.U32 R8, RZ, RZ, R25 ;  /* 0x000000ffff087224 */ /* 0x002fe400078e0019 */
[----:B------:R-:W-:Y:S01]  /*1c090*/  IMAD.MOV.U32 R9, RZ, RZ, R26 ;  /* 0x000000ffff097224 */ /* 0x000fe200078e001a */
[----:B------:R-:W-:Y:S04]  /*1c0a0*/  STL [R1+0x3c8], R25 ;  /* 0x0003c81901007387 */ /* 0x000fe80000100800 */
[----:B------:R-:W-:Y:S04]  /*1c0b0*/  STL [R1+0x3c4], R26 ;  /* 0x0003c41a01007387 */ /* 0x000fe80000100800 */
[----:B------:R1:W-:Y:S01]  /*1c0c0*/  LDGSTS.E [R4+0x25200], [R8.64], P2 ;  /* 0x2520000008047fae */ /* 0x0003e20009121844 */
[----:B----4-:R-:W-:-:S05]  /*1c0d0*/  IADD3 R21, P0, R21, R206, RZ ;  /* 0x000000ce15157210 */ /* 0x010fca0007f1e0ff */
[----:B------:R-:W-:Y:S01]  /*1c0e0*/  IMAD.X R22, R22, 0x1, R0, P0 ;  /* 0x0000000116167824 */ /* 0x000fe200000e0600 */
[----:B------:R-:W-:Y:S03]  /*1c0f0*/  STL [R1+0x3e8], R21 ;  /* 0x0003e81501007387 */ /* 0x000fe60000100800 */
[----:B-1----:R-:W-:Y:S01]  /*1c100*/  IMAD.MOV.U32 R9, RZ, RZ, R22 ;  /* 0x000000ffff097224 */ /* 0x002fe200078e0016 */
[----:B------:R1:W-:Y:S04]  /*1c110*/  STL [R1+0x3e4], R22 ;  /* 0x0003e41601007387 */ /* 0x0003e80000100800 */
[----:B------:R-:W2:Y:S04]  /*1c120*/  LDL.LU R28, [R1+0x864] ;  /* 0x00086400011c7983 */ /* 0x000ea80000300800 */
[----:B-1----:R-:W3:Y:S01]  /*1c130*/  LDL.LU R22, [R1+0x868] ;  /* 0x0008680001167983 */ /* 0x002ee20000300800 */
[----:B------:R-:W-:-:S03]  /*1c140*/  ISETP.GT.AND P0, PT, R3, 0x31, PT ;  /* 0x000000310300780c */ /* 0x000fc60003f04270 */
[----:B------:R-:W4:Y:S04]  /*1c150*/  LDL.LU R26, [R1+0x874] ;  /* 0x00087400011a7983 */ /* 0x000f280000300800 */
[----:B------:R-:W4:Y:S01]  /*1c160*/  LDL.LU R25, [R1+0x878] ;  /* 0x0008780001197983 */ /* 0x000f220000300800 */
[----:B------:R-:W-:Y:S02]  /*1c170*/  SEL R5, RZ, 0x4, !P0 ;  /* 0x00000004ff057807 */ /* 0x000fe40004000000 */
[----:B------:R-:W-:Y:S02]  /*1c180*/  ISETP.GT.AND P0, PT, R3, 0x35, PT ;  /* 0x000000350300780c */ /* 0x000fe40003f04270 */
[----:B------:R-:W-:-:S04]  /*1c190*/  SEL R5, R5, RZ, !P1 ;  /* 0x000000ff05057207 */ /* 0x000fc80004800000 */
[----:B------:R-:W-:Y:S02]  /*1c1a0*/  ISETP.NE.U32.AND P2, PT, R5, RZ, PT ;  /* 0x000000ff0500720c */ /* 0x000fe40003f45070 */
[----:B------:R-:W-:Y:S01]  /*1c1b0*/  SEL R5, RZ, 0x4, !P0 ;  /* 0x00000004ff057807 */ /* 0x000fe20004000000 */
[----:B------:R-:W-:Y:S02]  /*1c1c0*/  IMAD.MOV.U32 R8, RZ, RZ, R21 ;  /* 0x000000ffff087224 */ /* 0x000fe400078e0015 */
[----:B------:R-:W4:Y:S04]  /*1c1d0*/  LDL.LU R21, [R1+0x290] ;  /* 0x0002900001157983 */ /* 0x000f280000300800 */
[----:B------:R1:W-:Y:S01]  /*1c1e0*/  LDGSTS.E [R4+0x25a00], [R8.64], P3 ;  /* 0x25a0000008047fae */ /* 0x0003e20009921844 */
[----:B------:R-:W-:-:S05]  /*1c1f0*/  IADD3 R24, P0, R24, R206, RZ ;  /* 0x000000ce18187210 */ /* 0x000fca0007f1e0ff */
[----:B------:R-:W-:Y:S01]  /*1c200*/  IMAD.X R27, R27, 0x1, R0, P0 ;  /* 0x000000011b1b7824 */ /* 0x000fe200000e0600 */
[----:B------:R5:W-:Y:S01]  /*1c210*/  STL [R1+0x828], R24 ;  /* 0x0008281801007387 */ /* 0x000be20000100800 */
[----:B-1----:R-:W-:-:S03]  /*1c220*/  IMAD.MOV.U32 R8, RZ, RZ, R24 ;  /* 0x000000ffff087224 */ /* 0x002fc600078e0018 */
[----:B------:R1:W-:Y:S04]  /*1c230*/  STL [R1+0x824], R27 ;  /* 0x0008241b01007387 */ /* 0x0003e80000100800 */
[----:B-----5:R-:W5:Y:S01]  /*1c240*/  LDL.LU R24, [R1+0x28c] ;  /* 0x00028c0001187983 */ /* 0x020f620000300800 */
[----:B------:R-:W-:Y:S02]  /*1c250*/  IADD3 R20, P0, R20, R206, RZ ;  /* 0x000000ce14147210 */ /* 0x000fe40007f1e0ff */
[----:B------:R-:W-:-:S03]  /*1c260*/  SEL R5, R5, RZ, !P1 ;  /* 0x000000ff05057207 */ /* 0x000fc60004800000 */
[----:B------:R-:W-:Y:S01]  /*1c270*/  IMAD.X R23, R23, 0x1, R0, P0 ;  /* 0x0000000117177824 */ /* 0x000fe200000e0600 */
[----:B------:R-:W-:Y:S02]  /*1c280*/  ISETP.NE.U32.AND P3, PT, R5, RZ, PT ;  /* 0x000000ff0500720c */ /* 0x000fe40003f65070 */
[----:B------:R-:W-:Y:S01]  /*1c290*/  ISETP.GT.AND P0, PT, R3, 0x39, PT ;  /* 0x000000390300780c */ /* 0x000fe20003f04270 */
[----:B------:R-:W-:-:S03]  /*1c2a0*/  IMAD.MOV.U32 R9, RZ, RZ, R27 ;  /* 0x000000ffff097224 */ /* 0x000fc600078e001b */
[----:B------:R-:W-:Y:S02]  /*1c2b0*/  SEL R5, RZ, 0x4, !P0 ;  /* 0x00000004ff057807 */ /* 0x000fe40004000000 */
[----:B------:R1:W-:Y:S01]  /*1c2c0*/  LDGSTS.E [R4+0x26200], [R8.64], P2 ;  /* 0x2620000008047fae */ /* 0x0003e20009121844 */
[----:B------:R-:W-:Y:S02]  /*1c2d0*/  ISETP.GT.AND P0, PT, R3, 0x3d, PT ;  /* 0x0000003d0300780c */ /* 0x000fe40003f04270 */
[----:B------:R-:W-:-:S04]  /*1c2e0*/  SEL R5, R5, RZ, !P1 ;  /* 0x000000ff05057207 */ /* 0x000fc80004800000 */
[----:B------:R-:W-:Y:S01]  /*1c2f0*/  ISETP.NE.U32.AND P2, PT, R5, RZ, PT ;  /* 0x000000ff0500720c */ /* 0x000fe20003f45070 */
[----:B-1----:R-:W-:Y:S02]  /*1c300*/  IMAD.MOV.U32 R8, RZ, RZ, R20 ;  /* 0x000000ffff087224 */ /* 0x002fe400078e0014 */
[----:B------:R-:W-:Y:S01]  /*1c310*/  IMAD.MOV.U32 R9, RZ, RZ, R23 ;  /* 0x000000ffff097224 */ /* 0x000fe200078e0017 */
[----:B------:R-:W-:-:S04]  /*1c320*/  SEL R5, RZ, 0x4, !P0 ;  /* 0x00000004ff057807 */ /* 0x000fc80004000000 */
[----:B------:R1:W-:Y:S01]  /*1c330*/  LDGSTS.E [R4+0x26a00], [R8.64], P3 ;  /* 0x26a0000008047fae */ /* 0x0003e20009921844 */
[----:B------:R-:W-:-:S03]  /*1c340*/  SEL R5, R5, RZ, !P1 ;  /* 0x000000ff05057207 */ /* 0x000fc60004800000 */
[----:B------:R-:W-:Y:S01]  /*1c350*/  STL [R1+0x858], R20 ;  /* 0x0008581401007387 */ /* 0x000fe20000100800 */
[----:B------:R-:W-:-:S03]  /*1c360*/  ISETP.NE.U32.AND P0, PT, R5, RZ, PT ;  /* 0x000000ff0500720c */ /* 0x000fc60003f05070 */
[----:B------:R1:W-:Y:S04]  /*1c370*/  STL [R1+0x854], R23 ;  /* 0x0008541701007387 */ /* 0x0003e80000100800 */
[----:B------:R-:W5:Y:S04]  /*1c380*/  LDL.LU R27, [R1+0x2ac] ;  /* 0x0002ac00011b7983 */ /* 0x000f680000300800 */
[----:B-1----:R-:W5:Y:S04]  /*1c390*/  LDL.LU R23, [R1+0x2b0] ;  /* 0x0002b00001177983 */ /* 0x002f680000300800 */
[----:B------:R-:W5:Y:S01]  /*1c3a0*/  LDL.LU R20, [R1+0x2d0] ;  /* 0x0002d00001147983 */ /* 0x000f620000300800 */
[----:B------:R-:W-:Y:S01]  /*1c3b0*/  IMAD.SHL.U32 R35, R35, 0x4, RZ ;  /* 0x0000000423237824 */ /* 0x000fe200078e00ff */
[----:B---3--:R-:W-:-:S05]  /*1c3c0*/  IADD3 R22, P3, R22, R206, RZ ;  /* 0x000000ce16167210 */ /* 0x008fca0007f7e0ff */
[----:B--2---:R-:W-:Y:S01]  /*1c3d0*/  IMAD.X R28, R28, 0x1, R0, P3 ;  /* 0x000000011c1c7824 */ /* 0x004fe200018e0600 */
[----:B----4-:R-:W-:Y:S01]  /*1c3e0*/  IADD3 R25, P4, R25, R206, RZ ;  /* 0x000000ce19197210 */ /* 0x010fe20007f9e0ff */
[----:B------:R-:W-:Y:S02]  /*1c3f0*/  IMAD.MOV.U32 R8, RZ, RZ, R22 ;  /* 0x000000ffff087224 */ /* 0x000fe400078e0016 */
[----:B------:R-:W-:Y:S02]  /*1c400*/  IMAD.MOV.U32 R9, RZ, RZ, R28 ;  /* 0x000000ffff097224 */ /* 0x000fe400078e001c */
[----:B------:R-:W-:Y:S01]  /*1c410*/  IMAD.X R26, R26, 0x1, R0, P4 ;  /* 0x000000011a1a7824 */ /* 0x000fe200020e0600 */
[----:B------:R1:W-:Y:S04]  /*1c420*/  STL [R1+0x868], R22 ;  /* 0x0008681601007387 */ /* 0x0003e80000100800 */
[----:B------:R2:W-:Y:S04]  /*1c430*/  LDGSTS.E [R4+0x27200], [R8.64], P2 ;  /* 0x2720000008047fae */ /* 0x0005e80009121844 */
[----:B------:R-:W-:Y:S04]  /*1c440*/  STL [R1+0x864], R28 ;  /* 0x0008641c01007387 */ /* 0x000fe80000100800 */
[----:B------:R3:W-:Y:S01]  /*1c450*/  STL [R1+0x878], R25 ;  /* 0x0008781901007387 */ /* 0x0007e20000100800 */
[----:B--2---:R-:W-:-:S03]  /*1c460*/  IMAD.MOV.U32 R8, RZ, RZ, R25 ;  /* 0x000000ffff087224 */ /* 0x004fc600078e0019 */
[----:B-1----:R-:W2:Y:S01]  /*1c470*/  LDL.LU R22, [R1+0x2cc] ;  /* 0x0002cc0001167983 */ /* 0x002ea20000300800 */
[----:B------:R-:W-:-:S05]  /*1c480*/  IMAD.MOV.U32 R9, RZ, RZ, R26 ;  /* 0x000000ffff097224 */ /* 0x000fca00078e001a */
[----:B------:R1:W-:Y:S01]  /*1c490*/  LDGSTS.E [R4+0x27a00], [R8.64], P0 ;  /* 0x27a0000008047fae */ /* 0x0003e20008121844 */
[----:B------:R-:W-:Y:S02]  /*1c4a0*/  ISETP.GT.AND P0, PT, R3, 0x2, PT ;  /* 0x000000020300780c */ /* 0x000fe40003f04270 */
[----:B---3--:R-:W-:Y:S02]  /*1c4b0*/  LOP3.LUT R25, R35, 0x40, RZ, 0x3c, !PT ;  /* 0x0000004023197812 */ /* 0x008fe400078e3cff */
[----:B-1----:R-:W-:Y:S02]  /*1c4c0*/  SEL R4, RZ, 0x4, !P0 ;  /* 0x00000004ff047807 */ /* 0x002fe40004000000 */
[----:B------:R-:W-:Y:S02]  /*1c4d0*/  IADD3 R21, P0, R21, R206, RZ ;  /* 0x000000ce15157210 */ /* 0x000fe40007f1e0ff */
[----:B------:R-:W-:Y:S01]  /*1c4e0*/  SEL R4, R4, RZ, !P1 ;  /* 0x000000ff04047207 */ /* 0x000fe20004800000 */
[----:B------:R1:W-:Y:S03]  /*1c4f0*/  STL [R1+0x874], R26 ;  /* 0x0008741a01007387 */ /* 0x0003e60000100800 */
[----:B------:R-:W-:Y:S01]  /*1c500*/  ISETP.NE.U32.AND P2, PT, R4, RZ, PT ;  /* 0x000000ff0400720c */ /* 0x000fe20003f45070 */
[----:B------:R-:W-:Y:S01]  /*1c510*/  STL [R1+0x290], R21 ;  /* 0x0002901501007387 */ /* 0x000fe20000100800 */
[----:B------:R-:W-:-:S02]  /*1c520*/  IMAD R4, R204, 0x8000, R25 ;  /* 0x00008000cc047824 */ /* 0x000fc400078e0219 */
[----:B------:R-:W-:Y:S02]  /*1c530*/  IMAD.MOV.U32 R8, RZ, RZ, R21 ;  /* 0x000000ffff087224 */ /* 0x000fe400078e0015 */
[----:B-----5:R-:W-:-:S05]  /*1c540*/  IMAD.X R24, R24, 0x1, R0, P0 ;  /* 0x0000000118187824 */ /* 0x020fca00000e0600 */
[----:B------:R3:W-:Y:S04]  /*1c550*/  STL [R1+0x28c], R24 ;  /* 0x00028c1801007387 */ /* 0x0007e80000100800 */
[----:B-1----:R-:W4:Y:S04]  /*1c560*/  LDL.LU R26, [R1+0x2ec] ;  /* 0x0002ec00011a7983 */ /* 0x002f280000300800 */
[----:B------:R-:W5:Y:S01]  /*1c570*/  LDL.LU R25, [R1+0x2f0] ;  /* 0x0002f00001197983 */ /* 0x000f620000300800 */
[----:B------:R-:W-:-:S03]  /*1c580*/  IMAD.MOV.U32 R9, RZ, RZ, R24 ;  /* 0x000000ffff097224 */ /* 0x000fc600078e0018 */
[----:B---3--:R-:W3:Y:S04]  /*1c590*/  LDL.LU R24, [R1+0x30c] ;  /* 0x00030c0001187983 */ /* 0x008ee80000300800 */
[----:B------:R-:W3:Y:S01]  /*1c5a0*/  LDL.LU R21, [R1+0x310] ;  /* 0x0003100001157983 */ /* 0x000ee20000300800 */
[----:B------:R-:W-:-:S03]  /*1c5b0*/  ISETP.GT.AND P0, PT, R3, 0x6, PT ;  /* 0x000000060300780c */ /* 0x000fc60003f04270 */
[----:B------:R1:W-:Y:S01]  /*1c5c0*/  LDGSTS.E [R4+0x20400], [R8.64], P2 ;  /* 0x2040000008047fae */ /* 0x0003e20009121844 */
[----:B------:R-:W-:Y:S02]  /*1c5d0*/  SEL R5, RZ, 0x4, !P0 ;  /* 0x00000004ff057807 */ /* 0x000fe40004000000 */
[----:B------:R-:W-:Y:S02]  /*1c5e0*/  ISETP.GT.AND P0, PT, R3, 0xa, PT ;  /* 0x0000000a0300780c */ /* 0x000fe40003f04270 */
[----:B------:R-:W-:-:S04]  /*1c5f0*/  SEL R5, R5, RZ, !P1 ;  /* 0x000000ff05057207 */ /* 0x000fc80004800000 */
[----:B------:R-:W-:Y:S02]  /*1c600*/  ISETP.NE.U32.AND P2, PT, R5, RZ, PT ;  /* 0x000000ff0500720c */ /* 0x000fe40003f45070 */
[----:B------:R-:W-:Y:S02]  /*1c610*/  SEL R5, RZ, 0x4, !P0 ;  /* 0x00000004ff057807 */ /* 0x000fe40004000000 */
[----:B------:R-:W-:-:S05]  /*1c620*/  IADD3 R23, P0, R23, R206, RZ ;  /* 0x000000ce17177210 */ /* 0x000fca0007f1e0ff */
[----:B------:R-:W-:Y:S01]  /*1c630*/  IMAD.X R27, R27, 0x1, R0, P0 ;  /* 0x000000011b1b7824 */ /* 0x000fe200000e0600 */
[----:B------:R-:W-:Y:S01]  /*1c640*/  IADD3 R20, P0, R20, R206, RZ ;  /* 0x000000ce14147210 */ /* 0x000fe20007f1e0ff */
[----:B------:R-:W-:Y:S01]  /*1c650*/  STL [R1+0x2b0], R23 ;  /* 0x0002b01701007387 */ /* 0x000fe20000100800 */
[----:B-1----:R-:W-:-:S03]  /*1c660*/  IMAD.MOV.U32 R8, RZ, RZ, R23 ;  /* 0x000000ffff087224 */ /* 0x002fc600078e0017 */
[----:B------:R1:W-:Y:S01]  /*1c670*/  STL [R1+0x2ac], R27 ;  /* 0x0002ac1b01007387 */ /* 0x0003e20000100800 */
[----:B------:R-:W-:Y:S01]  /*1c680*/  IMAD.MOV.U32 R9, RZ, RZ, R27 ;  /* 0x000000ffff097224 */ /* 0x000fe200078e001b */
[----:B------:R-:W-:Y:S02]  /*1c690*/  SEL R5, R5, RZ, !P1 ;  /* 0x000000ff05057207 */ /* 0x000fe40004800000 */
[----:B------:R-:W-:Y:S02]  /*1c6a0*/  STL [R1+0x2d0], R20 ;  /* 0x0002d01401007387 */ /* 0x000fe40000100800 */
[----:B------:R-:W-:Y:S02]  /*1c6b0*/  ISETP.NE.U32.AND P3, PT, R5, RZ, PT ;  /* 0x000000ff0500720c */ /* 0x000fe40003f65070 */
[----:B------:R1:W-:Y:S02]  /*1c6c0*/  LDGSTS.E [R4+0x20c00], [R8.64], P2 ;  /* 0x20c0000008047fae */ /* 0x0003e40009121844 */
[----:B-1----:R-:W-:-:S02]  /*1c6d0*/  IMAD.MOV.U32 R8, RZ, RZ, R20 ;  /* 0x000000ffff087224 */ /* 0x002fc400078e0014 */
[----:B--2---:R-:W-:Y:S01]  /*1c6e0*/  IMAD.X R22, R22, 0x1, R0, P0 ;  /* 0x0000000116167824 */ /* 0x004fe200000e0600 */
[----:B------:R-:W-:-:S04]  /*1c6f0*/  ISETP.GT.AND P0, PT, R3, 0xe, PT ;  /* 0x0000000e0300780c */ /* 0x000fc80003f04270 */
[----:B------:R1:W-:Y:S04]  /*1c700*/  STL [R1+0x2cc], R22 ;  /* 0x0002cc1601007387 */ /* 0x0003e80000100800 */
[----:B------:R-:W2:Y:S04]  /*1c710*/  LDL.LU R27, [R1+0x32c] ;  /* 0x00032c00011b7983 */ /* 0x000ea80000300800 */
[----:B------:R-:W2:Y:S01]  /*1c720*/  LDL.LU R23, [R1+0x330] ;  /* 0x0003300001177983 */ /* 0x000ea20000300800 */
[----:B------:R-:W-:Y:S01]  /*1c730*/  IMAD.MOV.U32 R9, RZ, RZ, R22 ;  /* 0x000000ffff097224 */ /* 0x000fe200078e0016 */
[----:B------:R-:W-:-:S02]  /*1c740*/  SEL R5, RZ, 0x4, !P0 ;  /* 0x00000004ff057807 */ /* 0x000fc40004000000 */
[----:B-1----:R-:W2:Y:S01]  /*1c750*/  LDL.LU R22, [R1+0x34c] ;  /* 0x00034c0001167983 */ /* 0x002ea20000300800 */
[----:B------:R-:W-:-:S03]  /*1c760*/  ISETP.GT.AND P0, PT, R3, 0x12, PT ;  /* 0x000000120300780c */ /* 0x000fc60003f04270 */
[----:B------:R-:W2:Y:S01]  /*1c770*/  LDL.LU R20, [R1+0x350] ;  /* 0x0003500001147983 */ /* 0x000ea20000300800 */
[----:B------:R-:W-:-:S03]  /*1c780*/  SEL R5, R5, RZ, !P1 ;  /* 0x000000ff05057207 */ /* 0x000fc60004800000 */
[----:B------:R1:W-:Y:S01]  /*1c790*/  LDGSTS.E [R4+0x21400], [R8.64], P3 ;  /* 0x2140000008047fae */ /* 0x0003e20009921844 */
[----:B------:R-:W-:Y:S02]  /*1c7a0*/  ISETP.NE.U32.AND P2, PT, R5, RZ, PT ;  /* 0x000000ff0500720c */ /* 0x000fe40003f45070 */
[----:B------:R-:W-:Y:S02]  /*1c7b0*/  SEL R5, RZ, 0x4, !P0 ;  /* 0x00000004ff057807 */ /* 0x000fe40004000000 */
[----:B-----5:R-:W-:-:S05]  /*1c7c0*/  IADD3 R25, P0, R25, R206, RZ ;  /* 0x000000ce19197210 */ /* 0x020fca0007f1e0ff */
[----:B----4-:R-:W-:Y:S01]  /*1c7d0*/  IMAD.X R26, R26, 0x1, R0, P0 ;  /* 0x000000011a1a7824 */ /* 0x010fe200000e0600 */
[----:B---3--:R-:W-:Y:S01]  /*1c7e0*/  IADD3 R21, P0, R21, R206, RZ ;  /* 0x000000ce15157210 */ /* 0x008fe20007f1e0ff */
[----:B-1----:R-:W-:Y:S02]  /*1c7f0*/  IMAD.MOV.U32 R8, RZ, RZ, R25 ;  /* 0x000000ffff087224 */ /* 0x002fe400078e0019 */
[----:B------:R-:W-:Y:S02]  /*1c800*/  IMAD.MOV.U32 R9, RZ, RZ, R26 ;  /* 0x000000ffff097224 */ /* 0x000fe400078e001a */
[----:B------:R-:W-:Y:S01]  /*1c810*/  IMAD.X R24, R24, 0x1, R0, P0 ;  /* 0x0000000118187824 */ /* 0x000fe200000e0600 */
[----:B------:R-:W-:Y:S04]  /*1c820*/  STL [R1+0x2f0], R25 ;  /* 0x0002f01901007387 */ /* 0x000fe80000100800 */
[----:B------:R1:W-:Y:S04]  /*1c830*/  STL [R1+0x2ec], R26 ;  /* 0x0002ec1a01007387 */ /* 0x0003e80000100800 */
[----:B------:R3:W-:Y:S04]  /*1c840*/  STL [R1+0x310], R21 ;  /* 0x0003101501007387 */ /* 0x0007e80000100800 */
[----:B------:R4:W-:Y:S04]  /*1c850*/  LDGSTS.E [R4+0x21c00], [R8.64], P2 ;  /* 0x21c0000008047fae */ /* 0x0009e80009121844 */
[----:B------:R5:W-:Y:S04]  /*1c860*/  STL [R1+0x30c], R24 ;  /* 0x00030c1801007387 */ /* 0x000be80000100800 */
[----:B-1----:R-:W2:Y:S01]  /*1c870*/  LDL.LU R26, [R1+0x36c] ;  /* 0x00036c00011a7983 */ /* 0x002ea20000300800 */
[----:B----4-:R-:W-:-:S03]  /*1c880*/  IMAD.MOV.U32 R8, RZ, RZ, R21 ;  /* 0x000000ffff087224 */ /* 0x010fc600078e0015 */
[----:B---3--:R-:W3:Y:S01]  /*1c890*/  LDL.LU R21, [R1+0x370] ;  /* 0x0003700001157983 */ /* 0x008ee20000300800 */
[----:B------:R-:W-:-:S03]  /*1c8a0*/  IMAD.MOV.U32 R9, RZ, RZ, R24 ;  /* 0x000000ffff097224 */ /* 0x000fc600078e0018 */
[----:B------:R-:W4:Y:S04]  /*1c8b0*/  LDL.LU R25, [R1+0x38c] ;  /* 0x00038c0001197983 */ /* 0x000f280000300800 */
[----:B-----5:R-:W5:Y:S01]  /*1c8c0*/  LDL.LU R24, [R1+0x390] ;  /* 0x0003900001187983 */ /* 0x020f620000300800 */
[----:B------:R-:W-:Y:S02]  /*1c8d0*/  SEL R5, R5, RZ, !P1 ;  /* 0x000000ff05057207 */ /* 0x000fe40004800000 */
[----:B------:R-:W-:Y:S02]  /*1c8e0*/  ISETP.GT.AND P0, PT, R3, 0x16, PT ;  /* 0x000000160300780c */ /* 0x000fe40003f04270 */
[----:B------:R-:W-:Y:S02]  /*1c8f0*/  ISETP.NE.U32.AND P3, PT, R5, RZ, PT ;  /* 0x000000ff0500720c */ /* 0x000fe40003f65070 */
[----:B------:R-:W-:-:S02]  /*1c900*/  SEL R5, RZ, 0x4, !P0 ;  /* 0x00000004ff057807 */ /* 0x000fc40004000000 */
[----:B------:R-:W-:Y:S02]  /*1c910*/  ISETP.GT.AND P0, PT, R3, 0x1a, PT ;  /* 0x0000001a0300780c */ /* 0x000fe40003f04270 */
[----:B------:R-:W-:-:S04]  /*1c920*/  SEL R5, R5, RZ, !P1 ;  /* 0x000000ff05057207 */ /* 0x000fc80004800000 */
[----:B------:R-:W-:Y:S02]  /*1c930*/  ISETP.NE.U32.AND P2, PT, R5, RZ, PT ;  /* 0x000000ff0500720c */ /* 0x000fe40003f45070 */
[----:B------:R-:W-:Y:S01]  /*1c940*/  SEL R5, RZ, 0x4, !P0 ;  /* 0x00000004ff057807 */ /* 0x000fe20004000000 */
[----:B------:R1:W-:Y:S03]  /*1c950*/  LDGSTS.E [R4+0x22400], [R8.64], P3 ;  /* 0x2240000008047fae */ /* 0x0003e60009921844 */
[----:B------:R-:W-:-:S04]  /*1c960*/  SEL R5, R5, RZ, !P1 ;  /* 0x000000ff05057207 */ /* 0x000fc80004800000 */
[----:B------:R-:W-:Y:S02]  /*1c970*/  ISETP.NE.U32.AND P3, PT, R5, RZ, PT ;  /* 0x000000ff0500720c */ /* 0x000fe40003f65070 */
[----:B--2---:R-:W-:-:S05]  /*1c980*/  IADD3 R23, P0, R23, R206, RZ ;  /* 0x000000ce17177210 */ /* 0x004fca0007f1e0ff */
[--C-:B------:R-:W-:Y:S01]  /*1c990*/  IMAD.X R27, R27, 0x1, R0.reuse, P0 ;  /* 0x000000011b1b7824 */ /* 0x100fe200000e0600 */
[----:B------:R-:W-:Y:S01]  /*1c9a0*/  IADD3 R20, P0, R20, R206, RZ ;  /* 0x000000ce14147210 */ /* 0x000fe20007f1e0ff */
[----:B------:R-:W-:Y:S04]  /*1c9b0*/  STL [R1+0x330], R23 ;  /* 0x0003301701007387 */ /* 0x000fe80000100800 */
[----:B------:R-:W-:Y:S01]  /*1c9c0*/  IMAD.X R22, R22, 0x1, R0, P0 ;  /* 0x0000000116167824 */ /* 0x000fe200000e0600 */
[----:B------:R2:W-:Y:S01]  /*1c9d0*/  STL [R1+0x32c], R27 ;  /* 0x00032c1b01007387 */ /* 0x0005e20000100800 */
[----:B-1----:R-:W-:Y:S02]  /*1c9e0*/  IMAD.MOV.U32 R8, RZ, RZ, R23 ;  /* 0x000000ffff087224 */ /* 0x002fe400078e0017 */
[----:B------:R-:W-:Y:S01]  /*1c9f0*/  IMAD.MOV.U32 R9, RZ, RZ, R27 ;  /* 0x000000ffff097224 */ /* 0x000fe200078e001b */
[----:B------:R-:W-:Y:S01]  /*1ca00*/  STL [R1+0x350], R20 ;  /* 0x0003501401007387 */ /* 0x000fe20000100800 */
[----:B------:R-:W-:-:S03]  /*1ca10*/  ISETP.GT.AND P0, PT, R3, 0x1e, PT ;  /* 0x0000001e0300780c */ /* 0x000fc60003f04270 */
[----:B------:R1:W-:Y:S04]  /*1ca20*/  STL [R1+0x34c], R22 ;  /* 0x00034c1601007387 */ /* 0x0003e80000100800 */
[----:B--2---:R-:W2:Y:S04]  /*1ca30*/  LDL.LU R27, [R1+0x3ac] ;  /* 0x0003ac00011b7983 */ /* 0x004ea80000300800 */
[----:B------:R-:W2:Y:S01]  /*1ca40*/  LDL.LU R23, [R1+0x3b0] ;  /* 0x0003b00001177983 */ /* 0x000ea20000300800 */
[----:B------:R-:W-:-:S03]  /*1ca50*/  SEL R5, RZ, 0x4, !P0 ;  /* 0x00000004ff057807 */ /* 0x000fc60004000000 */
[----:B------:R1:W-:Y:S01]  /*1ca60*/  LDGSTS.E [R4+0x22c00], [R8.64], P2 ;  /* 0x22c0000008047fae */ /* 0x0003e20009121844 */
[----:B------:R-:W-:Y:S02]  /*1ca70*/  SEL R5, R5, RZ, !P1 ;  /* 0x000000ff05057207 */ /* 0x000fe40004800000 */
[----:B------:R-:W-:Y:S01]  /*1ca80*/  ISETP.GT.AND P0, PT, R3, 0x22, PT ;  /* 0x000000220300780c */ /* 0x000fe20003f04270 */
[----:B-1----:R-:W-:Y:S02]  /*1ca90*/  IMAD.MOV.U32 R9, RZ, RZ, R22 ;  /* 0x000000ffff097224 */ /* 0x002fe400078e0016 */
[----:B------:R-:W-:Y:S01]  /*1caa0*/  IMAD.MOV.U32 R8, RZ, RZ, R20 ;  /* 0x000000ffff087224 */ /* 0x000fe200078e0014 */
[----:B------:R-:W2:Y:S04]  /*1cab0*/  LDL.LU R22, [R1+0x3cc] ;  /* 0x0003cc0001167983 */ /* 0x000ea80000300800 */
[----:B------:R-:W2:Y:S01]  /*1cac0*/  LDL.LU R20, [R1+0x3d0] ;  /* 0x0003d00001147983 */ /* 0x000ea20000300800 */
[----:B------:R-:W-:-:S02]  /*1cad0*/  ISETP.NE.U32.AND P2, PT, R5, RZ, PT ;  /* 0x000000ff0500720c */ /* 0x000fc40003f45070 */
[----:B------:R-:W-:Y:S01]  /*1cae0*/  SEL R5, RZ, 0x4, !P0 ;  /* 0x00000004ff057807 */ /* 0x000fe20004000000 */
[----:B------:R1:W-:Y:S01]  /*1caf0*/  LDGSTS.E [R4+0x23400], [R8.64], P3 ;  /* 0x2340000008047fae */ /* 0x0003e20009921844 */
[----:B---3--:R-:W-:-:S05]  /*1cb00*/  IADD3 R21, P0, R21, R206, RZ ;  /* 0x000000ce15157210 */ /* 0x008fca0007f1e0ff */
[----:B------:R-:W-:Y:S01]  /*1cb10*/  IMAD.X R26, R26, 0x1, R0, P0 ;  /* 0x000000011a1a7824 */ /* 0x000fe200000e0600 */
[----:B-----5:R-:W-:Y:S01]  /*1cb20*/  IADD3 R24, P0, R24, R206, RZ ;  /* 0x000000ce18187210 */ /* 0x020fe20007f1e0ff */
[----:B------:R3:W-:Y:S01]  /*1cb30*/  STL [R1+0x370], R21 ;  /* 0x0003701501007387 */ /* 0x0007e20000100800 */
[----:B-1----:R-:W-:-:S03]  /*1cb40*/  IMAD.MOV.U32 R8, RZ, RZ, R21 ;  /* 0x000000ffff087224 */ /* 0x002fc600078e0015 */
[----:B------:R1:W-:Y:S01]  /*1cb50*/  STL [R1+0x36c], R26 ;  /* 0x00036c1a01007387 */ /* 0x0003e20000100800 */
[----:B----4-:R-:W-:-:S03]  /*1cb60*/  IMAD.X R25, R25, 0x1, R0, P0 ;  /* 0x0000000119197824 */ /* 0x010fc600000e0600 */
[----:B---3--:R-:W3:Y:S01]  /*1cb70*/  LDL.LU R21, [R1+0x3f0] ;  /* 0x0003f00001157983 */ /* 0x008ee20000300800 */
[----:B------:R-:W-:-:S03]  /*1cb80*/  IMAD.MOV.U32 R9, RZ, RZ, R26 ;  /* 0x000000ffff097224 */ /* 0x000fc600078e001a */
[----:B------:R-:W-:Y:S04]  /*1cb90*/  STL [R1+0x390], R24 ;  /* 0x0003901801007387 */ /* 0x000fe80000100800 */
[----:B------:R4:W-:Y:S04]  /*1cba0*/  STL [R1+0x38c], R25 ;  /* 0x00038c1901007387 */ /* 0x0009e80000100800 */
[----:B-1----:R-:W5:Y:S01]  /*1cbb0*/  LDL.LU R26, [R1+0x3ec] ;  /* 0x0003ec00011a7983 */ /* 0x002f620000300800 */
[----:B------:R-:W-:Y:S02]  /*1cbc0*/  SEL R5, R5, RZ, !P1 ;  /* 0x000000ff05057207 */ /* 0x000fe40004800000 */
[----:B------:R-:W-:Y:S01]  /*1cbd0*/  ISETP.GT.AND P0, PT, R3, 0x26, PT ;  /* 0x000000260300780c */ /* 0x000fe20003f04270 */
[----:B------:R1:W-:Y:S01]  /*1cbe0*/  LDGSTS.E [R4+0x23c00], [R8.64], P2 ;  /* 0x23c0000008047fae */ /* 0x0003e20009121844 */
[----:B------:R-:W-:-:S02]  /*1cbf0*/  ISETP.NE.U32.AND P3, PT, R5, RZ, PT ;  /* 0x000000ff0500720c */ /* 0x000fc40003f65070 */
[----:B------:R-:W-:Y:S02]  /*1cc00*/  SEL R5, RZ, 0x4, !P0 ;  /* 0x00000004ff057807 */ /* 0x000fe40004000000 */
[----:B------:R-:W-:Y:S02]  /*1cc10*/  ISETP.GT.AND P0, PT, R3, 0x2a, PT ;  /* 0x0000002a0300780c */ /* 0x000fe40003f04270 */
[----:B------:R-:W-:-:S04]  /*1cc20*/  SEL R5, R5, RZ, !P1 ;  /* 0x000000ff05057207 */ /* 0x000fc80004800000 */
[----:B------:R-:W-:Y:S02]  /*1cc30*/  ISETP.NE.U32.AND P2, PT, R5, RZ, PT ;  /* 0x000000ff0500720c */ /* 0x000fe40003f45070 */
[----:B------:R-:W-:Y:S01]  /*1cc40*/  SEL R5, RZ, 0x4, !P0 ;  /* 0x00000004ff057807 */ /* 0x000fe20004000000 */
[----:B-1----:R-:W-:Y:S02]  /*1cc50*/  IMAD.MOV.U32 R9, RZ, RZ, R25 ;  /* 0x000000ffff097224 */ /* 0x002fe400078e0019 */
[----:B------:R-:W-:Y:S01]  /*1cc60*/  IMAD.MOV.U32 R8, RZ, RZ, R24 ;  /* 0x000000ffff087224 */ /* 0x000fe200078e0018 */
[----:B----4-:R-:W5:Y:S04]  /*1cc70*/  LDL.LU R25, [R1+0x82c] ;  /* 0x00082c0001197983 */ /* 0x010f680000300800 */
[----:B------:R-:W5:Y:S01]  /*1cc80*/  LDL.LU R24, [R1+0x830] ;  /* 0x0008300001187983 */ /* 0x000f620000300800 */
[----:B------:R-:W-:-:S03]  /*1cc90*/  SEL R5, R5, RZ, !P1 ;  /* 0x000000ff05057207 */ /* 0x000fc60004800000 */
[----:B------:R1:W-:Y:S01]  /*1cca0*/  LDGSTS.E [R4+0x24400], [R8.64], P3 ;  /* 0x2440000008047fae */ /* 0x0003e20009921844 */
[----:B------:R-:W-:Y:S02]  /*1ccb0*/  ISETP.NE.U32.AND P3, PT, R5, RZ, PT ;  /* 0x000000ff0500720c */ /* 0x000fe40003f65070 */
[----:B--2---:R-:W-:-:S05]  /*1ccc0*/  IADD3 R23, P0, R23, R206, RZ ;  /* 0x000000ce17177210 */ /* 0x004fca0007f1e0ff */
[----:B------:R-:W-:Y:S02]  /*1ccd0*/  IMAD.X R27, R27, 0x1, R0, P0 ;  /* 0x000000011b1b7824 */ /* 0x000fe400000e0600 */
[----:B-1----:R-:W-:Y:S02]  /*1cce0*/  IMAD.MOV.U32 R8, RZ, RZ, R23 ;  /* 0x000000ffff087224 */ /* 0x002fe400078e0017 */
[----:B------:R-:W-:Y:S01]  /*1ccf0*/  IMAD.MOV.U32 R9, RZ, RZ, R27 ;  /* 0x000000ffff097224 */ /* 0x000fe200078e001b */
[----:B------:R1:W-:Y:S01]  /*1cd00*/  STL [R1+0x3b0], R23 ;  /* 0x0003b01701007387 */ /* 0x0003e20000100800 */
[----:B------:R-:W-:-:S03]  /*1cd10*/  IADD3 R20, P0, R20, R206, RZ ;  /* 0x000000ce14147210 */ /* 0x000fc60007f1e0ff */
[----:B------:R2:W-:Y:S02]  /*1cd20*/  LDGSTS.E [R4+0x24c00], [R8.64], P2 ;  /* 0x24c0000008047fae */ /* 0x0005e40009121844 */
[----:B------:R-:W-:Y:S01]  /*1cd30*/  IMAD.X R22, R22, 0x1, R0, P0 ;  /* 0x0000000116167824 */ /* 0x000fe200000e0600 */
[----:B------:R-:W-:-:S04]  /*1cd40*/  ISETP.GT.AND P0, PT, R3, 0x2e, PT ;  /* 0x0000002e0300780c */ /* 0x000fc80003f04270 */
[----:B------:R-:W-:Y:S01]  /*1cd50*/  SEL R5, RZ, 0x4, !P0 ;  /* 0x00000004ff057807 */ /* 0x000fe20004000000 */
[----:B------:R-:W-:Y:S01]  /*1cd60*/  STL [R1+0x3ac], R27 ;  /* 0x0003ac1b01007387 */ /* 0x000fe20000100800 */
[----:B------:R-:W-:Y:S02]  /*1cd70*/  ISETP.GT.AND P0, PT, R3, 0x32, PT ;  /* 0x000000320300780c */ /* 0x000fe40003f04270 */
[----:B------:R-:W-:Y:S01]  /*1cd80*/  SEL R5, R5, RZ, !P1 ;  /* 0x000000ff05057207 */ /* 0x000fe20004800000 */
[----:B------:R-:W-:Y:S01]  /*1cd90*/  STL [R1+0x3d0], R20 ;  /* 0x0003d01401007387 */ /* 0x000fe20000100800 */
[----:B--2---:R-:W-:Y:S02]  /*1cda0*/  IMAD.MOV.U32 R9, RZ, RZ, R22 ;  /* 0x000000ffff097224 */ /* 0x004fe400078e0016 */
[----:B------:R-:W-:Y:S01]  /*1cdb0*/  ISETP.NE.U32.AND P2, PT, R5, RZ, PT ;  /* 0x000000ff0500720c */ /* 0x000fe20003f45070 */
[----:B------:R2:W-:Y:S01]  /*1cdc0*/  STL [R1+0x3cc], R22 ;  /* 0x0003cc1601007387 */ /* 0x0005e20000100800 */
[----:B------:R-:W-:-:S03]  /*1cdd0*/  SEL R5, RZ, 0x4, !P0 ;  /* 0x00000004ff057807 */ /* 0x000fc60004000000 */
[----:B-1----:R-:W4:Y:S01]  /*1cde0*/  LDL.LU R23, [R1+0x83c] ;  /* 0x00083c0001177983 */ /* 0x002f220000300800 */
[----:B------:R-:W-:-:S03]  /*1cdf0*/  IMAD.MOV.U32 R8, RZ, RZ, R20 ;  /* 0x000000ffff087224 */ /* 0x000fc600078e0014 */
[----:B--2---:R-:W2:Y:S04]  /*1ce00*/  LDL.LU R22, [R1+0x850] ;  /* 0x0008500001167983 */ /* 0x004ea80000300800 */
[----:B------:R-:W4:Y:S04]  /*1ce10*/  LDL.LU R20, [R1+0x84c] ;  /* 0x00084c0001147983 */ /* 0x000f280000300800 */
[----:B------:R1:W-:Y:S01]  /*1ce20*/  LDGSTS.E [R4+0x25400], [R8.64], P3 ;  /* 0x2540000008047fae */ /* 0x0003e20009921844 */
[----:B---3--:R-:W-:-:S05]  /*1ce30*/  IADD3 R21, P0, R21, R206, RZ ;  /* 0x000000ce15157210 */ /* 0x008fca0007f1e0ff */
[----:B------:R3:W-:Y:S01]  /*1ce40*/  STL [R1+0x3f0], R21 ;  /* 0x0003f01501007387 */ /* 0x0007e20000100800 */
[----:B-1----:R-:W-:Y:S02]  /*1ce50*/  IMAD.MOV.U32 R8, RZ, RZ, R21 ;  /* 0x000000ffff087224 */ /* 0x002fe400078e0015 */
[----:B-----5:R-:W-:-:S05]  /*1ce60*/  IMAD.X R26, R26, 0x1, R0, P0 ;  /* 0x000000011a1a7824 */ /* 0x020fca00000e0600 */
[----:B------:R-:W-:Y:S04]  /*1ce70*/  STL [R1+0x3ec], R26 ;  /* 0x0003ec1a01007387 */ /* 0x000fe80000100800 */
[----:B---3--:R-:W3:Y:S01]  /*1ce80*/  LDL.LU R21, [R1+0x840] ;  /* 0x0008400001157983 */ /* 0x008ee20000300800 */
[----:B------:R-:W-:Y:S01]  /*1ce90*/  SEL R5, R5, RZ, !P1 ;  /* 0x000000ff05057207 */ /* 0x000fe20004800000 */
[----:B------:R-:W-:-:S03]  /*1cea0*/  IMAD.MOV.U32 R9, RZ, RZ, R26 ;  /* 0x000000ffff097224 */ /* 0x000fc600078e001a */
[----:B------:R-:W-:Y:S02]  /*1ceb0*/  ISETP.NE.U32.AND P3, PT, R5, RZ, PT ;  /* 0x000000ff0500720c */ /* 0x000fe40003f65070 */
[----:B------:R1:W-:Y:S01]  /*1cec0*/  LDGSTS.E [R4+0x25c00], [R8.64], P2 ;  /* 0x25c0000008047fae */ /* 0x0003e20009121844 */
[----:B------:R-:W-:-:S05]  /*1ced0*/  IADD3 R24, P0, R24, R206, RZ ;  /* 0x000000ce18187210 */ /* 0x000fca0007f1e0ff */
[----:B------:R-:W-:Y:S01]  /*1cee0*/  IMAD.X R25, R25, 0x1, R0, P0 ;  /* 0x0000000119197824 */ /* 0x000fe200000e0600 */
[----:B------:R-:W-:-:S04]  /*1cef0*/  ISETP.GT.AND P0, PT, R3, 0x36, PT ;  /* 0x000000360300780c */ /* 0x000fc80003f04270 */
[----:B------:R-:W-:Y:S02]  /*1cf00*/  SEL R5, RZ, 0x4, !P0 ;  /* 0x00000004ff057807 */ /* 0x000fe40004000000 */
[----:B------:R-:W-:Y:S02]  /*1cf10*/  ISETP.GT.AND P0, PT, R3, 0x3a, PT ;  /* 0x0000003a0300780c */ /* 0x000fe40003f04270 */
[----:B------:R-:W-:Y:S01]  /*1cf20*/  SEL R5, R5, RZ, !P1 ;  /* 0x000000ff05057207 */ /* 0x000fe20004800000 */
[----:B------:R5:W-:Y:S03]  /*1cf30*/  STL [R1+0x830], R24 ;  /* 0x0008301801007387 */ /* 0x000be60000100800 */
[----:B------:R-:W-:Y:S01]  /*1cf40*/  ISETP.NE.U32.AND P2, PT, R5, RZ, PT ;  /* 0x000000ff0500720c */ /* 0x000fe20003f45070 */
[----:B------:R1:W-:Y:S01]  /*1cf50*/  STL [R1+0x82c], R25 ;  /* 0x00082c1901007387 */ /* 0x0003e20000100800 */
[----:B------:R-:W-:-:S03]  /*1cf60*/  SEL R5, RZ, 0x4, !P0 ;  /* 0x00000004ff057807 */ /* 0x000fc60004000000 */
[----:B------:R-:W5:Y:S04]  /*1cf70*/  LDL.LU R32, [R1+0xf0] ;  /* 0x0000f00001207983 */ /* 0x000f680000300800 */
[----:B------:R-:W5:Y:S04]  /*1cf80*/  LDL.LU R33, [R1+0xf4] ;  /* 0x0000f40001217983 */ /* 0x000f680000300800 */
[----:B------:R-:W5:Y:S04]  /*1cf90*/  LDL.LU R34, [R1+0xf8] ;  /* 0x0000f80001227983 */ /* 0x000f680000300800 */
        /* <DEDUP_REMOVED lines=9> */
[----:B------:R-:W5:Y:S01]  /*1d030*/  LDL.LU R44, [R1+0x8d0] ;  /* 0x0008d000012c7983 */ /* 0x000f620000300800 */
[----:B-1----:R-:W-:-:S03]  /*1d040*/  IMAD.MOV.U32 R8, RZ, RZ, R24 ;  /* 0x000000ffff087224 */ /* 0x002fc600078e0018 */
[----:B------:R-:W5:Y:S01]  /*1d050*/  LDL.LU R45, [R1+0x8cc] ;  /* 0x0008cc00012d7983 */ /* 0x000f620000300800 */
[----:B------:R-:W-:-:S03]  /*1d060*/  IMAD.MOV.U32 R9, RZ, RZ, R25 ;  /* 0x000000ffff097224 */ /* 0x000fc600078e0019 */
[----:B------:R-:W5:Y:S01]  /*1d070*/  LDL.LU R46, [R1+0x8c8] ;  /* 0x0008c800012e7983 */ /* 0x000f620000300800 */
[----:B------:R-:W-:-:S03]  /*1d080*/  SEL R5, R5, RZ, !P1 ;  /* 0x000000ff05057207 */ /* 0x000fc60004800000 */
[----:B------:R-:W5:Y:S04]  /*1d090*/  LDL.LU R47, [R1+0x8c4] ;  /* 0x0008c400012f7983 */ /* 0x000f680000300800 */
[----:B------:R1:W-:Y:S01]  /*1d0a0*/  LDGSTS.E [R4+0x26400], [R8.64], P3 ;  /* 0x2640000008047fae */ /* 0x0003e20009921844 */
[----:B------:R-:W-:Y:S01]  /*1d0b0*/  ISETP.NE.U32.AND P3, PT, R5, RZ, PT ;  /* 0x000000ff0500720c */ /* 0x000fe20003f65070 */
[C---:B------:R-:W-:Y:S08]  /*1d0c0*/  HMMA.1688.F32.TF32 R76, R48.reuse, R14, R236 ;  /* 0x0000000e304c723c */ /* 0x040ff000000810ec */
[C---:B------:R-:W-:Y:S08]  /*1d0d0*/  HMMA.1688.F32.TF32 R72, R48.reuse, R10, R240 ;  /* 0x0000000a3048723c */ /* 0x040ff000000810f0 */
[C---:B------:R-:W-:Y:S08]  /*1d0e0*/  HMMA.1688.F32.TF32 R64, R48.reuse, R178, R64 ;  /* 0x000000b23040723c */ /* 0x040ff00000081040 */
[C---:B------:R-:W-:Y:S08]  /*1d0f0*/  HMMA.1688.F32.TF32 R60, R48.reuse, R182, R60 ;  /* 0x000000b6303c723c */ /* 0x040ff0000008103c */
[C---:B------:R-:W-:Y:S08]  /*1d100*/  HMMA.1688.F32.TF32 R56, R48.reuse, R186, R56 ;  /* 0x000000ba3038723c */ /* 0x040ff00000081038 */
[C---:B------:R-:W-:Y:S08]  /*1d110*/  HMMA.1688.F32.TF32 R52, R48.reuse, R190, R52 ;  /* 0x000000be3034723c */ /* 0x040ff00000081034 */
[----:B------:R-:W-:Y:S01]  /*1d120*/  HMMA.1688.F32.TF32 R48, R48, R202, R196 ;  /* 0x000000ca3030723c */ /* 0x000fe200000810c4 */
[----:B--2---:R-:W-:-:S05]  /*1d130*/  IADD3 R22, P0, R22, R206, RZ ;  /* 0x000000ce16167210 */ /* 0x004fca0007f1e0ff */
[----:B----4-:R-:W-:Y:S01]  /*1d140*/  IMAD.X R23, R23, 0x1, R0, P0 ;  /* 0x0000000117177824 */ /* 0x010fe200000e0600 */
[----:B------:R-:W-:Y:S01]  /*1d150*/  IADD3 R20, P0, R20, R206, RZ ;  /* 0x000000ce14147210 */ /* 0x000fe20007f1e0ff */
[----:B------:R-:W-:Y:S04]  /*1d160*/  STL [R1+0x850], R22 ;  /* 0x0008501601007387 */ /* 0x000fe80000100800 */
[----:B------:R-:W-:Y:S04]  /*1d170*/  STL [R1+0x83c], R23 ;  /* 0x00083c1701007387 */ /* 0x000fe80000100800 */
[----:B------:R-:W-:Y:S01]  /*1d180*/  STL [R1+0x84c], R20 ;  /* 0x00084c1401007387 */ /* 0x000fe20000100800 */
[----:B-1----:R-:W-:-:S02]  /*1d190*/  IMAD.MOV.U32 R8, RZ, RZ, R22 ;  /* 0x000000ffff087224 */ /* 0x002fc400078e0016 */
[----:B------:R-:W-:-:S05]  /*1d1a0*/  IMAD.MOV.U32 R9, RZ, RZ, R23 ;  /* 0x000000ffff097224 */ /* 0x000fca00078e0017 */
[----:B------:R1:W-:Y:S02]  /*1d1b0*/  LDGSTS.E [R4+0x26c00], [R8.64], P2 ;  /* 0x26c0000008047fae */ /* 0x0003e40009121844 */
[----:B-1----:R-:W-:Y:S02]  /*1d1c0*/  IMAD.MOV.U32 R8, RZ, RZ, R20 ;  /* 0x000000ffff087224 */ /* 0x002fe400078e0014 */
[----:B---3--:R-:W-:-:S05]  /*1d1d0*/  IMAD.X R21, R21, 0x1, R0, P0 ;  /* 0x0000000115157824 */ /* 0x008fca00000e0600 */
[----:B------:R1:W-:Y:S04]  /*1d1e0*/  STL [R1+0x840], R21 ;  /* 0x0008401501007387 */ /* 0x0003e80000100800 */
[----:B------:R-:W2:Y:S04]  /*1d1f0*/  LDL.LU R28, [R1+0x110] ;  /* 0x00011000011c7983 */ /* 0x000ea80000300800 */
[----:B------:R-:W2:Y:S04]  /*1d200*/  LDL.LU R29, [R1+0x114] ;  /* 0x00011400011d7983 */ /* 0x000ea80000300800 */
[----:B------:R-:W2:Y:S04]  /*1d210*/  LDL.LU R30, [R1+0x118] ;  /* 0x00011800011e7983 */ /* 0x000ea80000300800 */
[----:B------:R-:W2:Y:S04]  /*1d220*/  LDL.LU R31, [R1+0x11c] ;  /* 0x00011c00011f7983 */ /* 0x000ea80000300800 */
[----:B-----5:R-:W3:Y:S04]  /*1d230*/  LDL.LU R24, [R1+0x120] ;  /* 0x0001200001187983 */ /* 0x020ee80000300800 */
[----:B------:R-:W3:Y:S04]  /*1d240*/  LDL.LU R25, [R1+0x124] ;  /* 0x0001240001197983 */ /* 0x000ee80000300800 */
[----:B------:R-:W3:Y:S01]  /*1d250*/  LDL.LU R26, [R1+0x128] ;  /* 0x00012800011a7983 */ /* 0x000ee20000300800 */
[----:B------:R-:W-:-:S03]  /*1d260*/  IMAD.MOV.U32 R9, RZ, RZ, R21 ;  /* 0x000000ffff097224 */ /* 0x000fc600078e0015 */
[----:B------:R-:W3:Y:S04]  /*1d270*/  LDL.LU R27, [R1+0x12c] ;  /* 0x00012c00011b7983 */ /* 0x000ee80000300800 */
[----:B------:R-:W1:Y:S04]  /*1d280*/  LDL.LU R236, [R1+0x1a0] ;  /* 0x0001a00001ec7983 */ /* 0x000e680000300800 */
[----:B------:R-:W1:Y:S04]  /*1d290*/  LDL.LU R237, [R1+0x1a4] ;  /* 0x0001a40001ed7983 */ /* 0x000e680000300800 */
[----:B------:R-:W1:Y:S04]  /*1d2a0*/  LDL.LU R238, [R1+0x1a8] ;  /* 0x0001a80001ee7983 */ /* 0x000e680000300800 */
[----:B------:R-:W1:Y:S04]  /*1d2b0*/  LDL.LU R239, [R1+0x1ac] ;  /* 0x0001ac0001ef7983 */ /* 0x000e680000300800 */
[----:B------:R-:W4:Y:S04]  /*1d2c0*/  LDL.LU R196, [R1+0x190] ;  /* 0x0001900001c47983 */ /* 0x000f280000300800 */
[----:B------:R-:W4:Y:S04]  /*1d2d0*/  LDL.LU R197, [R1+0x194] ;  /* 0x0001940001c57983 */ /* 0x000f280000300800 */
[----:B------:R-:W4:Y:S04]  /*1d2e0*/  LDL.LU R198, [R1+0x198] ;  /* 0x0001980001c67983 */ /* 0x000f280000300800 */
[----:B------:R5:W-:Y:S04]  /*1d2f0*/  LDGSTS.E [R4+0x27400], [R8.64], P3 ;  /* 0x2740000008047fae */ /* 0x000be80009921844 */
[----:B------:R-:W4:Y:S04]  /*1d300*/  LDL.LU R199, [R1+0x19c] ;  /* 0x00019c0001c77983 */ /* 0x000f280000300800 */
[----:B-----5:R-:W5:Y:S04]  /*1d310*/  LDL.LU R9, [R1+0x844] ;  /* 0x0008440001097983 */ /* 0x020f680000300800 */
[----:B------:R-:W2:Y:S04]  /*1d320*/  LDL.LU R8, [R1+0x848] ;  /* 0x0008480001087983 */ /* 0x000ea80000300800 */
[----:B------:R-:W3:Y:S04]  /*1d330*/  LDL.LU R181, [R1+0x294] ;  /* 0x0002940001b57983 */ /* 0x000ee80000300800 */
[----:B------:R-:W3:Y:S01]  /*1d340*/  LDL.LU R180, [R1+0x298] ;  /* 0x0002980001b47983 */ /* 0x000ee20000300800 */
[----:B------:R-:W-:-:S02]  /*1d350*/  ISETP.GT.AND P0, PT, R3, 0x3e, PT ;  /* 0x0000003e0300780c */ /* 0x000fc40003f04270 */
[C---:B------:R-:W-:Y:S01]  /*1d360*/  ISETP.GT.AND P2, PT, R3.reuse, 0x7, PT ;  /* 0x000000070300780c */ /* 0x040fe20003f44270 */
[----:B------:R-:W4:Y:S01]  /*1d370*/  LDL.LU R189, [R1+0x2b4] ;  /* 0x0002b40001bd7983 */ /* 0x000f220000300800 */
[----:B------:R-:W-:Y:S02]  /*1d380*/  SEL R5, RZ, 0x4, !P0 ;  /* 0x00000004ff057807 */ /* 0x000fe40004000000 */
[----:B------:R-:W-:Y:S01]  /*1d390*/  ISETP.GT.AND P0, PT, R3, 0x3, PT ;  /* 0x000000030300780c */ /* 0x000fe20003f04270 */
[----:B------:R-:W4:Y:S01]  /*1d3a0*/  LDL.LU R188, [R1+0x2b8] ;  /* 0x0002b80001bc7983 */ /* 0x000f220000300800 */
[----:B------:R-:W-:Y:S02]  /*1d3b0*/  SEL R5, R5, RZ, !P1 ;  /* 0x000000ff05057207 */ /* 0x000fe40004800000 */
[----:B------:R-:W-:Y:S01]  /*1d3c0*/  ISETP.GT.AND P3, PT, R3, 0xb, PT ;  /* 0x0000000b0300780c */ /* 0x000fe20003f64270 */
[----:B------:R-:W4:Y:S01]  /*1d3d0*/  LDL.LU R176, [R1+0x2d8] ;  /* 0x0002d80001b07983 */ /* 0x000f220000300800 */
[----:B------:R-:W-:-:S02]  /*1d3e0*/  ISETP.NE.U32.AND P5, PT, R5, RZ, PT ;  /* 0x000000ff0500720c */ /* 0x000fc40003fa5070 */
[----:B------:R-:W-:Y:S01]  /*1d3f0*/  SEL R5, RZ, 0x4, !P0 ;  /* 0x00000004ff057807 */ /* 0x000fe20004000000 */
[----:B------:R-:W4:Y:S03]  /*1d400*/  LDL.LU R240, [R1+0x180] ;  /* 0x0001800001f07983 */ /* 0x000f260000300800 */
[----:B------:R-:W-:Y:S01]  /*1d410*/  SEL R5, R5, RZ, !P1 ;  /* 0x000000ff05057207 */ /* 0x000fe20004800000 */
[----:B------:R-:W4:Y:S03]  /*1d420*/  LDL.LU R241, [R1+0x184] ;  /* 0x0001840001f17983 */ /* 0x000f260000300800 */
[----:B------:R-:W-:Y:S02]  /*1d430*/  ISETP.NE.U32.AND P0, PT, R5, RZ, PT ;  /* 0x000000ff0500720c */ /* 0x000fe40003f05070 */
[----:B------:R-:W-:-:S04]  /*1d440*/  SEL R5, RZ, 0x4, !P2 ;  /* 0x00000004ff057807 */ /* 0x000fc80005000000 */
[----:B------:R-:W-:-:S04]  /*1d450*/  SEL R5, R5, RZ, !P1 ;  /* 0x000000ff05057207 */ /* 0x000fc80004800000 */
[----:B------:R-:W-:Y:S02]  /*1d460*/  ISETP.NE.U32.AND P2, PT, R5, RZ, PT ;  /* 0x000000ff0500720c */ /* 0x000fe40003f45070 */
[----:B------:R-:W-:Y:S02]  /*1d470*/  SEL R5, RZ, 0x4, !P3 ;  /* 0x00000004ff057807 */ /* 0x000fe40005800000 */
[----:B------:R-:W-:Y:S02]  /*1d480*/  ISETP.GT.AND P3, PT, R3, 0xf, PT ;  /* 0x0000000f0300780c */ /* 0x000fe40003f64270 */
[----:B------:R-:W-:-:S04]  /*1d490*/  SEL R5, R5, RZ, !P1 ;  /* 0x000000ff05057207 */ /* 0x000fc80004800000 */
[----:B------:R-:W-:Y:S02]  /*1d4a0*/  ISETP.NE.U32.AND P4, PT, R5, RZ, PT ;  /* 0x000000ff0500720c */ /* 0x000fe40003f85070 */
[----:B------:R-:W-:-:S04]  /*1d4b0*/  SEL R5, RZ, 0x4, !P3 ;  /* 0x00000004ff057807 */ /* 0x000fc80005800000 */
[----:B------:R-:W-:Y:S01]  /*1d4c0*/  SEL R5, R5, RZ, !P1 ;  /* 0x000000ff05057207 */ /* 0x000fe20004800000 */
[----:B-1----:R-:W-:Y:S01]  /*1d4d0*/  HMMA.1688.F32.TF32 R20, R16, R190, R236 ;  /* 0x000000be1014723c */ /* 0x002fe200000810ec */
[-C--:B--2---:R-:W-:Y:S02]  /*1d4e0*/  IADD3 R8, P6, R8, R206.reuse, RZ ;  /* 0x000000ce08087210 */ /* 0x084fe40007fde0ff */
[----:B---3--:R-:W-:-:S03]  /*1d4f0*/  IADD3 R180, P3, R180, R206, RZ ;  /* 0x000000ceb4b47210 */ /* 0x008fc60007f7e0ff */
[----:B------:R-:W-:Y:S01]  /*1d500*/  STL [R1+0x848], R8 ;  /* 0x0008480801007387 */ /* 0x000fe20000100800 */
[----:B-----5:R-:W-:-:S03]  /*1d510*/  IMAD.X R9, R9, 0x1, R0, P6 ;  /* 0x0000000109097824 */ /* 0x020fc600030e0600 */
[----:B------:R-:W2:Y:S01]  /*1d520*/  LDL.LU R242, [R1+0x188] ;  /* 0x0001880001f27983 */ /* 0x000ea20000300800 */
[----:B------:R-:W-:-:S03]  /*1d530*/  IMAD.X R181, R181, 0x1, R0, P3 ;  /* 0x00000001b5b57824 */ /* 0x000fc600018e0600 */
[----:B------:R-:W2:Y:S04]  /*1d540*/  LDL.LU R243, [R1+0x18c] ;  /* 0x00018c0001f37983 */ /* 0x000ea80000300800 */
[----:B------:R-:W3:Y:S04]  /*1d550*/  LDL.LU R177, [R1+0x2d4] ;  /* 0x0002d40001b17983 */ /* 0x000ee80000300800 */
[----:B------:R-:W-:Y:S01]  /*1d560*/  STL [R1+0x298], R180 ;  /* 0x000298b401007387 */ /* 0x000fe20000100800 */
[----:B------:R-:W-:-:S03]  /*1d570*/  ISETP.NE.U32.AND P3, PT, R5, RZ, PT ;  /* 0x000000ff0500720c */ /* 0x000fc60003f65070 */
[----:B------:R-:W-:Y:S01]  /*1d580*/  STL [R1+0x844], R9 ;  /* 0x0008440901007387 */ /* 0x000fe20000100800 */
[----:B------:R-:W-:-:S03]  /*1d590*/  IMAD.MOV.U32 R5, RZ, RZ, R181 ;  /* 0x000000ffff057224 */ /* 0x000fc600078e00b5 */
[----:B------:R1:W-:Y:S04]  /*1d5a0*/  STL [R1+0x294], R181 ;  /* 0x000294b501007387 */ /* 0x0003e80000100800 */
[----:B------:R-:W5:Y:S04]  /*1d5b0*/  LDL.LU R236, [R1+0x170] ;  /* 0x0001700001ec7983 */ /* 0x000f680000300800 */
[----:B------:R-:W5:Y:S04]  /*1d5c0*/  LDL.LU R237, [R1+0x174] ;  /* 0x0001740001ed7983 */ /* 0x000f680000300800 */
[----:B------:R4:W-:Y:S04]  /*1d5d0*/  LDGSTS.E [R4+0x27c00], [R8.64], P5 ;  /* 0x27c0000008047fae */ /* 0x0009e8000a921844 */
[----:B------:R-:W5:Y:S04]  /*1d5e0*/  LDL.LU R238, [R1+0x178] ;  /* 0x0001780001ee7983 */ /* 0x000f680000300800 */
[----:B-1----:R-:W5:Y:S01]  /*1d5f0*/  LDL.LU R181, [R1+0x2f4] ;  /* 0x0002f40001b57983 */ /* 0x002f620000300800 */
[----:B----4-:R-:W-:-:S03]  /*1d600*/  IMAD.MOV.U32 R4, RZ, RZ, R180 ;  /* 0x000000ffff047224 */ /* 0x010fc600078e00b4 */
[----:B------:R-:W4:Y:S01]  /*1d610*/  LDL.LU R180, [R1+0x2f8] ;  /* 0x0002f80001b47983 */ /* 0x000f220000300800 */
[C---:B------:R-:W-:Y:S08]  /*1d620*/  HMMA.1688.F32.TF32 R44, R16.reuse, R14, R44 ;  /* 0x0000000e102c723c */ /* 0x040ff0000008102c */
[C---:B------:R-:W-:Y:S08]  /*1d630*/  HMMA.1688.F32.TF32 R40, R16.reuse, R10, R40 ;  /* 0x0000000a1028723c */ /* 0x040ff00000081028 */
[C---:B------:R-:W-:Y:S08]  /*1d640*/  HMMA.1688.F32.TF32 R36, R16.reuse, R6, R36 ;  /* 0x000000061024723c */ /* 0x040ff00000081024 */
[C---:B------:R-:W-:Y:S08]  /*1d650*/  HMMA.1688.F32.TF32 R32, R16.reuse, R178, R32 ;  /* 0x000000b21020723c */ /* 0x040ff00000081020 */
[C---:B------:R-:W-:Y:S08]  /*1d660*/  HMMA.1688.F32.TF32 R28, R16.reuse, R182, R28 ;  /* 0x000000b6101c723c */ /* 0x040ff0000008101c */
[----:B------:R-:W-:Y:S01]  /*1d670*/  HMMA.1688.F32.TF32 R24, R16, R186, R24 ;  /* 0x000000ba1018723c */ /* 0x000fe20000081018 */
[----:B------:R-:W-:-:S07]  /*1d680*/  ISETP.GT.AND P6, PT, R3, 0x13, PT ;  /* 0x000000130300780c */ /* 0x000fce0003fc4270 */
[----:B------:R-:W-:Y:S07]  /*1d690*/  HMMA.1688.F32.TF32 R16, R16, R202, R196 ;  /* 0x000000ca1010723c */ /* 0x000fee00000810c4 */
[----:B------:R-:W-:Y:S02]  /*1d6a0*/  LOP3.LUT R196, R12, 0x60, RZ, 0x3c, !PT ;  /* 0x000000600cc47812 */ /* 0x000fe400078e3cff */
[----:B------:R-:W-:-:S03]  /*1d6b0*/  ISETP.GT.AND P5, PT, R3, 0x17, PT ;  /* 0x000000170300780c */ /* 0x000fc60003fa4270 */
[----:B------:R-:W-:Y:S01]  /*1d6c0*/  IMAD R196, R204, 0x8000, R196 ;  /* 0x00008000ccc47824 */ /* 0x000fe200078e02c4 */
[----:B------:R-:W-:Y:S02]  /*1d6d0*/  SEL R12, RZ, 0x4, !P6 ;  /* 0x00000004ff0c7807 */ /* 0x000fe40007000000 */
[-C--:B------:R-:W-:Y:S02]  /*1d6e0*/  IADD3 R188, P6, R188, R206.reuse, RZ ;  /* 0x000000cebcbc7210 */ /* 0x080fe40007fde0ff */
[----:B------:R1:W-:Y:S01]  /*1d6f0*/  LDGSTS.E [R196+0x20600], [R4.64], P0 ;  /* 0x2060000004c47fae */ /* 0x0003e20008121844 */
[----:B------:R-:W-:Y:S02]  /*1d700*/  IADD3 R176, P0, R176, R206, RZ ;  /* 0x000000ceb0b07210 */ /* 0x000fe40007f1e0ff */
[----:B------:R-:W-:Y:S01]  /*1d710*/  IMAD.X R189, R189, 0x1, R0, P6 ;  /* 0x00000001bdbd7824 */ /* 0x000fe200030e0600 */
[----:B-1----:R-:W-:-:S04]  /*1d720*/  SEL R4, RZ, 0x4, !P5 ;  /* 0x00000004ff047807 */ /* 0x002fc80006800000 */
[----:B------:R-:W-:Y:S01]  /*1d730*/  SEL R4, R4, RZ, !P1 ;  /* 0x000000ff04047207 */ /* 0x000fe20004800000 */
[----:B------:R-:W-:Y:S01]  /*1d740*/  IMAD.MOV.U32 R5, RZ, RZ, R189 ;  /* 0x000000ffff057224 */ /* 0x000fe200078e00bd */
[----:B------:R-:W-:Y:S01]  /*1d750*/  STL [R1+0x2b8], R188 ;  /* 0x0002b8bc01007387 */ /* 0x000fe20000100800 */
[----:B------:R-:W-:Y:S01]  /*1d760*/  IMAD.MOV.U32 R239, RZ, RZ, R13 ;  /* 0x000000ffffef7224 */ /* 0x000fe200078e000d */
[----:B------:R-:W-:Y:S02]  /*1d770*/  SEL R8, R12, RZ, !P1 ;  /* 0x000000ff0c087207 */ /* 0x000fe40004800000 */
[----:B------:R-:W-:Y:S04]  /*1d780*/  STL [R1+0x2d8], R176 ;  /* 0x0002d8b001007387 */ /* 0x000fe80000100800 */
[----:B------:R-:W-:Y:S01]  /*1d790*/  STL [R1+0x2b4], R189 ;  /* 0x0002b4bd01007387 */ /* 0x000fe20000100800 */
[----:B---3--:R-:W-:Y:S01]  /*1d7a0*/  IMAD.X R177, R177, 0x1, R0, P0 ;  /* 0x00000001b1b17824 */ /* 0x008fe200000e0600 */
[----:B------:R-:W-:Y:S01]  /*1d7b0*/  ISETP.NE.U32.AND P0, PT, R4, RZ, PT ;  /* 0x000000ff0400720c */ /* 0x000fe20003f05070 */
[----:B------:R-:W-:Y:S01]  /*1d7c0*/  IMAD.MOV.U32 R4, RZ, RZ, R188 ;  /* 0x000000ffff047224 */ /* 0x000fe200078e00bc */
[----:B--2---:R-:W-:Y:S04]  /*1d7d0*/  HMMA.1688.F32.TF32 R12, R192, R14, R240 ;  /* 0x0000000ec00c723c */ /* 0x004fe800000810f0 */
[----:B------:R1:W-:Y:S04]  /*1d7e0*/  LDGSTS.E [R196+0x20e00], [R4.64], P2 ;  /* 0x20e0000004c47fae */ /* 0x0003e80009121844 */
[----:B------:R2:W-:Y:S04]  /*1d7f0*/  STL [R1+0x2d4], R177 ;  /* 0x0002d4b101007387 */ /* 0x0005e80000100800 */
[----:B------:R-:W3:Y:S04]  /*1d800*/  LDL.LU R240, [R1+0x160] ;  /* 0x0001600001f07983 */ /* 0x000ee80000300800 */
[----:B------:R-:W3:Y:S01]  /*1d810*/  LDL.LU R241, [R1+0x164] ;  /* 0x0001640001f17983 */ /* 0x000ee20000300800 */
[----:B-1----:R-:W-:Y:S01]  /*1d820*/  IMAD.MOV.U32 R5, RZ, RZ, R177 ;  /* 0x000000ffff057224 */ /* 0x002fe200078e00b1 */
[----:B----4-:R-:W-:-:S05]  /*1d830*/  IADD3 R180, P2, R180, R206, RZ ;  /* 0x000000ceb4b47210 */ /* 0x010fca0007f5e0ff */
[----:B------:R-:W-:Y:S01]  /*1d840*/  STL [R1+0x2f8], R180 ;  /* 0x0002f8b401007387 */ /* 0x000fe20000100800 */
[----:B-----5:R-:W-:-:S03]  /*1d850*/  IMAD.X R181, R181, 0x1, R0, P2 ;  /* 0x00000001b5b57824 */ /* 0x020fc600010e0600 */
[----:B------:R-:W3:Y:S04]  /*1d860*/  LDL.LU R242, [R1+0x168] ;  /* 0x0001680001f27983 */ /* 0x000ee80000300800 */
[----:B------:R-:W3:Y:S04]  /*1d870*/  LDL.LU R243, [R1+0x16c] ;  /* 0x00016c0001f37983 */ /* 0x000ee80000300800 */
[----:B------:R-:W4:Y:S04]  /*1d880*/  LDL.LU R198, [R1+0x314] ;  /* 0x0003140001c67983 */ /* 0x000f280000300800 */
[----:B--2---:R-:W2:Y:S04]  /*1d890*/  LDL.LU R177, [R1+0x318] ;  /* 0x0003180001b17983 */ /* 0x004ea80000300800 */
[----:B------:R1:W-:Y:S04]  /*1d8a0*/  STL [R1+0x2f4], R181 ;  /* 0x0002f4b501007387 */ /* 0x0003e80000100800 */
[----:B------:R-:W5:Y:S04]  /*1d8b0*/  LDL.LU R205, [R1+0x334] ;  /* 0x0003340001cd7983 */ /* 0x000f680000300800 */
[----:B------:R-:W3:Y:S01]  /*1d8c0*/  LDL.LU R189, [R1+0x338] ;  /* 0x0003380001bd7983 */ /* 0x000ee20000300800 */
[----:B------:R-:W-:-:S02]  /*1d8d0*/  ISETP.GT.AND P6, PT, R3, 0x1b, PT ;  /* 0x0000001b0300780c */ /* 0x000fc40003fc4270 */
[----:B------:R-:W-:Y:S02]  /*1d8e0*/  ISETP.NE.U32.AND P5, PT, R8, RZ, PT ;  /* 0x000000ff0800720c */ /* 0x000fe40003fa5070 */
[----:B------:R-:W-:-:S04]  /*1d8f0*/  SEL R8, RZ, 0x4, !P6 ;  /* 0x00000004ff087807 */ /* 0x000fc80007000000 */
[----:B------:R-:W-:Y:S01]  /*1d900*/  SEL R8, R8, RZ, !P1 ;  /* 0x000000ff08087207 */ /* 0x000fe20004800000 */
[----:B------:R-:W-:-:S03]  /*1d910*/  IMAD.MOV.U32 R4, RZ, RZ, R176 ;  /* 0x000000ffff047224 */ /* 0x000fc600078e00b0 */
[----:B------:R-:W-:Y:S02]  /*1d920*/  ISETP.NE.U32.AND P2, PT, R8, RZ, PT ;  /* 0x000000ff0800720c */ /* 0x000fe40003f45070 */
[----:B------:R-:W-:Y:S01]  /*1d930*/  HMMA.1688.F32.TF32 R8, R192, R10, R236 ;  /* 0x0000000ac008723c */ /* 0x000fe200000810ec */
[----:B------:R-:W5:Y:S04]  /*1d940*/  LDL.LU R236, [R1+0x150] ;  /* 0x0001500001ec7983 */ /* 0x000f680000300800 */
[----:B------:R-:W5:Y:S04]  /*1d950*/  LDL.LU R237, [R1+0x154] ;  /* 0x0001540001ed7983 */ /* 0x000f680000300800 */
[----:B------:R-:W5:Y:S04]  /*1d960*/  LDL.LU R238, [R1+0x158] ;  /* 0x0001580001ee7983 */ /* 0x000f680000300800 */
[----:B------:R1:W-:Y:S04]  /*1d970*/  LDGSTS.E [R196+0x21600], [R4.64], P4 ;  /* 0x2160000004c47fae */ /* 0x0003e8000a121844 */
[----:B------:R-:W5:Y:S04]  /*1d980*/  LDL.LU R239, [R1+0x15c] ;  /* 0x00015c0001ef7983 */ /* 0x000f680000300800 */
[----:B------:R-:W5:Y:S01]  /*1d990*/  LDL.LU R201, [R1+0x354] ;  /* 0x0003540001c97983 */ /* 0x000f620000300800 */
[----:B-1----:R-:W-:-:S03]  /*1d9a0*/  IMAD.MOV.U32 R5, RZ, RZ, R181 ;  /* 0x000000ffff057224 */ /* 0x002fc600078e00b5 */
[----:B------:R-:W5:Y:S01]  /*1d9b0*/  LDL.LU R181, [R1+0x358] ;  /* 0x0003580001b57983 */ /* 0x000f620000300800 */
[----:B------:R-:W-:Y:S01]  /*1d9c0*/  ISETP.GT.AND P4, PT, R3, 0x1f, PT ;  /* 0x0000001f0300780c */ /* 0x000fe20003f84270 */
[----:B------:R-:W-:Y:S02]  /*1d9d0*/  IMAD.MOV.U32 R4, RZ, RZ, R180 ;  /* 0x000000ffff047224 */ /* 0x000fe400078e00b4 */
[----:B------:R-:W5:Y:S01]  /*1d9e0*/  LDL.LU R199, [R1+0x378] ;  /* 0x0003780001c77983 */ /* 0x000f620000300800 */
[----:B------:R-:W-:-:S03]  /*1d9f0*/  SEL R176, RZ, 0x4, !P4 ;  /* 0x00000004ffb07807 */ /* 0x000fc60006000000 */
[----:B------:R-:W5:Y:S04]  /*1da00*/  LDL.LU R197, [R1+0x398] ;  /* 0x0003980001c57983 */ /* 0x000f680000300800 */
[----:B------:R-:W5:Y:S04]  /*1da10*/  LDL.LU R188, [R1+0x3b8] ;  /* 0x0003b80001bc7983 */ /* 0x000f680000300800 */
[----:B------:R1:W-:Y:S02]  /*1da20*/  LDGSTS.E [R196+0x21e00], [R4.64], P3 ;  /* 0x21e0000004c47fae */ /* 0x0003e40009921844 */
[----:B-1----:R-:W-:-:S02]  /*1da30*/  SEL R4, R176, RZ, !P1 ;  /* 0x000000ffb0047207 */ /* 0x002fc40004800000 */
[----:B--2---:R-:W-:-:S05]  /*1da40*/  IADD3 R177, P6, R177, R206, RZ ;  /* 0x000000ceb1b17210 */ /* 0x004fca0007fde0ff */
[----:B----4-:R-:W-:Y:S01]  /*1da50*/  IMAD.X R198, R198, 0x1, R0, P6 ;  /* 0x00000001c6c67824 */ /* 0x010fe200030e0600 */
[----:B------:R1:W-:Y:S01]  /*1da60*/  STL [R1+0x318], R177 ;  /* 0x000318b101007387 */ /* 0x0003e20000100800 */
[----:B---3--:R-:W-:-:S03]  /*1da70*/  IADD3 R189, P6, R189, R206, RZ ;  /* 0x000000cebdbd7210 */ /* 0x008fc60007fde0ff */
[----:B------:R2:W-:Y:S01]  /*1da80*/  STL [R1+0x314], R198 ;  /* 0x000314c601007387 */ /* 0x0005e20000100800 */
[----:B------:R-:W-:-:S03]  /*1da90*/  IMAD.MOV.U32 R176, RZ, RZ, R177 ;  /* 0x000000ffffb07224 */ /* 0x000fc600078e00b1 */
[----:B------:R3:W-:Y:S01]  /*1daa0*/  STL [R1+0x338], R189 ;  /* 0x000338bd01007387 */ /* 0x0007e20000100800 */
[----:B-1----:R-:W-:-:S03]  /*1dab0*/  IMAD.MOV.U32 R177, RZ, RZ, R198 ;  /* 0x000000ffffb17224 */ /* 0x002fc600078e00c6 */
[----:B------:R-:W4:Y:S01]  /*1dac0*/  LDL.LU R200, [R1+0x374] ;  /* 0x0003740001c87983 */ /* 0x000f220000300800 */
[----:B-----5:R-:W-:-:S03]  /*1dad0*/  IMAD.X R205, R205, 0x1, R0, P6 ;  /* 0x00000001cdcd7824 */ /* 0x020fc600030e0600 */
[----:B--2---:R-:W2:Y:S04]  /*1dae0*/  LDL.LU R198, [R1+0x394] ;  /* 0x0003940001c67983 */ /* 0x004ea80000300800 */
[----:B------:R1:W-:Y:S04]  /*1daf0*/  LDGSTS.E [R196+0x22600], [R176.64], P5 ;  /* 0x22600000b0c47fae */ /* 0x0003e8000a921844 */
[----:B------:R-:W-:Y:S01]  /*1db00*/  STL [R1+0x334], R205 ;  /* 0x000334cd01007387 */ /* 0x000fe20000100800 */
[----:B-1----:R-:W-:-:S03]  /*1db10*/  IMAD.MOV.U32 R176, RZ, RZ, R189 ;  /* 0x000000ffffb07224 */ /* 0x002fc600078e00bd */
[----:B---3--:R-:W3:Y:S01]  /*1db20*/  LDL.LU R189, [R1+0x3b4] ;  /* 0x0003b40001bd7983 */ /* 0x008ee20000300800 */
[C---:B------:R-:W-:Y:S01]  /*1db30*/  ISETP.GT.AND P3, PT, R3.reuse, 0x27, PT ;  /* 0x000000270300780c */ /* 0x040fe20003f64270 */
[----:B------:R-:W-:Y:S01]  /*1db40*/  IMAD.MOV.U32 R177, RZ, RZ, R205 ;  /* 0x000000ffffb17224 */ /* 0x000fe200078e00cd */
[----:B------:R-:W-:Y:S02]  /*1db50*/  ISETP.GT.AND P4, PT, R3, 0x23, PT ;  /* 0x000000230300780c */ /* 0x000fe40003f84270 */
[----:B------:R-:W-:Y:S02]  /*1db60*/  SEL R180, RZ, 0x4, !P3 ;  /* 0x00000004ffb47807 */ /* 0x000fe40005800000 */
[-C--:B------:R-:W-:Y:S01]  /*1db70*/  IADD3 R181, P6, R181, R206.reuse, RZ ;  /* 0x000000ceb5b57210 */ /* 0x080fe20007fde0ff */
[----:B------:R1:W-:Y:S01]  /*1db80*/  LDGSTS.E [R196+0x22e00], [R176.64], P0 ;  /* 0x22e00000b0c47fae */ /* 0x0003e20008121844 */
[----:B------:R-:W-:Y:S02]  /*1db90*/  SEL R180, R180, RZ, !P1 ;  /* 0x000000ffb4b47207 */ /* 0x000fe40004800000 */
[----:B------:R-:W-:Y:S01]  /*1dba0*/  SEL R5, RZ, 0x4, !P4 ;  /* 0x00000004ff057807 */ /* 0x000fe20006000000 */
[----:B------:R-:W-:Y:S01]  /*1dbb0*/  IMAD.X R201, R201, 0x1, R0, P6 ;  /* 0x00000001c9c97824 */ /* 0x000fe200030e0600 */
[----:B------:R-:W-:Y:S01]  /*1dbc0*/  IADD3 R199, P0, R199, R206, RZ ;  /* 0x000000cec7c77210 */ /* 0x000fe20007f1e0ff */
[----:B------:R5:W-:Y:S01]  /*1dbd0*/  STL [R1+0x358], R181 ;  /* 0x000358b501007387 */ /* 0x000be20000100800 */
[----:B------:R-:W-:-:S02]  /*1dbe0*/  ISETP.NE.U32.AND P4, PT, R4, RZ, PT ;  /* 0x000000ff0400720c */ /* 0x000fc40003f85070 */
[----:B------:R-:W-:Y:S01]  /*1dbf0*/  ISETP.NE.U32.AND P5, PT, R180, RZ, PT ;  /* 0x000000ffb400720c */ /* 0x000fe20003fa5070 */
[----:B------:R-:W-:Y:S01]  /*1dc00*/  IMAD.MOV.U32 R180, RZ, RZ, R181 ;  /* 0x000000ffffb47224 */ /* 0x000fe200078e00b5 */
[----:B------:R-:W-:Y:S02]  /*1dc10*/  SEL R4, R5, RZ, !P1 ;  /* 0x000000ff05047207 */ /* 0x000fe40004800000 */
[----:B------:R-:W-:Y:S01]  /*1dc20*/  IADD3 R197, P6, R197, R206, RZ ;  /* 0x000000cec5c57210 */ /* 0x000fe20007fde0ff */
[----:B-----5:R-:W-:Y:S01]  /*1dc30*/  IMAD.MOV.U32 R181, RZ, RZ, R201 ;  /* 0x000000ffffb57224 */ /* 0x020fe200078e00c9 */
[----:B------:R-:W-:Y:S01]  /*1dc40*/  ISETP.NE.U32.AND P3, PT, R4, RZ, PT ;  /* 0x000000ff0400720c */ /* 0x000fe20003f65070 */
[----:B------:R-:W-:Y:S04]  /*1dc50*/  STL [R1+0x378], R199 ;  /* 0x000378c701007387 */ /* 0x000fe80000100800 */
[----:B------:R5:W-:Y:S04]  /*1dc60*/  LDGSTS.E [R196+0x23600], [R180.64], P2 ;  /* 0x23600000b4c47fae */ /* 0x000be80009121844 */
[----:B------:R-:W-:Y:S04]  /*1dc70*/  STL [R1+0x354], R201 ;  /* 0x000354c901007387 */ /* 0x000fe80000100800 */
[----:B------:R-:W3:Y:S01]  /*1dc80*/  LDL.LU R208, [R1+0x140] ;  /* 0x0001400001d07983 */ /* 0x000ee20000300800 */
[----:B-----5:R-:W-:-:S03]  /*1dc90*/  IMAD.MOV.U32 R180, RZ, RZ, R199 ;  /* 0x000000ffffb47224 */ /* 0x020fc600078e00c7 */
[----:B------:R-:W5:Y:S04]  /*1dca0*/  LDL.LU R209, [R1+0x144] ;  /* 0x0001440001d17983 */ /* 0x000f680000300800 */
[----:B------:R-:W-:Y:S04]  /*1dcb0*/  STL [R1+0x398], R197 ;  /* 0x000398c501007387 */ /* 0x000fe80000100800 */
[----:B------:R-:W5:Y:S04]  /*1dcc0*/  LDL.LU R210, [R1+0x148] ;  /* 0x0001480001d27983 */ /* 0x000f680000300800 */
[----:B------:R-:W5:Y:S01]  /*1dcd0*/  LDL.LU R211, [R1+0x14c] ;  /* 0x00014c0001d37983 */ /* 0x000f620000300800 */
[----:B------:R-:W-:Y:S07]  /*1dce0*/  HMMA.1688.F32.TF32 R4, R192, R6, R240 ;  /* 0x00000006c004723c */ /* 0x000fee00000810f0 */
[----:B------:R-:W-:-:S02]  /*1dcf0*/  IMAD.MOV.U32 R241, RZ, RZ, R2 ;  /* 0x000000fffff17224 */ /* 0x000fc400078e0002 */
[----:B----4-:R-:W-:Y:S01]  /*1dd00*/  IMAD.X R200, R200, 0x1, R0, P0 ;  /* 0x00000001c8c87824 */ /* 0x010fe200000e0600 */
[----:B------:R-:W-:-:S03]  /*1dd10*/  IADD3 R188, P0, R188, R206, RZ ;  /* 0x000000cebcbc7210 */ /* 0x000fc60007f1e0ff */
[----:B------:R-:W-:Y:S02]  /*1dd20*/  IMAD.MOV.U32 R181, RZ, RZ, R200 ;  /* 0x000000ffffb57224 */ /* 0x000fe400078e00c8 */
[--C-:B--2---:R-:W-:Y:S01]  /*1dd30*/  IMAD.X R198, R198, 0x1, R0.reuse, P6 ;  /* 0x00000001c6c67824 */ /* 0x104fe200030e0600 */
[----:B------:R-:W-:Y:S04]  /*1dd40*/  STL [R1+0x374], R200 ;  /* 0x000374c801007387 */ /* 0x000fe80000100800 */
[----:B------:R2:W-:Y:S04]  /*1dd50*/  LDGSTS.E [R196+0x23e00], [R180.64], P4 ;  /* 0x23e00000b4c47fae */ /* 0x0005e8000a121844 */
[----:B------:R-:W-:Y:S01]  /*1dd60*/  STL [R1+0x3b8], R188 ;  /* 0x0003b8bc01007387 */ /* 0x000fe20000100800 */
[----:B---3--:R-:W-:-:S02]  /*1dd70*/  IMAD.X R189, R189, 0x1, R0, P0 ;  /* 0x00000001bdbd7824 */ /* 0x008fc400000e0600 */
[----:B--2---:R-:W-:Y:S02]  /*1dd80*/  IMAD.MOV.U32 R180, RZ, RZ, R197 ;  /* 0x000000ffffb47224 */ /* 0x004fe400078e00c5 */
[----:B------:R-:W-:Y:S01]  /*1dd90*/  IMAD.MOV.U32 R181, RZ, RZ, R198 ;  /* 0x000000ffffb57224 */ /* 0x000fe200078e00c6 */
[----:B------:R-:W-:Y:S04]  /*1dda0*/  STL [R1+0x394], R198 ;  /* 0x000394c601007387 */ /* 0x000fe80000100800 */
[----:B------:R2:W-:Y:S04]  /*1ddb0*/  STL [R1+0x3b4], R189 ;  /* 0x0003b4bd01007387 */ /* 0x0005e80000100800 */
[----:B------:R3:W-:Y:S04]  /*1ddc0*/  LDGSTS.E [R196+0x24600], [R180.64], P3 ;  /* 0x24600000b4c47fae */ /* 0x0007e80009921844 */
[----:B------:R-:W4:Y:S04]  /*1ddd0*/  LDL.LU R240, [R1+0x130] ;  /* 0x0001300001f07983 */ /* 0x000f280000300800 */
[----:B------:R-:W4:Y:S01]  /*1dde0*/  LDL.LU R2, [R1+0x8c0] ;  /* 0x0008c00001027983 */ /* 0x000f220000300800 */
[----:B---3--:R-:W-:-:S02]  /*1ddf0*/  IMAD.MOV.U32 R181, RZ, RZ, R189 ;  /* 0x000000ffffb57224 */ /* 0x008fc400078e00bd */
[----:B------:R-:W-:Y:S01]  /*1de00*/  IMAD.MOV.U32 R180, RZ, RZ, R188 ;  /* 0x000000ffffb47224 */ /* 0x000fe200078e00bc */
[----:B--2---:R-:W2:Y:S04]  /*1de10*/  LDL.LU R189, [R1+0x3d4] ;  /* 0x0003d40001bd7983 */ /* 0x004ea80000300800 */
[----:B------:R-:W3:Y:S04]  /*1de20*/  LDL.LU R188, [R1+0x3d8] ;  /* 0x0003d80001bc7983 */ /* 0x000ee80000300800 */
[----:B------:R-:W2:Y:S04]  /*1de30*/  LDL.LU R199, [R1+0x3f4] ;  /* 0x0003f40001c77983 */ /* 0x000ea80000300800 */
[----:B------:R-:W4:Y:S01]  /*1de40*/  LDL.LU R198, [R1+0x818] ;  /* 0x0008180001c67983 */ /* 0x000f220000300800 */
[----:B-1----:R-:W-:Y:S03]  /*1de50*/  HMMA.1688.F32.TF32 R176, R192, R178, R236 ;  /* 0x000000b2c0b0723c */ /* 0x002fe600000810ec */
[----:B------:R-:W1:Y:S01]  /*1de60*/  S2R R239, SR_TID.X ;  /* 0x0000000000ef7919 */ /* 0x000e620000002100 */
[----:B------:R-:W-:-:S02]  /*1de70*/  ISETP.GT.AND P0, PT, R3, 0x2b, PT ;  /* 0x0000002b0300780c */ /* 0x000fc40003f04270 */
[C---:B------:R-:W-:Y:S01]  /*1de80*/  ISETP.GT.AND P6, PT, R3.reuse, 0x2f, PT ;  /* 0x0000002f0300780c */ /* 0x040fe20003fc4270 */
[----:B------:R5:W-:Y:S01]  /*1de90*/  LDGSTS.E [R196+0x24e00], [R180.64], P5 ;  /* 0x24e00000b4c47fae */ /* 0x000be2000a921844 */
[C---:B------:R-:W-:Y:S02]  /*1dea0*/  ISETP.GT.AND P4, PT, R3.reuse, 0x37, PT ;  /* 0x000000370300780c */ /* 0x040fe40003f84270 */
[C---:B------:R-:W-:Y:S01]  /*1deb0*/  ISETP.GT.AND P3, PT, R3.reuse, 0x3b, PT ;  /* 0x0000003b0300780c */ /* 0x040fe20003f64270 */
[----:B------:R-:W-:Y:S01]  /*1dec0*/  IMAD.MOV.U32 R242, RZ, RZ, R185 ;  /* 0x000000fffff27224 */ /* 0x000fe200078e00b9 */
[----:B------:R-:W-:Y:S01]  /*1ded0*/  ISETP.GT.AND P5, PT, R3, 0x3f, PT ;  /* 0x0000003f0300780c */ /* 0x000fe20003fa4270 */
[----:B------:R-:W-:Y:S01]  /*1dee0*/  IMAD.MOV.U32 R243, RZ, RZ, R184 ;  /* 0x000000fffff37224 */ /* 0x000fe200078e00b8 */
[----:B------:R-:W4:Y:S01]  /*1def0*/  LDL.LU R217, [R1+0x3f8] ;  /* 0x0003f80001d97983 */ /* 0x000f220000300800 */
[----:B-----5:R-:W-:-:S03]  /*1df00*/  SEL R180, RZ, 0x4, !P0 ;  /* 0x00000004ffb47807 */ /* 0x020fc60004000000 */
[----:B------:R-:W5:Y:S01]  /*1df10*/  LDL.LU R214, [R1+0x814] ;  /* 0x0008140001d67983 */ /* 0x000f620000300800 */
[----:B------:R-:W-:Y:S02]  /*1df20*/  ISETP.GT.AND P0, PT, R3, 0x33, PT ;  /* 0x000000330300780c */ /* 0x000fe40003f04270 */
[----:B-1----:R-:W-:-:S04]  /*1df30*/  LOP3.LUT R205, R239, 0x3f, RZ, 0xc0, !PT ;  /* 0x0000003fefcd7812 */ /* 0x002fc800078ec0ff */
[----:B------:R-:W-:Y:S02]  /*1df40*/  ISETP.GE.AND P2, PT, R205, R3, PT ;  /* 0x00000003cd00720c */ /* 0x000fe40003f46270 */
[----:B------:R-:W-:Y:S02]  /*1df50*/  SEL R3, RZ, 0x4, !P6 ;  /* 0x00000004ff037807 */ /* 0x000fe40007000000 */
[----:B------:R-:W-:Y:S02]  /*1df60*/  SEL R185, RZ, 0x4, !P4 ;  /* 0x00000004ffb97807 */ /* 0x000fe40006000000 */
[----:B------:R-:W-:Y:S02]  /*1df70*/  SEL R3, R3, RZ, !P1 ;  /* 0x000000ff03037207 */ /* 0x000fe40004800000 */
[----:B------:R-:W-:Y:S02]  /*1df80*/  SEL R184, RZ, 0x4, !P0 ;  /* 0x00000004ffb87807 */ /* 0x000fe40004000000 */
[----:B------:R-:W-:-:S02]  /*1df90*/  ISETP.NE.U32.AND P4, PT, R3, RZ, PT ;  /* 0x000000ff0300720c */ /* 0x000fc40003f85070 */
[----:B------:R-:W-:Y:S02]  /*1dfa0*/  SEL R3, R185, RZ, !P1 ;  /* 0x000000ffb9037207 */ /* 0x000fe40004800000 */
[----:B------:R-:W-:Y:S02]  /*1dfb0*/  SEL R197, RZ, 0x4, !P3 ;  /* 0x00000004ffc57807 */ /* 0x000fe40005800000 */
[----:B------:R-:W-:Y:S02]  /*1dfc0*/  ISETP.NE.U32.AND P3, PT, R3, RZ, PT ;  /* 0x000000ff0300720c */ /* 0x000fe40003f65070 */
[----:B------:R-:W-:Y:S02]  /*1dfd0*/  SEL R3, RZ, 0x4, !P5 ;  /* 0x00000004ff037807 */ /* 0x000fe40006800000 */
[----:B------:R-:W-:-:S04]  /*1dfe0*/  SEL R180, R180, RZ, !P1 ;  /* 0x000000ffb4b47207 */ /* 0x000fc80004800000 */
[----:B------:R-:W-:Y:S02]  /*1dff0*/  ISETP.NE.U32.AND P6, PT, R180, RZ, PT ;  /* 0x000000ffb400720c */ /* 0x000fe40003fc5070 */
[----:B------:R-:W-:Y:S01]  /*1e000*/  HMMA.1688.F32.TF32 R180, R192, R182, R208 ;  /* 0x000000b6c0b4723c */ /* 0x000fe200000810d0 */
[----:B---3--:R-:W-:-:S05]  /*1e010*/  IADD3 R188, P0, R188, R206, RZ ;  /* 0x000000cebcbc7210 */ /* 0x008fca0007f1e0ff */
[----:B--2---:R-:W-:Y:S01]  /*1e020*/  IMAD.X R189, R189, 0x1, R0, P0 ;  /* 0x00000001bdbd7824 */ /* 0x004fe200000e0600 */
[----:B------:R-:W-:Y:S01]  /*1e030*/  STL [R1+0x3d8], R188 ;  /* 0x0003d8bc01007387 */ /* 0x000fe20000100800 */
[----:B----4-:R-:W-:-:S03]  /*1e040*/  IADD3 R198, P5, R198, R206, RZ ;  /* 0x000000cec6c67210 */ /* 0x010fc60007fbe0ff */
[----:B------:R1:W-:Y:S04]  /*1e050*/  STL [R1+0x3d4], R189 ;  /* 0x0003d4bd01007387 */ /* 0x0003e80000100800 */
[----:B------:R-:W2:Y:S04]  /*1e060*/  LDL.LU R212, [R1+0x3fc] ;  /* 0x0003fc0001d47983 */ /* 0x000ea80000300800 */
[----:B------:R-:W-:Y:S04]  /*1e070*/  STL [R1+0x818], R198 ;  /* 0x000818c601007387 */ /* 0x000fe80000100800 */
[----:B------:R-:W3:Y:S04]  /*1e080*/  LDL.LU R209, [R1+0x810] ;  /* 0x0008100001d17983 */ /* 0x000ee80000300800 */
[----:B------:R-:W4:Y:S04]  /*1e090*/  LDL.LU R213, [R1+0x804] ;  /* 0x0008040001d57983 */ /* 0x000f280000300800 */
[----:B------:R-:W4:Y:S04]  /*1e0a0*/  LDL.LU R211, [R1+0x80c] ;  /* 0x00080c0001d37983 */ /* 0x000f280000300800 */
[----:B------:R-:W4:Y:S01]  /*1e0b0*/  LDL.LU R208, [R1+0x808] ;  /* 0x0008080001d07983 */ /* 0x000f220000300800 */
[----:B------:R-:W-:Y:S01]  /*1e0c0*/  SEL R3, R3, RZ, !P1 ;  /* 0x000000ff03037207 */ /* 0x000fe20004800000 */
[----:B------:R-:W-:Y:S01]  /*1e0d0*/  IMAD.X R199, R199, 0x1, R0, P5 ;  /* 0x00000001c7c77824 */ /* 0x000fe200028e0600 */
[----:B------:R-:W-:Y:S01]  /*1e0e0*/  SEL R184, R184, RZ, !P1 ;  /* 0x000000ffb8b87207 */ /* 0x000fe20004800000 */
[----:B------:R1:W-:Y:S01]  /*1e0f0*/  LDGSTS.E [R196+0x25600], [R188.64], P6 ;  /* 0x25600000bcc47fae */ /* 0x0003e2000b121844 */
[----:B------:R-:W-:-:S02]  /*1e100*/  ISETP.NE.U32.AND P5, PT, R3, RZ, PT ;  /* 0x000000ff0300720c */ /* 0x000fc40003fa5070 */
[----:B------:R-:W-:Y:S02]  /*1e110*/  SEL R3, RZ, 0x4, P2 ;  /* 0x00000004ff037807 */ /* 0x000fe40001000000 */
[----:B------:R-:W-:Y:S01]  /*1e120*/  SEL R197, R197, RZ, !P1 ;  /* 0x000000ffc5c57207 */ /* 0x000fe20004800000 */
[----:B------:R-:W-:Y:S01]  /*1e130*/  STL [R1+0x3f4], R199 ;  /* 0x0003f4c701007387 */ /* 0x000fe20000100800 */
[----:B-----5:R-:W-:Y:S02]  /*1e140*/  IADD3 R214, P2, R214, R206, RZ ;  /* 0x000000ced6d67210 */ /* 0x020fe40007f5e0ff */
[----:B------:R-:W-:Y:S01]  /*1e150*/  ISETP.NE.U32.AND P0, PT, R184, RZ, PT ;  /* 0x000000ffb800720c */ /* 0x000fe20003f05070 */
[----:B------:R-:W5:Y:S01]  /*1e160*/  LDL.LU R210, [R1+0x400] ;  /* 0x0004000001d27983 */ /* 0x000f620000300800 */
[----:B------:R-:W-:Y:S01]  /*1e170*/  SEL R3, R3, RZ, !P1 ;  /* 0x000000ff03037207 */ /* 0x000fe20004800000 */
[----:B------:R-:W-:Y:S01]  /*1e180*/  IMAD.X R217, R217, 0x1, R0, P2 ;  /* 0x00000001d9d97824 */ /* 0x000fe200010e0600 */
[C---:B------:R-:W-:Y:S01]  /*1e190*/  HMMA.1688.F32.TF32 R184, R192.reuse, R186, R240 ;  /* 0x000000bac0b8723c */ /* 0x040fe200000810f0 */
[----:B------:R-:W5:Y:S04]  /*1e1a0*/  LDL.LU R216, [R1+0x404] ;  /* 0x0004040001d87983 */ /* 0x000f680000300800 */
[----:B------:R2:W-:Y:S03]  /*1e1b0*/  LDGSTS.E [R196+0x25e00], [R198.64], P4 ;  /* 0x25e00000c6c47fae */ /* 0x0005e6000a121844 */
[C---:B-1----:R-:W-:Y:S01]  /*1e1c0*/  HMMA.1688.F32.TF32 R188, R192.reuse, R190, R220 ;  /* 0x000000bec0bc723c */ /* 0x042fe200000810dc */
[----:B------:R1:W-:Y:S04]  /*1e1d0*/  STL [R1+0x814], R214 ;  /* 0x000814d601007387 */ /* 0x0003e80000100800 */
[----:B------:R-:W5:Y:S03]  /*1e1e0*/  LDL.LU R215, [R1+0x800] ;  /* 0x0008000001d77983 */ /* 0x000f660000300800 */
[----:B------:R-:W-:Y:S07]  /*1e1f0*/  HMMA.1688.F32.TF32 R200, R192, R202, R224 ;  /* 0x000000cac0c8723c */ /* 0x000fee00000810e0 */
[----:B------:R-:W-:-:S02]  /*1e200*/  IMAD.MOV.U32 R192, RZ, RZ, R214 ;  /* 0x000000ffffc07224 */ /* 0x000fc400078e00d6 */
[----:B------:R-:W-:-:S05]  /*1e210*/  IMAD.MOV.U32 R193, RZ, RZ, R217 ;  /* 0x000000ffffc17224 */ /* 0x000fca00078e00d9 */
[----:B------:R1:W-:Y:S01]  /*1e220*/  LDGSTS.E [R196+0x26600], [R192.64], P0 ;  /* 0x26600000c0c47fae */ /* 0x0003e20008121844 */
[----:B------:R-:W-:Y:S02]  /*1e230*/  ISETP.NE.U32.AND P6, PT, R197, RZ, PT ;  /* 0x000000ffc500720c */ /* 0x000fe40003fc5070 */
[----:B---3--:R-:W-:-:S05]  /*1e240*/  IADD3 R209, P1, R209, R206, RZ ;  /* 0x000000ced1d17210 */ /* 0x008fca0007f3e0ff */
[----:B--2---:R-:W-:Y:S01]  /*1e250*/  IMAD.X R212, R212, 0x1, R0, P1 ;  /* 0x00000001d4d47824 */ /* 0x004fe200008e0600 */
[----:B------:R-:W-:Y:S01]  /*1e260*/  STL [R1+0x810], R209 ;  /* 0x000810d101007387 */ /* 0x000fe20000100800 */
[----:B----4-:R-:W-:-:S03]  /*1e270*/  IADD3 R211, P4, R211, R206, RZ ;  /* 0x000000ced3d37210 */ /* 0x010fc60007f9e0ff */
[----:B------:R-:W-:Y:S01]  /*1e280*/  STL [R1+0x3f8], R217 ;  /* 0x0003f8d901007387 */ /* 0x000fe20000100800 */
[----:B------:R-:W-:-:S03]  /*1e290*/  IADD3 R208, P0, R208, R206, RZ ;  /* 0x000000ced0d07210 */ /* 0x000fc60007f1e0ff */
[----:B------:R-:W2:Y:S04]  /*1e2a0*/  LDL.LU R195, [R1+0x420] ;  /* 0x0004200001c37983 */ /* 0x000ea80000300800 */
[----:B------:R-:W-:Y:S01]  /*1e2b0*/  STL [R1+0x80c], R211 ;  /* 0x00080cd301007387 */ /* 0x000fe20000100800 */
[----:B------:R-:W-:-:S03]  /*1e2c0*/  IMAD.X R213, R213, 0x1, R0, P4 ;  /* 0x00000001d5d57824 */ /* 0x000fc600020e0600 */
[----:B------:R3:W-:Y:S04]  /*1e2d0*/  STL [R1+0x3fc], R212 ;  /* 0x0003fcd401007387 */ /* 0x0007e80000100800 */
[----:B------:R-:W4:Y:S01]  /*1e2e0*/  LDL.LU R194, [R1+0x7fc] ;  /* 0x0007fc0001c27983 */ /* 0x000f220000300800 */
[----:B-1----:R-:W-:-:S03]  /*1e2f0*/  IMAD.MOV.U32 R193, RZ, RZ, R212 ;  /* 0x000000ffffc17224 */ /* 0x002fc600078e00d4 */
[----:B------:R-:W-:Y:S01]  /*1e300*/  STL [R1+0x808], R208 ;  /* 0x000808d001007387 */ /* 0x000fe20000100800 */
[----:B------:R-:W-:-:S03]  /*1e310*/  IMAD.MOV.U32 R192, RZ, RZ, R209 ;  /* 0x000000ffffc07224 */ /* 0x000fc600078e00d1 */
[----:B------:R-:W2:Y:S04]  /*1e320*/  LDL.LU R214, [R1+0x43c] ;  /* 0x00043c0001d67983 */ /* 0x000ea80000300800 */
[----:B---3--:R-:W3:Y:S04]  /*1e330*/  LDL.LU R212, [R1+0x7f8] ;  /* 0x0007f80001d47983 */ /* 0x008ee80000300800 */
[----:B------:R-:W-:Y:S04]  /*1e340*/  STL [R1+0x804], R213 ;  /* 0x000804d501007387 */ /* 0x000fe80000100800 */
[----:B------:R-:W3:Y:S04]  /*1e350*/  LDL.LU R209, [R1+0x458] ;  /* 0x0004580001d17983 */ /* 0x000ee80000300800 */
[----:B------:R-:W3:Y:S04]  /*1e360*/  LDL.LU R197, [R1+0x7f4] ;  /* 0x0007f40001c57983 */ /* 0x000ee80000300800 */
[----:B------:R-:W1:Y:S01]  /*1e370*/  S2R R237, SR_TID.X ;  /* 0x0000000000ed7919 */ /* 0x000e620000002100 */
[----:B------:R-:W-:-:S03]  /*1e380*/  IMAD.MOV.U32 R206, RZ, RZ, c[0x0][0x18c] ;  /* 0x00006300ffce7624 */ /* 0x000fc600078e00ff */
[----:B------:R5:W-:Y:S01]  /*1e390*/  LDGSTS.E [R196+0x26e00], [R192.64], P3 ;  /* 0x26e00000c0c47fae */ /* 0x000be20009921844 */
[----:B------:R-:W-:-:S04]  /*1e3a0*/  IMAD.SHL.U32 R206, R206, 0x40, RZ ;  /* 0x00000040cece7824 */ /* 0x000fc800078e00ff */
[----:B------:R-:W-:Y:S02]  /*1e3b0*/  IMAD.SHL.U32 R206, R206, 0x4, RZ ;  /* 0x00000004cece7824 */ /* 0x000fe400078e00ff */
[----:B-----5:R-:W-:Y:S01]  /*1e3c0*/  IMAD.X R210, R210, 0x1, R0, P0 ;  /* 0x00000001d2d27824 */ /* 0x020fe200000e0600 */
[----:B------:R-:W-:Y:S02]  /*1e3d0*/  ISETP.NE.U32.AND P2, PT, R3, RZ, PT ;  /* 0x000000ff0300720c */ /* 0x000fe40003f45070 */
[----:B------:R-:W-:Y:S01]  /*1e3e0*/  IADD3 R215, P1, R215, R206, RZ ;  /* 0x000000ced7d77210 */ /* 0x000fe20007f3e0ff */
[----:B------:R-:W-:Y:S02]  /*1e3f0*/  IMAD.MOV.U32 R192, RZ, RZ, R211 ;  /* 0x000000ffffc07224 */ /* 0x000fe400078e00d3 */
[----:B------:R-:W-:Y:S01]  /*1e400*/  IMAD.MOV.U32 R193, RZ, RZ, R213 ;  /* 0x000000ffffc17224 */ /* 0x000fe200078e00d5 */
[----:B-1----:R-:W-:-:S04]  /*1e410*/  LOP3.LUT R238, R237, 0x3f, RZ, 0xc0, !PT ;  /* 0x0000003fedee7812 */ /* 0x002fc800078ec0ff */
[----:B------:R1:W-:Y:S01]  /*1e420*/  LDGSTS.E [R196+0x27600], [R192.64], P6 ;  /* 0x27600000c0c47fae */ /* 0x0003e2000b121844 */
[----:B------:R-:W-:Y:S01]  /*1e430*/  SHF.R.S32.HI R218, RZ, 0x6, R237 ;  /* 0x00000006ffda7819 */ /* 0x000fe200000114ed */
[----:B------:R-:W-:-:S03]  /*1e440*/  IMAD.SHL.U32 R217, R238, 0x4, RZ ;  /* 0x00000004eed97824 */ /* 0x000fc600078e00ff */
[----:B------:R-:W-:Y:S01]  /*1e450*/  SGXT R218, R218, 0x1 ;  /* 0x00000001dada781a */ /* 0x000fe20000000200 */
[----:B------:R-:W-:Y:S01]  /*1e460*/  STL [R1+0x800], R215 ;  /* 0x000800d701007387 */ /* 0x000fe20000100800 */
[----:B------:R-:W-:Y:S02]  /*1e470*/  IMAD.X R216, R216, 0x1, R2, P1 ;  /* 0x00000001d8d87824 */ /* 0x000fe400008e0602 */
[----:B------:R-:W-:Y:S01]  /*1e480*/  LOP3.LUT R217, R217, 0x110, R218, 0x78, !PT ;  /* 0x00000110d9d97812 */ /* 0x000fe200078e78da */
[----:B------:R5:W-:Y:S01]  /*1e490*/  STL [R1+0x400], R210 ;  /* 0x000400d201007387 */ /* 0x000be20000100800 */
[----:B-1----:R-:W-:Y:S02]  /*1e4a0*/  IMAD.MOV.U32 R192, RZ, RZ, R208 ;  /* 0x000000ffffc07224 */ /* 0x002fe400078e00d0 */
[----:B------:R-:W-:Y:S01]  /*1e4b0*/  IMAD.MOV.U32 R193, RZ, RZ, R210 ;  /* 0x000000ffffc17224 */ /* 0x000fe200078e00d2 */
[----:B------:R-:W3:Y:S01]  /*1e4c0*/  LDL.LU R211, [R1+0x474] ;  /* 0x0004740001d37983 */ /* 0x000ee20000300800 */
[----:B------:R-:W-:-:S03]  /*1e4d0*/  IMAD R3, R204, 0x10000, R217 ;  /* 0x00010000cc037824 */ /* 0x000fc600078e02d9 */
[----:B------:R1:W-:Y:S04]  /*1e4e0*/  LDGSTS.E [R196+0x27e00], [R192.64], P5 ;  /* 0x27e00000c0c47fae */ /* 0x0003e8000a921844 */
[----:B-----5:R-:W5:Y:S04]  /*1e4f0*/  LDL.LU R210, [R1+0x7f0] ;  /* 0x0007f00001d27983 */ /* 0x020f680000300800 */
[----:B------:R-:W0:Y:S01]  /*1e500*/  LDGDEPBAR ;  /* 0x00000000000079af */ /* 0x000e220000000000 */
[----:B-1----:R-:W-:Y:S02]  /*1e510*/  IMAD.MOV.U32 R192, RZ, RZ, R215 ;  /* 0x000000ffffc07224 */ /* 0x002fe400078e00d7 */
[----:B------:R-:W-:-:S05]  /*1e520*/  IMAD.MOV.U32 R193, RZ, RZ, R216 ;  /* 0x000000ffffc17224 */ /* 0x000fca00078e00d8 */
[----:B------:R1:W-:Y:S01]  /*1e530*/  LDGSTS.E [R3], [R192.64], P2 ;  /* 0x00000000c0037fae */ /* 0x0003e20009121844 */
[----:B----4-:R-:W-:-:S05]  /*1e540*/  IADD3 R194, P0, R194, R206, RZ ;  /* 0x000000cec2c27210 */ /* 0x010fca0007f1e0ff */
[----:B------:R-:W-:Y:S01]  /*1e550*/  STL [R1+0x7fc], R194 ;  /* 0x0007fcc201007387 */ /* 0x000fe20000100800 */
[----:B--2---:R-:W-:-:S03]  /*1e560*/  IMAD.X R195, R195, 0x1, R2, P0 ;  /* 0x00000001c3c37824 */ /* 0x004fc600000e0602 */
[----:B------:R-:W-:Y:S01]  /*1e570*/  STL [R1+0x404], R216 ;  /* 0x000404d801007387 */ /* 0x000fe20000100800 */
[----:B---3--:R-:W-:-:S03]  /*1e580*/  IADD3 R212, P1, R212, R206, RZ ;  /* 0x000000ced4d47210 */ /* 0x008fc60007f3e0ff */
[----:B------:R-:W2:Y:S04]  /*1e590*/  LDL.LU R213, [R1+0x490] ;  /* 0x0004900001d57983 */ /* 0x000ea80000300800 */
[----:B------:R-:W3:Y:S01]  /*1e5a0*/  LDL.LU R208, [R1+0x7ec] ;  /* 0x0007ec0001d07983 */ /* 0x000ee20000300800 */
[----:B------:R-:W-:-:S03]  /*1e5b0*/  IMAD.X R214, R214, 0x1, R2, P1 ;  /* 0x00000001d6d67824 */ /* 0x000fc600008e0602 */
[----:B------:R-:W4:Y:S01]  /*1e5c0*/  LDL.LU R199, [R1+0x4ac] ;  /* 0x0004ac0001c77983 */ /* 0x000f220000300800 */
[----:B------:R-:W-:-:S03]  /*1e5d0*/  IADD3 R197, P0, R197, R206, RZ ;  /* 0x000000cec5c57210 */ /* 0x000fc60007f1e0ff */
[----:B------:R-:W-:Y:S01]  /*1e5e0*/  STL [R1+0x7f8], R212 ;  /* 0x0007f8d401007387 */ /* 0x000fe20000100800 */
[----:B-1----:R-:W-:-:S03]  /*1e5f0*/  IMAD.MOV.U32 R193, RZ, RZ, R195 ;  /* 0x000000ffffc17224 */ /* 0x002fc600078e00c3 */
[----:B------:R1:W-:Y:S01]  /*1e600*/  STL [R1+0x420], R195 ;  /* 0x000420c301007387 */ /* 0x0003e20000100800 */
[----:B------:R-:W-:-:S03]  /*1e610*/  IMAD.MOV.U32 R192, RZ, RZ, R194 ;  /* 0x000000ffffc07224 */ /* 0x000fc600078e00c2 */
[----:B------:R-:W4:Y:S01]  /*1e620*/  LDL.LU R198, [R1+0x7e8] ;  /* 0x0007e80001c67983 */ /* 0x000f220000300800 */
[----:B------:R-:W-:-:S03]  /*1e630*/  IMAD.X R209, R209, 0x1, R2, P0 ;  /* 0x00000001d1d17824 */ /* 0x000fc600000e0602 */
[----:B------:R1:W-:Y:S04]  /*1e640*/  LDGSTS.E [R3+0x800], [R192.64], P2 ;  /* 0x00800000c0037fae */ /* 0x0003e80009121844 */
[----:B-1----:R-:W4:Y:S04]  /*1e650*/  LDL.LU R195, [R1+0x4c8] ;  /* 0x0004c80001c37983 */ /* 0x002f280000300800 */
[----:B------:R-:W-:Y:S04]  /*1e660*/  STL [R1+0x7f4], R197 ;  /* 0x0007f4c501007387 */ /* 0x000fe80000100800 */
[----:B------:R-:W-:Y:S04]  /*1e670*/  STL [R1+0x43c], R214 ;  /* 0x00043cd601007387 */ /* 0x000fe80000100800 */
[----:B------:R-:W4:Y:S01]  /*1e680*/  LDL.LU R194, [R1+0x7e4] ;  /* 0x0007e40001c27983 */ /* 0x000f220000300800 */
[----:B------:R-:W-:-:S02]  /*1e690*/  IMAD.MOV.U32 R192, RZ, RZ, R212 ;  /* 0x000000ffffc07224 */ /* 0x000fc400078e00d4 */
[----:B------:R-:W-:Y:S01]  /*1e6a0*/  IMAD.MOV.U32 R193, RZ, RZ, R214 ;  /* 0x000000ffffc17224 */ /* 0x000fe200078e00d6 */
[----:B------:R-:W4:Y:S04]  /*1e6b0*/  LDL.LU R212, [R1+0x724] ;  /* 0x0007240001d47983 */ /* 0x000f280000300800 */
[----:B------:R1:W-:Y:S02]  /*1e6c0*/  LDGSTS.E [R3+0x1000], [R192.64], P2 ;  /* 0x01000000c0037fae */ /* 0x0003e40009121844 */
[----:B-1----:R-:W-:Y:S01]  /*1e6d0*/  IMAD.MOV.U32 R192, RZ, RZ, R197 ;  /* 0x000000ffffc07224 */ /* 0x002fe200078e00c5 */
[----:B-----5:R-:W-:Y:S01]  /*1e6e0*/  IADD3 R210, P1, R210, R206, RZ ;  /* 0x000000ced2d27210 */ /* 0x020fe20007f3e0ff */
[----:B------:R-:W-:-:S04]  /*1e6f0*/  IMAD.MOV.U32 R193, RZ, RZ, R209 ;  /* 0x000000ffffc17224 */ /* 0x000fc800078e00d1 */
[----:B------:R-:W-:Y:S01]  /*1e700*/  STL [R1+0x7f0], R210 ;  /* 0x0007f0d201007387 */ /* 0x000fe20000100800 */
[----:B------:R-:W-:-:S03]  /*1e710*/  IMAD.X R211, R211, 0x1, R2, P1 ;  /* 0x00000001d3d37824 */ /* 0x000fc600008e0602 */
[----:B------:R1:W-:Y:S04]  /*1e720*/  STL [R1+0x458], R209 ;  /* 0x000458d101007387 */ /* 0x0003e80000100800 */
[----:B------:R-:W5:Y:S04]  /*1e730*/  LDL.LU R196, [R1+0x7e0] ;  /* 0x0007e00001c47983 */ /* 0x000f680000300800 */
[----:B------:R1:W-:Y:S04]  /*1e740*/  LDGSTS.E [R3+0x1800], [R192.64], P2 ;  /* 0x01800000c0037fae */ /* 0x0003e80009121844 */
[----:B-1----:R-:W5:Y:S01]  /*1e750*/  LDL.LU R209, [R1+0x728] ;  /* 0x0007280001d17983 */ /* 0x002f620000300800 */
[----:B------:R-:W-:-:S02]  /*1e760*/  IMAD.MOV.U32 R192, RZ, RZ, R210 ;  /* 0x000000ffffc07224 */ /* 0x000fc400078e00d2 */
[----:B------:R-:W-:-:S05]  /*1e770*/  IMAD.MOV.U32 R193, RZ, RZ, R211 ;  /* 0x000000ffffc17224 */ /* 0x000fca00078e00d3 */
[----:B------:R1:W-:Y:S01]  /*1e780*/  LDGSTS.E [R3+0x2000], [R192.64], P2 ;  /* 0x02000000c0037fae */ /* 0x0003e20009121844 */
[----:B---3--:R-:W-:-:S05]  /*1e790*/  IADD3 R208, P0, R208, R206, RZ ;  /* 0x000000ced0d07210 */ /* 0x008fca0007f1e0ff */
[----:B------:R-:W-:Y:S01]  /*1e7a0*/  STL [R1+0x7ec], R208 ;  /* 0x0007ecd001007387 */ /* 0x000fe20000100800 */
[----:B--2---:R-:W-:-:S03]  /*1e7b0*/  IMAD.X R213, R213, 0x1, R2, P0 ;  /* 0x00000001d5d57824 */ /* 0x004fc600000e0602 */
[----:B------:R2:W-:Y:S04]  /*1e7c0*/  STL [R1+0x474], R211 ;  /* 0x000474d301007387 */ /* 0x0005e80000100800 */
[----:B------:R-:W3:Y:S01]  /*1e7d0*/  LDL.LU R197, [R1+0x7dc] ;  /* 0x0007dc0001c57983 */ /* 0x000ee20000300800 */
[----:B----4-:R-:W-:-:S03]  /*1e7e0*/  IADD3 R198, P1, R198, R206, RZ ;  /* 0x000000cec6c67210 */ /* 0x010fc60007f3e0ff */
[----:B--2---:R-:W2:Y:S02]  /*1e7f0*/  LDL.LU R211, [R1+0x72c] ;  /* 0x00072c0001d37983 */ /* 0x004ea40000300800 */
[----:B------:R-:W-:Y:S02]  /*1e800*/  IMAD.X R199, R199, 0x1, R2, P1 ;  /* 0x00000001c7c77824 */ /* 0x000fe400008e0602 */
[----:B------:R-:W-:Y:S01]  /*1e810*/  STL [R1+0x7e8], R198 ;  /* 0x0007e8c601007387 */ /* 0x000fe20000100800 */
[----:B-1----:R-:W-:-:S03]  /*1e820*/  IMAD.MOV.U32 R193, RZ, RZ, R213 ;  /* 0x000000ffffc17224 */ /* 0x002fc600078e00d5 */
[----:B------:R1:W-:Y:S01]  /*1e830*/  STL [R1+0x490], R213 ;  /* 0x000490d501007387 */ /* 0x0003e20000100800 */
[----:B------:R-:W-:-:S03]  /*1e840*/  IMAD.MOV.U32 R192, RZ, RZ, R208 ;  /* 0x000000ffffc07224 */ /* 0x000fc600078e00d0 */
[----:B------:R-:W4:Y:S04]  /*1e850*/  LDL.LU R210, [R1+0x7d8] ;  /* 0x0007d80001d27983 */ /* 0x000f280000300800 */
[----:B------:R1:W-:Y:S01]  /*1e860*/  LDGSTS.E [R3+0x2800], [R192.64], P2 ;  /* 0x02800000c0037fae */ /* 0x0003e20009121844 */
[----:B------:R-:W-:-:S03]  /*1e870*/  IADD3 R194, P0, R194, R206, RZ ;  /* 0x000000cec2c27210 */ /* 0x000fc60007f1e0ff */
[----:B-1----:R-:W2:Y:S04]  /*1e880*/  LDL.LU R213, [R1+0x730] ;  /* 0x0007300001d57983 */ /* 0x002ea80000300800 */
[----:B------:R-:W-:Y:S04]  /*1e890*/  STL [R1+0x7e4], R194 ;  /* 0x0007e4c201007387 */ /* 0x000fe80000100800 */
[----:B------:R1:W-:Y:S04]  /*1e8a0*/  STL [R1+0x4ac], R199 ;  /* 0x0004acc701007387 */ /* 0x0003e80000100800 */
[----:B------:R-:W2:Y:S01]  /*1e8b0*/  LDL.LU R208, [R1+0x7d4] ;  /* 0x0007d40001d07983 */ /* 0x000ea20000300800 */
[----:B------:R-:W-:-:S02]  /*1e8c0*/  IMAD.MOV.U32 R192, RZ, RZ, R198 ;  /* 0x000000ffffc07224 */ /* 0x000fc400078e00c6 */
[----:B------:R-:W-:Y:S02]  /*1e8d0*/  IMAD.MOV.U32 R193, RZ, RZ, R199 ;  /* 0x000000ffffc17224 */ /* 0x000fe400078e00c7 */
[----:B------:R-:W-:Y:S01]  /*1e8e0*/  IMAD.X R195, R195, 0x1, R2, P0 ;  /* 0x00000001c3c37824 */ /* 0x000fe200000e0602 */
[----:B-1----:R-:W2:Y:S04]  /*1e8f0*/  LDL.LU R199, [R1+0x734] ;  /* 0x0007340001c77983 */ /* 0x002ea80000300800 */
[----:B------:R1:W-:Y:S01]  /*1e900*/  LDGSTS.E [R3+0x3000], [R192.64], P2 ;  /* 0x03000000c0037fae */ /* 0x0003e20009121844 */
[----:B-----5:R-:W-:Y:S01]  /*1e910*/  IADD3 R196, P1, R196, R206, RZ ;  /* 0x000000cec4c47210 */ /* 0x020fe20007f3e0ff */
[----:B-1----:R-:W-:Y:S02]  /*1e920*/  IMAD.MOV.U32 R192, RZ, RZ, R194 ;  /* 0x000000ffffc07224 */ /* 0x002fe400078e00c2 */
[----:B------:R-:W-:-:S02]  /*1e930*/  IMAD.MOV.U32 R193, RZ, RZ, R195 ;  /* 0x000000ffffc17224 */ /* 0x000fc400078e00c3 */
[----:B------:R-:W-:Y:S01]  /*1e940*/  STL [R1+0x7e0], R196 ;  /* 0x0007e0c401007387 */ /* 0x000fe20000100800 */
[----:B------:R-:W-:-:S03]  /*1e950*/  IMAD.X R212, R212, 0x1, R2, P1 ;  /* 0x00000001d4d47824 */ /* 0x000fc600008e0602 */
[----:B------:R1:W-:Y:S04]  /*1e960*/  STL [R1+0x4c8], R195 ;  /* 0x0004c8c301007387 */ /* 0x0003e80000100800 */
[----:B------:R-:W2:Y:S04]  /*1e970*/  LDL.LU R198, [R1+0x7d0] ;  /* 0x0007d00001c67983 */ /* 0x000ea80000300800 */
[----:B------:R1:W-:Y:S04]  /*1e980*/  LDGSTS.E [R3+0x3800], [R192.64], P2 ;  /* 0x03800000c0037fae */ /* 0x0003e80009121844 */
[----:B-1----:R-:W2:Y:S01]  /*1e990*/  LDL.LU R195, [R1+0x738] ;  /* 0x0007380001c37983 */ /* 0x002ea20000300800 */
[----:B------:R-:W-:-:S02]  /*1e9a0*/  IMAD.MOV.U32 R192, RZ, RZ, R196 ;  /* 0x000000ffffc07224 */ /* 0x000fc400078e00c4 */
[----:B------:R-:W-:-:S05]  /*1e9b0*/  IMAD.MOV.U32 R193, RZ, RZ, R212 ;  /* 0x000000ffffc17224 */ /* 0x000fca00078e00d4 */
[----:B------:R1:W-:Y:S01]  /*1e9c0*/  LDGSTS.E [R3+0x4000], [R192.64], P2 ;  /* 0x04000000c0037fae */ /* 0x0003e20009121844 */
[----:B---3--:R-:W-:-:S05]  /*1e9d0*/  IADD3 R197, P0, R197, R206, RZ ;  /* 0x000000cec5c57210 */ /* 0x008fca0007f1e0ff */
[----:B------:R-:W-:Y:S01]  /*1e9e0*/  STL [R1+0x7dc], R197 ;  /* 0x0007dcc501007387 */ /* 0x000fe20000100800 */
[----:B------:R-:W-:-:S03]  /*1e9f0*/  IMAD.X R209, R209, 0x1, R2, P0 ;  /* 0x00000001d1d17824 */ /* 0x000fc600000e0602 */
[----:B------:R3:W-:Y:S04]  /*1ea00*/  STL [R1+0x724], R212 ;  /* 0x000724d401007387 */ /* 0x0007e80000100800 */
[----:B------:R-:W5:Y:S01]  /*1ea10*/  LDL.LU R194, [R1+0x7cc] ;  /* 0x0007cc0001c27983 */ /* 0x000f620000300800 */
[----:B----4-:R-:W-:-:S03]  /*1ea20*/  IADD3 R210, P1, R210, R206, RZ ;  /* 0x000000ced2d27210 */ /* 0x010fc60007f3e0ff */
[----:B---3--:R-:W3:Y:S01]  /*1ea30*/  LDL.LU R212, [R1+0x73c] ;  /* 0x00073c0001d47983 */ /* 0x008ee20000300800 */
[----:B-1----:R-:W-:-:S03]  /*1ea40*/  IMAD.MOV.U32 R193, RZ, RZ, R209 ;  /* 0x000000ffffc17224 */ /* 0x002fc600078e00d1 */
[----:B------:R-:W-:Y:S01]  /*1ea50*/  STL [R1+0x7d8], R210 ;  /* 0x0007d8d201007387 */ /* 0x000fe20000100800 */
[----:B--2---:R-:W-:-:S03]  /*1ea60*/  IMAD.X R211, R211, 0x1, R2, P1 ;  /* 0x00000001d3d37824 */ /* 0x004fc600008e0602 */
[----:B------:R1:W-:Y:S01]  /*1ea70*/  STL [R1+0x728], R209 ;  /* 0x000728d101007387 */ /* 0x0003e20000100800 */
[----:B------:R-:W-:-:S03]  /*1ea80*/  IMAD.MOV.U32 R192, RZ, RZ, R197 ;  /* 0x000000ffffc07224 */ /* 0x000fc600078e00c5 */
[----:B------:R-:W2:Y:S04]  /*1ea90*/  LDL.LU R196, [R1+0x7c8] ;  /* 0x0007c80001c47983 */ /* 0x000ea80000300800 */
[----:B------:R4:W-:Y:S01]  /*1eaa0*/  LDGSTS.E [R3+0x4800], [R192.64], P2 ;  /* 0x04800000c0037fae */ /* 0x0009e20009121844 */
[----:B------:R-:W-:-:S03]  /*1eab0*/  IADD3 R208, P0, R208, R206, RZ ;  /* 0x000000ced0d07210 */ /* 0x000fc60007f1e0ff */
[----:B-1----:R-:W3:Y:S04]  /*1eac0*/  LDL.LU R209, [R1+0x740] ;  /* 0x0007400001d17983 */ /* 0x002ee80000300800 */
[----:B------:R-:W-:Y:S04]  /*1ead0*/  STL [R1+0x7d4], R208 ;  /* 0x0007d4d001007387 */ /* 0x000fe80000100800 */
[----:B------:R1:W-:Y:S04]  /*1eae0*/  STL [R1+0x72c], R211 ;  /* 0x00072cd301007387 */ /* 0x0003e80000100800 */
[----:B------:R-:W3:Y:S01]  /*1eaf0*/  LDL.LU R197, [R1+0x7c4] ;  /* 0x0007c40001c57983 */ /* 0x000ee20000300800 */
[----:B----4-:R-:W-:-:S02]  /*1eb00*/  IMAD.MOV.U32 R192, RZ, RZ, R210 ;  /* 0x000000ffffc07224 */ /* 0x010fc400078e00d2 */
[----:B------:R-:W-:Y:S02]  /*1eb10*/  IMAD.MOV.U32 R193, RZ, RZ, R211 ;  /* 0x000000ffffc17224 */ /* 0x000fe400078e00d3 */
[----:B------:R-:W-:Y:S01]  /*1eb20*/  IMAD.X R213, R213, 0x1, R2, P0 ;  /* 0x00000001d5d57824 */ /* 0x000fe200000e0602 */
[----:B-1----:R-:W3:Y:S04]  /*1eb30*/  LDL.LU R211, [R1+0x744] ;  /* 0x0007440001d37983 */ /* 0x002ee80000300800 */
[----:B------:R1:W-:Y:S01]  /*1eb40*/  LDGSTS.E [R3+0x5000], [R192.64], P2 ;  /* 0x05000000c0037fae */ /* 0x0003e20009121844 */
[----:B------:R-:W-:Y:S01]  /*1eb50*/  IADD3 R198, P1, R198, R206, RZ ;  /* 0x000000cec6c67210 */ /* 0x000fe20007f3e0ff */
[----:B-1----:R-:W-:Y:S02]  /*1eb60*/  IMAD.MOV.U32 R192, RZ, RZ, R208 ;  /* 0x000000ffffc07224 */ /* 0x002fe400078e00d0 */
[----:B------:R-:W-:-:S02]  /*1eb70*/  IMAD.MOV.U32 R193, RZ, RZ, R213 ;  /* 0x000000ffffc17224 */ /* 0x000fc400078e00d5 */
[----:B------:R-:W-:Y:S01]  /*1eb80*/  STL [R1+0x7d0], R198 ;  /* 0x0007d0c601007387 */ /* 0x000fe20000100800 */
[----:B------:R-:W-:-:S03]  /*1eb90*/  IMAD.X R199, R199, 0x1, R2, P1 ;  /* 0x00000001c7c77824 */ /* 0x000fc600008e0602 */
[----:B------:R1:W-:Y:S04]  /*1eba0*/  STL [R1+0x730], R213 ;  /* 0x000730d501007387 */ /* 0x0003e80000100800 */
[----:B------:R-:W3:Y:S04]  /*1ebb0*/  LDL.LU R210, [R1+0x7c0] ;  /* 0x0007c00001d27983 */ /* 0x000ee80000300800 */
[----:B------:R1:W-:Y:S04]  /*1ebc0*/  LDGSTS.E [R3+0x5800], [R192.64], P2 ;  /* 0x05800000c0037fae */ /* 0x0003e80009121844 */
[----:B-1----:R-:W3:Y:S01]  /*1ebd0*/  LDL.LU R213, [R1+0x748] ;  /* 0x0007480001d57983 */ /* 0x002ee20000300800 */
[----:B------:R-:W-:-:S02]  /*1ebe0*/  IMAD.MOV.U32 R192, RZ, RZ, R198 ;  /* 0x000000ffffc07224 */ /* 0x000fc400078e00c6 */
[----:B------:R-:W-:-:S05]  /*1ebf0*/  IMAD.MOV.U32 R193, RZ, RZ, R199 ;  /* 0x000000ffffc17224 */ /* 0x000fca00078e00c7 */
[----:B------:R1:W-:Y:S01]  /*1ec00*/  LDGSTS.E [R3+0x6000], [R192.64], P2 ;  /* 0x06000000c0037fae */ /* 0x0003e20009121844 */
[----:B-----5:R-:W-:-:S05]  /*1ec10*/  IADD3 R194, P0, R194, R206, RZ ;  /* 0x000000cec2c27210 */ /* 0x020fca0007f1e0ff */
[----:B------:R-:W-:Y:S01]  /*1ec20*/  STL [R1+0x7cc], R194 ;  /* 0x0007ccc201007387 */ /* 0x000fe20000100800 */
[----:B------:R-:W-:-:S03]  /*1ec30*/  IMAD.X R195, R195, 0x1, R2, P0 ;  /* 0x00000001c3c37824 */ /* 0x000fc600000e0602 */
[----:B------:R5:W-:Y:S04]  /*1ec40*/  STL [R1+0x734], R199 ;  /* 0x000734c701007387 */ /* 0x000be80000100800 */
[----:B------:R-:W4:Y:S01]  /*1ec50*/  LDL.LU R208, [R1+0x7bc] ;  /* 0x0007bc0001d07983 */ /* 0x000f220000300800 */
[----:B--2---:R-:W-:-:S03]  /*1ec60*/  IADD3 R196, P1, R196, R206, RZ ;  /* 0x000000cec4c47210 */ /* 0x004fc60007f3e0ff */
[----:B-----5:R-:W2:Y:S01]  /*1ec70*/  LDL.LU R199, [R1+0x74c] ;  /* 0x00074c0001c77983 */ /* 0x020ea20000300800 */
[----:B-1----:R-:W-:-:S03]  /*1ec80*/  IMAD.MOV.U32 R193, RZ, RZ, R195 ;  /* 0x000000ffffc17224 */ /* 0x002fc600078e00c3 */
[----:B------:R-:W-:Y:S01]  /*1ec90*/  STL [R1+0x7c8], R196 ;  /* 0x0007c8c401007387 */ /* 0x000fe20000100800 */
[----:B---3--:R-:W-:-:S03]  /*1eca0*/  IMAD.X R212, R212, 0x1, R2, P1 ;  /* 0x00000001d4d47824 */ /* 0x008fc600008e0602 */
[----:B------:R1:W-:Y:S01]  /*1ecb0*/  STL [R1+0x738], R195 ;  /* 0x000738c301007387 */ /* 0x0003e20000100800 */
[----:B------:R-:W-:-:S03]  /*1ecc0*/  IMAD.MOV.U32 R192, RZ, RZ, R194 ;  /* 0x000000ffffc07224 */ /* 0x000fc600078e00c2 */
[----:B------:R-:W3:Y:S04]  /*1ecd0*/  LDL.LU R198, [R1+0x7b8] ;  /* 0x0007b80001c67983 */ /* 0x000ee80000300800 */
[----:B------:R5:W-:Y:S01]  /*1ece0*/  LDGSTS.E [R3+0x6800], [R192.64], P2 ;  /* 0x06800000c0037fae */ /* 0x000be20009121844 */
[----:B------:R-:W-:-:S03]  /*1ecf0*/  IADD3 R197, P0, R197, R206, RZ ;  /* 0x000000cec5c57210 */ /* 0x000fc60007f1e0ff */
[----:B-1----:R-:W2:Y:S04]  /*1ed00*/  LDL.LU R195, [R1+0x750] ;  /* 0x0007500001c37983 */ /* 0x002ea80000300800 */
[----:B------:R-:W-:Y:S04]  /*1ed10*/  STL [R1+0x7c4], R197 ;  /* 0x0007c4c501007387 */ /* 0x000fe80000100800 */
[----:B------:R1:W-:Y:S04]  /*1ed20*/  STL [R1+0x73c], R212 ;  /* 0x00073cd401007387 */ /* 0x0003e80000100800 */
[----:B------:R-:W2:Y:S01]  /*1ed30*/  LDL.LU R194, [R1+0x7b4] ;  /* 0x0007b40001c27983 */ /* 0x000ea20000300800 */
[----:B-----5:R-:W-:-:S02]  /*1ed40*/  IMAD.MOV.U32 R192, RZ, RZ, R196 ;  /* 0x000000ffffc07224 */ /* 0x020fc400078e00c4 */
[----:B------:R-:W-:Y:S02]  /*1ed50*/  IMAD.MOV.U32 R193, RZ, RZ, R212 ;  /* 0x000000ffffc17224 */ /* 0x000fe400078e00d4 */
[----:B------:R-:W-:Y:S01]  /*1ed60*/  IMAD.X R209, R209, 0x1, R2, P0 ;  /* 0x00000001d1d17824 */ /* 0x000fe200000e0602 */
[----:B-1----:R-:W2:Y:S04]  /*1ed70*/  LDL.LU R212, [R1+0x754] ;  /* 0x0007540001d47983 */ /* 0x002ea80000300800 */
[----:B------:R1:W-:Y:S01]  /*1ed80*/  LDGSTS.E [R3+0x7000], [R192.64], P2 ;  /* 0x07000000c0037fae */ /* 0x0003e20009121844 */
[----:B------:R-:W-:Y:S01]  /*1ed90*/  IADD3 R210, P1, R210, R206, RZ ;  /* 0x000000ced2d27210 */ /* 0x000fe20007f3e0ff */
        /* <DEDUP_REMOVED lines=11> */
[----:B----4-:R-:W-:-:S05]  /*1ee50*/  IADD3 R208, P0, R208, R206, RZ ;  /* 0x000000ced0d07210 */ /* 0x010fca0007f1e0ff */
[----:B------:R-:W-:Y:S01]  /*1ee60*/  STL [R1+0x7bc], R208 ;  /* 0x0007bcd001007387 */ /* 0x000fe20000100800 */
[----:B------:R-:W-:-:S03]  /*1ee70*/  IMAD.X R213, R213, 0x1, R2, P0 ;  /* 0x00000001d5d57824 */ /* 0x000fc600000e0602 */
[----:B------:R4:W-:Y:S04]  /*1ee80*/  STL [R1+0x744], R211 ;  /* 0x000744d301007387 */ /* 0x0009e80000100800 */
[----:B------:R-:W5:Y:S01]  /*1ee90*/  LDL.LU R197, [R1+0x7ac] ;  /* 0x0007ac0001c57983 */ /* 0x000f620000300800 */
[----:B---3--:R-:W-:-:S03]  /*1eea0*/  IADD3 R198, P1, R198, R206, RZ ;  /* 0x000000cec6c67210 */ /* 0x008fc60007f3e0ff */
[----:B----4-:R-:W3:Y:S04]  /*1eeb0*/  LDL.LU R211, [R1+0x798] ;  /* 0x0007980001d37983 */ /* 0x010ee80000300800 */
[----:B------:R-:W-:Y:S01]  /*1eec0*/  STL [R1+0x7b8], R198 ;  /* 0x0007b8c601007387 */ /* 0x000fe20000100800 */
[----:B--2---:R-:W-:-:S03]  /*1eed0*/  IMAD.X R199, R199, 0x1, R2, P1 ;  /* 0x00000001c7c77824 */ /* 0x004fc600008e0602 */
[----:B------:R-:W-:Y:S01]  /*1eee0*/  STL [R1+0x748], R213 ;  /* 0x000748d501007387 */ /* 0x000fe20000100800 */
[----:B-1----:R-:W-:-:S03]  /*1eef0*/  IMAD.MOV.U32 R192, RZ, RZ, R208 ;  /* 0x000000ffffc07224 */ /* 0x002fc600078e00d0 */
[----:B------:R-:W2:Y:S04]  /*1ef00*/  LDL.LU R210, [R1+0x7a8] ;  /* 0x0007a80001d27983 */ /* 0x000ea80000300800 */
[----:B------:R-:W4:Y:S01]  /*1ef10*/  LDL.LU R214, [R1+0x79c] ;  /* 0x00079c0001d67983 */ /* 0x000f220000300800 */
[----:B------:R-:W-:-:S05]  /*1ef20*/  IADD3 R194, P0, R194, R206, RZ ;  /* 0x000000cec2c27210 */ /* 0x000fca0007f1e0ff */
[----:B------:R-:W-:Y:S04]  /*1ef30*/  STL [R1+0x7b4], R194 ;  /* 0x0007b4c201007387 */ /* 0x000fe80000100800 */
[----:B------:R1:W-:Y:S04]  /*1ef40*/  STL [R1+0x74c], R199 ;  /* 0x00074cc701007387 */ /* 0x0003e80000100800 */
[----:B------:R-:W4:Y:S01]  /*1ef50*/  LDL.LU R208, [R1+0x7a4] ;  /* 0x0007a40001d07983 */ /* 0x000f220000300800 */
[----:B------:R-:W-:Y:S02]  /*1ef60*/  IMAD.MOV.U32 R193, RZ, RZ, R213 ;  /* 0x000000ffffc17224 */ /* 0x000fe400078e00d5 */
[----:B------:R-:W-:-:S03]  /*1ef70*/  IMAD.X R195, R195, 0x1, R2, P0 ;  /* 0x00000001c3c37824 */ /* 0x000fc600000e0602 */
[----:B------:R1:W-:Y:S02]  /*1ef80*/  LDGSTS.E [R3+0x8800], [R192.64], P2 ;  /* 0x08800000c0037fae */ /* 0x0003e40009121844 */
[----:B-1----:R-:W-:Y:S02]  /*1ef90*/  IMAD.MOV.U32 R192, RZ, RZ, R198 ;  /* 0x000000ffffc07224 */ /* 0x002fe400078e00c6 */
[----:B------:R-:W-:Y:S01]  /*1efa0*/  IMAD.MOV.U32 R193, RZ, RZ, R199 ;  /* 0x000000ffffc17224 */ /* 0x000fe200078e00c7 */
[----:B------:R-:W-:Y:S01]  /*1efb0*/  IADD3 R196, P1, R196, R206, RZ ;  /* 0x000000cec4c47210 */ /* 0x000fe20007f3e0ff */
[----:B------:R-:W4:Y:S04]  /*1efc0*/  LDL.LU R199, [R1+0x788] ;  /* 0x0007880001c77983 */ /* 0x000f280000300800 */
[----:B------:R1:W-:Y:S01]  /*1efd0*/  LDGSTS.E [R3+0x9000], [R192.64], P2 ;  /* 0x09000000c0037fae */ /* 0x0003e20009121844 */
[----:B------:R-:W-:-:S03]  /*1efe0*/  IMAD.X R212, R212, 0x1, R2, P1 ;  /* 0x00000001d4d47824 */ /* 0x000fc600008e0602 */
[----:B------:R-:W-:Y:S04]  /*1eff0*/  STL [R1+0x7b0], R196 ;  /* 0x0007b0c401007387 */ /* 0x000fe80000100800 */
[----:B------:R1:W-:Y:S02]  /*1f000*/  STL [R1+0x750], R195 ;  /* 0x000750c301007387 */ /* 0x0003e40000100800 */
[----:B-1----:R-:W-:Y:S02]  /*1f010*/  IMAD.MOV.U32 R192, RZ, RZ, R194 ;  /* 0x000000ffffc07224 */ /* 0x002fe400078e00c2 */
[----:B------:R-:W4:Y:S01]  /*1f020*/  LDL.LU R198, [R1+0x7a0] ;  /* 0x0007a00001c67983 */ /* 0x000f220000300800 */
[----:B------:R-:W-:-:S03]  /*1f030*/  IMAD.MOV.U32 R193, RZ, RZ, R195 ;  /* 0x000000ffffc17224 */ /* 0x000fc600078e00c3 */
[----:B------:R-:W4:Y:S04]  /*1f040*/  LDL.LU R195, [R1+0x78c] ;  /* 0x00078c0001c37983 */ /* 0x000f280000300800 */
[----:B------:R1:W-:Y:S02]  /*1f050*/  LDGSTS.E [R3+0x9800], [R192.64], P2 ;  /* 0x09800000c0037fae */ /* 0x0003e40009121844 */
[----:B-1----:R-:W-:Y:S02]  /*1f060*/  IMAD.MOV.U32 R192, RZ, RZ, R196 ;  /* 0x000000ffffc07224 */ /* 0x002fe400078e00c4 */
[----:B------:R-:W-:-:S05]  /*1f070*/  IMAD.MOV.U32 R193, RZ, RZ, R212 ;  /* 0x000000ffffc17224 */ /* 0x000fca00078e00d4 */
[----:B------:R1:W-:Y:S01]  /*1f080*/  LDGSTS.E [R3+0xa000], [R192.64], P2 ;  /* 0x0a000000c0037fae */ /* 0x0003e20009121844 */
[----:B-----5:R-:W-:-:S05]  /*1f090*/  IADD3 R197, P0, R197, R206, RZ ;  /* 0x000000cec5c57210 */ /* 0x020fca0007f1e0ff */
[----:B------:R-:W-:Y:S01]  /*1f0a0*/  STL [R1+0x7ac], R197 ;  /* 0x0007acc501007387 */ /* 0x000fe20000100800 */
[----:B------:R-:W-:-:S03]  /*1f0b0*/  IMAD.X R209, R209, 0x1, R2, P0 ;  /* 0x00000001d1d17824 */ /* 0x000fc600000e0602 */
[----:B------:R-:W-:Y:S04]  /*1f0c0*/  STL [R1+0x754], R212 ;  /* 0x000754d401007387 */ /* 0x000fe80000100800 */
[----:B------:R-:W5:Y:S01]  /*1f0d0*/  LDL.LU R194, [R1+0x794] ;  /* 0x0007940001c27983 */ /* 0x000f620000300800 */
[----:B--2---:R-:W-:-:S03]  /*1f0e0*/  IADD3 R210, P1, R210, R206, RZ ;  /* 0x000000ced2d27210 */ /* 0x004fc60007f3e0ff */
[----:B------:R-:W2:Y:S01]  /*1f0f0*/  LDL.LU R213, [R1+0x778] ;  /* 0x0007780001d57983 */ /* 0x000ea20000300800 */
[----:B-1----:R-:W-:-:S03]  /*1f100*/  IMAD.MOV.U32 R193, RZ, RZ, R209 ;  /* 0x000000ffffc17224 */ /* 0x002fc600078e00d1 */
[----:B------:R-:W-:Y:S01]  /*1f110*/  STL [R1+0x7a8], R210 ;  /* 0x0007a8d201007387 */ /* 0x000fe20000100800 */
[----:B---3--:R-:W-:-:S03]  /*1f120*/  IMAD.X R211, R211, 0x1, R2, P1 ;  /* 0x00000001d3d37824 */ /* 0x008fc600008e0602 */
[----:B------:R1:W-:Y:S01]  /*1f130*/  STL [R1+0x758], R209 ;  /* 0x000758d101007387 */ /* 0x0003e20000100800 */
[----:B------:R-:W-:-:S03]  /*1f140*/  IMAD.MOV.U32 R192, RZ, RZ, R197 ;  /* 0x000000ffffc07224 */ /* 0x000fc600078e00c5 */
[----:B------:R-:W3:Y:S04]  /*1f150*/  LDL.LU R196, [R1+0x790] ;  /* 0x0007900001c47983 */ /* 0x000ee80000300800 */
[----:B------:R4:W-:Y:S02]  /*1f160*/  LDGSTS.E [R3+0xa800], [R192.64], P2 ;  /* 0x0a800000c0037fae */ /* 0x0009e40009121844 */
[----:B----4-:R-:W-:Y:S02]  /*1f170*/  IADD3 R208, P0, R208, R206, RZ ;  /* 0x000000ced0d07210 */ /* 0x010fe40007f1e0ff */
[----:B-1----:R-:W4:Y:S04]  /*1f180*/  LDL.LU R209, [R1+0x77c] ;  /* 0x00077c0001d17983 */ /* 0x002f280000300800 */
[----:B------:R-:W-:Y:S04]  /*1f190*/  STL [R1+0x7a4], R208 ;  /* 0x0007a4d001007387 */ /* 0x000fe80000100800 */
[----:B------:R1:W-:Y:S04]  /*1f1a0*/  STL [R1+0x798], R211 ;  /* 0x000798d301007387 */ /* 0x0003e80000100800 */
[----:B------:R-:W4:Y:S01]  /*1f1b0*/  LDL.LU R197, [R1+0x784] ;  /* 0x0007840001c57983 */ /* 0x000f220000300800 */
[----:B------:R-:W-:-:S02]  /*1f1c0*/  IMAD.MOV.U32 R192, RZ, RZ, R210 ;  /* 0x000000ffffc07224 */ /* 0x000fc400078e00d2 */
[----:B------:R-:W-:Y:S01]  /*1f1d0*/  IMAD.MOV.U32 R193, RZ, RZ, R211 ;  /* 0x000000ffffc17224 */ /* 0x000fe200078e00d3 */
[----:B------:R-:W4:Y:S01]  /*1f1e0*/  LDL.LU R212, [R1+0x768] ;  /* 0x0007680001d47983 */ /* 0x000f220000300800 */
[----:B------:R-:W-:-:S03]  /*1f1f0*/  IMAD.X R214, R214, 0x1, R2, P0 ;  /* 0x00000001d6d67824 */ /* 0x000fc600000e0602 */
[----:B------:R1:W-:Y:S02]  /*1f200*/  LDGSTS.E [R3+0xb000], [R192.64], P2 ;  /* 0x0b000000c0037fae */ /* 0x0003e40009121844 */
[----:B-1----:R-:W-:Y:S02]  /*1f210*/  IMAD.MOV.U32 R192, RZ, RZ, R208 ;  /* 0x000000ffffc07224 */ /* 0x002fe400078e00d0 */
[----:B------:R-:W-:Y:S01]  /*1f220*/  IMAD.MOV.U32 R193, RZ, RZ, R214 ;  /* 0x000000ffffc17224 */ /* 0x000fe200078e00d6 */
[----:B------:R-:W-:-:S04]  /*1f230*/  IADD3 R198, P1, R198, R206, RZ ;  /* 0x000000cec6c67210 */ /* 0x000fc80007f3e0ff */
[----:B------:R1:W-:Y:S04]  /*1f240*/  LDGSTS.E [R3+0xb800], [R192.64], P2 ;  /* 0x0b800000c0037fae */ /* 0x0003e80009121844 */
[----:B------:R-:W-:Y:S01]  /*1f250*/  STL [R1+0x7a0], R198 ;  /* 0x0007a0c601007387 */ /* 0x000fe20000100800 */
[----:B------:R-:W-:-:S03]  /*1f260*/  IMAD.X R199, R199, 0x1, R2, P1 ;  /* 0x00000001c7c77824 */ /* 0x000fc600008e0602 */
[----:B------:R-:W-:Y:S04]  /*1f270*/  STL [R1+0x79c], R214 ;  /* 0x00079cd601007387 */ /* 0x000fe80000100800 */
[----:B------:R-:W4:Y:S01]  /*1f280*/  LDL.LU R211, [R1+0x780] ;  /* 0x0007800001d37983 */ /* 0x000f220000300800 */
[----:B-1----:R-:W-:Y:S02]  /*1f290*/  IMAD.MOV.U32 R192, RZ, RZ, R198 ;  /* 0x000000ffffc07224 */ /* 0x002fe400078e00c6 */
[----:B------:R-:W-:Y:S01]  /*1f2a0*/  IMAD.MOV.U32 R193, RZ, RZ, R199 ;  /* 0x000000ffffc17224 */ /* 0x000fe200078e00c7 */
[----:B------:R-:W4:Y:S04]  /*1f2b0*/  LDL.LU R210, [R1+0x76c] ;  /* 0x00076c0001d27983 */ /* 0x000f280000300800 */
[----:B------:R-:W4:Y:S04]  /*1f2c0*/  LDL.LU R208, [R1+0x774] ;  /* 0x0007740001d07983 */ /* 0x000f280000300800 */
[----:B------:R1:W-:Y:S01]  /*1f2d0*/  LDGSTS.E [R3+0xc000], [R192.64], P2 ;  /* 0x0c000000c0037fae */ /* 0x0003e20009121844 */
[----:B-----5:R-:W-:-:S05]  /*1f2e0*/  IADD3 R194, P0, R194, R206, RZ ;  /* 0x000000cec2c27210 */ /* 0x020fca0007f1e0ff */
[--C-:B------:R-:W-:Y:S01]  /*1f2f0*/  IMAD.X R195, R195, 0x1, R2.reuse, P0 ;  /* 0x00000001c3c37824 */ /* 0x100fe200000e0602 */
[----:B------:R-:W-:Y:S04]  /*1f300*/  STL [R1+0x794], R194 ;  /* 0x000794c201007387 */ /* 0x000fe80000100800 */
[----:B------:R5:W-:Y:S01]  /*1f310*/  STL [R1+0x788], R199 ;  /* 0x000788c701007387 */ /* 0x000be20000100800 */
[----:B-1----:R-:W-:Y:S01]  /*1f320*/  IMAD.MOV.U32 R193, RZ, RZ, R195 ;  /* 0x000000ffffc17224 */ /* 0x002fe200078e00c3 */
[----:B---3--:R-:W-:Y:S02]  /*1f330*/  IADD3 R196, P1, R196, R206, RZ ;  /* 0x000000cec4c47210 */ /* 0x008fe40007f3e0ff */
[----:B-----5:R-:W3:Y:S03]  /*1f340*/  LDL.LU R199, [R1+0x75c] ;  /* 0x00075c0001c77983 */ /* 0x020ee60000300800 */
[----:B--2---:R-:W-:Y:S01]  /*1f350*/  IMAD.X R213, R213, 0x1, R2, P1 ;  /* 0x00000001d5d57824 */ /* 0x004fe200008e0602 */
[----:B------:R-:W-:Y:S04]  /*1f360*/  STL [R1+0x790], R196 ;  /* 0x000790c401007387 */ /* 0x000fe80000100800 */
[----:B------:R1:W-:Y:S01]  /*1f370*/  STL [R1+0x78c], R195 ;  /* 0x00078cc301007387 */ /* 0x0003e20000100800 */
[----:B------:R-:W-:-:S03]  /*1f380*/  IMAD.MOV.U32 R192, RZ, RZ, R194 ;  /* 0x000000ffffc07224 */ /* 0x000fc600078e00c2 */
[----:B------:R-:W2:Y:S04]  /*1f390*/  LDL.LU R198, [R1+0x770] ;  /* 0x0007700001c67983 */ /* 0x000ea80000300800 */
[----:B------:R5:W-:Y:S01]  /*1f3a0*/  LDGSTS.E [R3+0xc800], [R192.64], P2 ;  /* 0x0c800000c0037fae */ /* 0x000be20009121844 */
[----:B----4-:R-:W-:-:S03]  /*1f3b0*/  IADD3 R197, P0, R197, R206, RZ ;  /* 0x000000cec5c57210 */ /* 0x010fc60007f1e0ff */
[----:B-1----:R-:W4:Y:S04]  /*1f3c0*/  LDL.LU R195, [R1+0x760] ;  /* 0x0007600001c37983 */ /* 0x002f280000300800 */
[----:B------:R-:W-:Y:S04]  /*1f3d0*/  STL [R1+0x784], R197 ;  /* 0x000784c501007387 */ /* 0x000fe80000100800 */
[----:B------:R-:W-:Y:S04]  /*1f3e0*/  STL [R1+0x778], R213 ;  /* 0x000778d501007387 */ /* 0x000fe80000100800 */
[----:B------:R-:W4:Y:S01]  /*1f3f0*/  LDL.LU R194, [R1+0x764] ;  /* 0x0007640001c27983 */ /* 0x000f220000300800 */
[----:B-----5:R-:W-:-:S02]  /*1f400*/  IMAD.MOV.U32 R192, RZ, RZ, R196 ;  /* 0x000000ffffc07224 */ /* 0x020fc400078e00c4 */
[----:B------:R-:W-:Y:S01]  /*1f410*/  IMAD.MOV.U32 R193, RZ, RZ, R213 ;  /* 0x000000ffffc17224 */ /* 0x000fe200078e00d5 */
[----:B------:R-:W5:Y:S01]  /*1f420*/  LDL.LU R196, [R1+0x40c] ;  /* 0x00040c0001c47983 */ /* 0x000f620000300800 */
[----:B------:R-:W-:-:S03]  /*1f430*/  IMAD.X R209, R209, 0x1, R2, P0 ;  /* 0x00000001d1d17824 */ /* 0x000fc600000e0602 */
[----:B------:R1:W-:Y:S01]  /*1f440*/  LDGSTS.E [R3+0xd000], [R192.64], P2 ;  /* 0x0d000000c0037fae */ /* 0x0003e20009121844 */
[----:B------:R-:W-:Y:S01]  /*1f450*/  IADD3 R211, P1, R211, R206, RZ ;  /* 0x000000ced3d37210 */ /* 0x000fe20007f3e0ff */
[----:B-1----:R-:W-:-:S04]  /*1f460*/  IMAD.MOV.U32 R193, RZ, RZ, R209 ;  /* 0x000000ffffc17224 */ /* 0x002fc800078e00d1 */
[----:B------:R-:W-:Y:S01]  /*1f470*/  IMAD.X R212, R212, 0x1, R2, P1 ;  /* 0x00000001d4d47824 */ /* 0x000fe200008e0602 */
[----:B------:R-:W-:Y:S01]  /*1f480*/  STL [R1+0x780], R211 ;  /* 0x000780d301007387 */ /* 0x000fe20000100800 */
[----:B------:R-:W-:-:S03]  /*1f490*/  IADD3 R208, P0, R208, R206, RZ ;  /* 0x000000ced0d07210 */ /* 0x000fc60007f1e0ff */
[----:B------:R1:W-:Y:S01]  /*1f4a0*/  STL [R1+0x77c], R209 ;  /* 0x00077cd101007387 */ /* 0x0003e20000100800 */
[----:B------:R-:W-:Y:S02]  /*1f4b0*/  IMAD.MOV.U32 R192, RZ, RZ, R197 ;  /* 0x000000ffffc07224 */ /* 0x000fe400078e00c5 */
[----:B------:R-:W-:-:S03]  /*1f4c0*/  IMAD.X R210, R210, 0x1, R2, P0 ;  /* 0x00000001d2d27824 */ /* 0x000fc600000e0602 */
[----:B------:R1:W-:Y:S04]  /*1f4d0*/  LDGSTS.E [R3+0xd800], [R192.64], P2 ;  /* 0x0d800000c0037fae */ /* 0x0003e80009121844 */
[----:B-1----:R-:W5:Y:S04]  /*1f4e0*/  LDL.LU R209, [R1+0x408] ;  /* 0x0004080001d17983 */ /* 0x002f680000300800 */
[----:B------:R-:W-:Y:S04]  /*1f4f0*/  STL [R1+0x774], R208 ;  /* 0x000774d001007387 */ /* 0x000fe80000100800 */
[----:B------:R1:W-:Y:S04]  /*1f500*/  STL [R1+0x768], R212 ;  /* 0x000768d401007387 */ /* 0x0003e80000100800 */
[----:B------:R-:W5:Y:S01]  /*1f510*/  LDL.LU R197, [R1+0x428] ;  /* 0x0004280001c57983 */ /* 0x000f620000300800 */
[----:B------:R-:W-:-:S03]  /*1f520*/  IMAD.MOV.U32 R192, RZ, RZ, R211 ;  /* 0x000000ffffc07224 */ /* 0x000fc600078e00d3 */
[----:B------:R-:W5:Y:S01]  /*1f530*/  LDL.LU R215, [R1+0x424] ;  /* 0x0004240001d77983 */ /* 0x000f620000300800 */
[----:B------:R-:W-:-:S05]  /*1f540*/  IMAD.MOV.U32 R193, RZ, RZ, R212 ;  /* 0x000000ffffc17224 */ /* 0x000fca00078e00d4 */
[----:B------:R1:W-:Y:S02]  /*1f550*/  LDGSTS.E [R3+0xe000], [R192.64], P2 ;  /* 0x0e000000c0037fae */ /* 0x0003e40009121844 */
[----:B-1----:R-:W-:Y:S01]  /*1f560*/  IMAD.MOV.U32 R192, RZ, RZ, R208 ;  /* 0x000000ffffc07224 */ /* 0x002fe200078e00d0 */
[----:B--2---:R-:W-:-:S05]  /*1f570*/  IADD3 R198, P1, R198, R206, RZ ;  /* 0x000000cec6c67210 */ /* 0x004fca0007f3e0ff */
[----:B---3--:R-:W-:Y:S01]  /*1f580*/  IMAD.X R199, R199, 0x1, R2, P1 ;  /* 0x00000001c7c77824 */ /* 0x008fe200008e0602 */
[----:B------:R-:W-:Y:S04]  /*1f590*/  STL [R1+0x770], R198 ;  /* 0x000770c601007387 */ /* 0x000fe80000100800 */
[----:B------:R1:W-:Y:S04]  /*1f5a0*/  STL [R1+0x76c], R210 ;  /* 0x00076cd201007387 */ /* 0x0003e80000100800 */
[----:B------:R-:W2:Y:S01]  /*1f5b0*/  LDL.LU R214, [R1+0x440] ;  /* 0x0004400001d67983 */ /* 0x000ea20000300800 */
[----:B----4-:R-:W-:-:S05]  /*1f5c0*/  IADD3 R194, P3, R194, R206, RZ ;  /* 0x000000cec2c27210 */ /* 0x010fca0007f7e0ff */
[----:B------:R3:W-:Y:S04]  /*1f5d0*/  STL [R1+0x764], R194 ;  /* 0x000764c201007387 */ /* 0x0007e80000100800 */
[----:B------:R-:W-:Y:S04]  /*1f5e0*/  STL [R1+0x75c], R199 ;  /* 0x00075cc701007387 */ /* 0x000fe80000100800 */
[----:B------:R-:W4:Y:S04]  /*1f5f0*/  LDL.LU R213, [R1+0x444] ;  /* 0x0004440001d57983 */ /* 0x000f280000300800 */
[----:B------:R-:W2:Y:S04]  /*1f600*/  LDL.LU R212, [R1+0x45c] ;  /* 0x00045c0001d47983 */ /* 0x000ea80000300800 */
[----:B------:R-:W2:Y:S01]  /*1f610*/  LDL.LU R208, [R1+0x460] ;  /* 0x0004600001d07983 */ /* 0x000ea20000300800 */
[----:B------:R-:W-:Y:S01]  /*1f620*/  SHF.R.S32.HI R217, RZ, 0x6, R237 ;  /* 0x00000006ffd97819 */ /* 0x000fe200000114ed */
[----:B------:R-:W-:Y:S01]  /*1f630*/  IMAD.SHL.U32 R216, R238, 0x4, RZ ;  /* 0x00000004eed87824 */ /* 0x000fe200078e00ff */
[----:B-----5:R-:W-:Y:S01]  /*1f640*/  IADD3 R196, P0, R196, R206, RZ ;  /* 0x000000cec4c47210 */ /* 0x020fe20007f1e0ff */
[----:B------:R-:W-:Y:S01]  /*1f650*/  IMAD.MOV.U32 R193, RZ, RZ, R210 ;  /* 0x000000ffffc17224 */ /* 0x000fe200078e00d2 */
[----:B------:R-:W-:Y:S01]  /*1f660*/  SGXT R217, R217, 0x1 ;  /* 0x00000001d9d9781a */ /* 0x000fe20000000200 */
[----:B------:R-:W-:-:S03]  /*1f670*/  IMAD.X R195, R195, 0x1, R2, P3 ;  /* 0x00000001c3c37824 */ /* 0x000fc600018e0602 */
[----:B------:R-:W-:Y:S01]  /*1f680*/  LOP3.LUT R216, R216, 0x110, R217, 0x78, !PT ;  /* 0x00000110d8d87812 */ /* 0x000fe200078e78d9 */
[----:B------:R5:W-:Y:S04]  /*1f690*/  LDGSTS.E [R3+0xe800], [R192.64], P2 ;  /* 0x0e800000c0037fae */ /* 0x000be80009121844 */
[----:B------:R-:W-:Y:S01]  /*1f6a0*/  STL [R1+0x40c], R196 ;  /* 0x00040cc401007387 */ /* 0x000fe20000100800 */
[----:B------:R-:W-:-:S03]  /*1f6b0*/  LOP3.LUT R216, R216, 0x20, RZ, 0x3c, !PT ;  /* 0x00000020d8d87812 */ /* 0x000fc600078e3cff */
[----:B------:R3:W-:Y:S01]  /*1f6c0*/  STL [R1+0x760], R195 ;  /* 0x000760c301007387 */ /* 0x0007e20000100800 */
[----:B-----5:R-:W-:-:S03]  /*1f6d0*/  IMAD.MOV.U32 R192, RZ, RZ, R198 ;  /* 0x000000ffffc07224 */ /* 0x020fc600078e00c6 */
[----:B------:R-:W5:Y:S01]  /*1f6e0*/  LDL.LU R211, [R1+0x478] ;  /* 0x0004780001d37983 */ /* 0x000f620000300800 */
[----:B------:R-:W-:Y:S02]  /*1f6f0*/  IMAD.MOV.U32 R193, RZ, RZ, R199 ;  /* 0x000000ffffc17224 */ /* 0x000fe400078e00c7 */
[----:B------:R-:W-:Y:S01]  /*1f700*/  IMAD.X R209, R209, 0x1, R2, P0 ;  /* 0x00000001d1d17824 */ /* 0x000fe200000e0602 */
[----:B-1----:R-:W5:Y:S04]  /*1f710*/  LDL.LU R210, [R1+0x47c] ;  /* 0x00047c0001d27983 */ /* 0x002f680000300800 */
[----:B------:R1:W-:Y:S04]  /*1f720*/  LDGSTS.E [R3+0xf000], [R192.64], P2 ;  /* 0x0f000000c0037fae */ /* 0x0003e80009121844 */
[----:B------:R3:W-:Y:S01]  /*1f730*/  LDGSTS.E [R3+0xf800], [R194.64], P2 ;  /* 0x0f800000c2037fae */ /* 0x0007e20009121844 */
[----:B------:R-:W-:-:S05]  /*1f740*/  IADD3 R197, P1, R197, R206, RZ ;  /* 0x000000cec5c57210 */ /* 0x000fca0007f3e0ff */
[----:B------:R-:W-:Y:S01]  /*1f750*/  STL [R1+0x428], R197 ;  /* 0x000428c501007387 */ /* 0x000fe20000100800 */
[----:B------:R-:W-:Y:S02]  /*1f760*/  IMAD.X R215, R215, 0x1, R2, P1 ;  /* 0x00000001d7d77824 */ /* 0x000fe400008e0602 */
[----:B-1----:R-:W-:Y:S01]  /*1f770*/  IMAD R192, R204, 0x10000, R216 ;  /* 0x00010000ccc07824 */ /* 0x002fe200078e02d8 */
[----:B------:R1:W-:Y:S01]  /*1f780*/  STL [R1+0x408], R209 ;  /* 0x000408d101007387 */ /* 0x0003e20000100800 */
[----:B---3--:R-:W-:Y:S02]  /*1f790*/  IMAD.MOV.U32 R194, RZ, RZ, R196 ;  /* 0x000000ffffc27224 */ /* 0x008fe400078e00c4 */
[----:B------:R-:W-:Y:S01]  /*1f7a0*/  IMAD.MOV.U32 R195, RZ, RZ, R209 ;  /* 0x000000ffffc37224 */ /* 0x000fe200078e00d1 */
[----:B------:R-:W3:Y:S04]  /*1f7b0*/  LDL.LU R199, [R1+0x494] ;  /* 0x0004940001c77983 */ /* 0x000ee80000300800 */
[----:B------:R-:W3:Y:S04]  /*1f7c0*/  LDL.LU R198, [R1+0x498] ;  /* 0x0004980001c67983 */ /* 0x000ee80000300800 */
[----:B-1----:R-:W3:Y:S04]  /*1f7d0*/  LDL.LU R209, [R1+0x4b0] ;  /* 0x0004b00001d17983 */ /* 0x002ee80000300800 */
[----:B------:R1:W-:Y:S02]  /*1f7e0*/  LDGSTS.E [R192+0x200], [R194.64], P2 ;  /* 0x00200000c2c07fae */ /* 0x0003e40009121844 */
[----:B-1----:R-:W-:Y:S01]  /*1f7f0*/  IMAD.MOV.U32 R194, RZ, RZ, R197 ;  /* 0x000000ffffc27224 */ /* 0x002fe200078e00c5 */
[----:B----4-:R-:W-:-:S05]  /*1f800*/  IADD3 R213, P0, R213, R206, RZ ;  /* 0x000000ced5d57210 */ /* 0x010fca0007f1e0ff */
[----:B------:R1:W-:Y:S01]  /*1f810*/  STL [R1+0x444], R213 ;  /* 0x000444d501007387 */ /* 0x0003e20000100800 */
[----:B--2---:R-:W-:Y:S01]  /*1f820*/  IMAD.X R214, R214, 0x1, R2, P0 ;  /* 0x00000001d6d67824 */ /* 0x004fe200000e0602 */
[----:B------:R-:W-:Y:S02]  /*1f830*/  IADD3 R208, P1, R208, R206, RZ ;  /* 0x000000ced0d07210 */ /* 0x000fe40007f3e0ff */
[----:B------:R-:W-:Y:S04]  /*1f840*/  STL [R1+0x424], R215 ;  /* 0x000424d701007387 */ /* 0x000fe80000100800 */
[----:B------:R-:W2:Y:S04]  /*1f850*/  LDL.LU R196, [R1+0x4b4] ;  /* 0x0004b40001c47983 */ /* 0x000ea80000300800 */
[----:B------:R-:W4:Y:S04]  /*1f860*/  LDL.LU R197, [R1+0x718] ;  /* 0x0007180001c57983 */ /* 0x000f280000300800 */
[----:B------:R-:W-:Y:S04]  /*1f870*/  STL [R1+0x460], R208 ;  /* 0x000460d001007387 */ /* 0x000fe80000100800 */
[----:B------:R-:W-:Y:S04]  /*1f880*/  STL [R1+0x440], R214 ;  /* 0x000440d601007387 */ /* 0x000fe80000100800 */
[----:B------:R-:W4:Y:S01]  /*1f890*/  LDL.LU R3, [R1+0x71c] ;  /* 0x00071c0001037983 */ /* 0x000f220000300800 */
[----:B------:R-:W-:-:S02]  /*1f8a0*/  IMAD.MOV.U32 R195, RZ, RZ, R215 ;  /* 0x000000ffffc37224 */ /* 0x000fc400078e00d7 */
[----:B------:R-:W-:-:S03]  /*1f8b0*/  IMAD.X R212, R212, 0x1, R2, P1 ;  /* 0x00000001d4d47824 */ /* 0x000fc600008e0602 */
[----:B------:R1:W-:Y:S01]  /*1f8c0*/  LDGSTS.E [R192+0xa00], [R194.64], P2 ;  /* 0x00a00000c2c07fae */ /* 0x0003e20009121844 */
[----:B-----5:R-:W-:Y:S01]  /*1f8d0*/  IADD3 R210, P0, R210, R206, RZ ;  /* 0x000000ced2d27210 */ /* 0x020fe20007f1e0ff */
[----:B-1----:R-:W-:Y:S02]  /*1f8e0*/  IMAD.MOV.U32 R194, RZ, RZ, R213 ;  /* 0x000000ffffc27224 */ /* 0x002fe400078e00d5 */
[----:B------:R-:W-:Y:S01]  /*1f8f0*/  IMAD.MOV.U32 R195, RZ, RZ, R214 ;  /* 0x000000ffffc37224 */ /* 0x000fe200078e00d6 */
[----:B------:R-:W3:Y:S01]  /*1f900*/  LDL.LU R213, [R1+0x4dc] ;  /* 0x0004dc0001d57983 */ /* 0x000ee20000300800 */
[----:B------:R-:W-:-:S03]  /*1f910*/  IMAD.X R211, R211, 0x1, R2, P0 ;  /* 0x00000001d3d37824 */ /* 0x000fc600000e0602 */
[----:B------:R1:W-:Y:S04]  /*1f920*/  LDGSTS.E [R192+0x1200], [R194.64], P2 ;  /* 0x01200000c2c07fae */ /* 0x0003e80009121844 */
[----:B------:R-:W-:Y:S04]  /*1f930*/  STL [R1+0x47c], R210 ;  /* 0x00047cd201007387 */ /* 0x000fe80000100800 */
[----:B------:R1:W-:Y:S01]  /*1f940*/  STL [R1+0x45c], R212 ;  /* 0x00045cd401007387 */ /* 0x0003e20000100800 */
[----:B---3--:R-:W-:Y:S01]  /*1f950*/  IADD3 R198, P1, R198, R206, RZ ;  /* 0x000000cec6c67210 */ /* 0x008fe20007f3e0ff */
[----:B-1----:R-:W-:-:S02]  /*1f960*/  IMAD.MOV.U32 R194, RZ, RZ, R208 ;  /* 0x000000ffffc27224 */ /* 0x002fc400078e00d0 */
[----:B------:R-:W3:Y:S01]  /*1f970*/  LDL.LU R193, [R1+0x720] ;  /* 0x0007200001c17983 */ /* 0x000ee20000300800 */
[----:B------:R-:W-:Y:S02]  /*1f980*/  IMAD.MOV.U32 R195, RZ, RZ, R212 ;  /* 0x000000ffffc37224 */ /* 0x000fe400078e00d4 */
[----:B------:R-:W-:Y:S01]  /*1f990*/  IMAD.X R199, R199, 0x1, R2, P1 ;  /* 0x00000001c7c77824 */ /* 0x000fe200008e0602 */
[----:B------:R-:W3:Y:S04]  /*1f9a0*/  LDL.LU R212, [R1+0x4f0] ;  /* 0x0004f00001d47983 */ /* 0x000ee80000300800 */
[----:B------:R1:W-:Y:S04]  /*1f9b0*/  LDGSTS.E [R192+0x1a00], [R194.64], P2 ;  /* 0x01a00000c2c07fae */ /* 0x0003e80009121844 */
[----:B------:R-:W-:Y:S04]  /*1f9c0*/  STL [R1+0x498], R198 ;  /* 0x000498c601007387 */ /* 0x000fe80000100800 */
[----:B------:R1:W-:Y:S02]  /*1f9d0*/  STL [R1+0x478], R211 ;  /* 0x000478d301007387 */ /* 0x0003e40000100800 */
[----:B-1----:R-:W-:-:S02]  /*1f9e0*/  IMAD.MOV.U32 R194, RZ, RZ, R210 ;  /* 0x000000ffffc27224 */ /* 0x002fc400078e00d2 */
[----:B------:R-:W3:Y:S01]  /*1f9f0*/  LDL.LU R208, [R1+0x714] ;  /* 0x0007140001d07983 */ /* 0x000ee20000300800 */
[----:B------:R-:W-:-:S03]  /*1fa00*/  IMAD.MOV.U32 R195, RZ, RZ, R211 ;  /* 0x000000ffffc37224 */ /* 0x000fc600078e00d3 */
[----:B------:R-:W3:Y:S04]  /*1fa10*/  LDL.LU R211, [R1+0x504] ;  /* 0x0005040001d37983 */ /* 0x000ee80000300800 */
[----:B------:R1:W-:Y:S02]  /*1fa20*/  LDGSTS.E [R192+0x2200], [R194.64], P2 ;  /* 0x02200000c2c07fae */ /* 0x0003e40009121844 */
[----:B-1----:R-:W-:Y:S02]  /*1fa30*/  IMAD.MOV.U32 R195, RZ, RZ, R199 ;  /* 0x000000ffffc37224 */ /* 0x002fe400078e00c7 */
[----:B------:R-:W-:-:S05]  /*1fa40*/  IMAD.MOV.U32 R194, RZ, RZ, R198 ;  /* 0x000000ffffc27224 */ /* 0x000fca00078e00c6 */
[----:B------:R1:W-:Y:S01]  /*1fa50*/  LDGSTS.E [R192+0x2a00], [R194.64], P2 ;  /* 0x02a00000c2c07fae */ /* 0x0003e20009121844 */
[----:B--2---:R-:W-:-:S05]  /*1fa60*/  IADD3 R196, P0, R196, R206, RZ ;  /* 0x000000cec4c47210 */ /* 0x004fca0007f1e0ff */
[----:B------:R-:W-:Y:S01]  /*1fa70*/  STL [R1+0x4b4], R196 ;  /* 0x0004b4c401007387 */ /* 0x000fe20000100800 */
[----:B------:R-:W-:-:S03]  /*1fa80*/  IMAD.X R209, R209, 0x1, R2, P0 ;  /* 0x00000001d1d17824 */ /* 0x000fc600000e0602 */
[----:B------:R2:W-:Y:S04]  /*1fa90*/  STL [R1+0x494], R199 ;  /* 0x000494c701007387 */ /* 0x0005e80000100800 */
[----:B------:R-:W5:Y:S01]  /*1faa0*/  LDL.LU R210, [R1+0x508] ;  /* 0x0005080001d27983 */ /* 0x000f620000300800 */
[----:B----4-:R-:W-:-:S03]  /*1fab0*/  IADD3 R3, P1, R3, R206, RZ ;  /* 0x000000ce03037210 */ /* 0x010fc60007f3e0ff */
[----:B--2---:R-:W2:Y:S04]  /*1fac0*/  LDL.LU R199, [R1+0x51c] ;  /* 0x00051c0001c77983 */ /* 0x004ea80000300800 */
[----:B------:R-:W-:Y:S04]  /*1fad0*/  STL [R1+0x71c], R3 ;  /* 0x00071c0301007387 */ /* 0x000fe80000100800 */
[----:B------:R4:W-:Y:S04]  /*1fae0*/  STL [R1+0x4b0], R209 ;  /* 0x0004b0d101007387 */ /* 0x0009e80000100800 */
[----:B------:R-:W2:Y:S01]  /*1faf0*/  LDL.LU R198, [R1+0x520] ;  /* 0x0005200001c67983 */ /* 0x000ea20000300800 */
[----:B-1----:R-:W-:-:S02]  /*1fb00*/  IMAD.MOV.U32 R194, RZ, RZ, R196 ;  /* 0x000000ffffc27224 */ /* 0x002fc400078e00c4 */
[----:B------:R-:W-:Y:S02]  /*1fb10*/  IMAD.MOV.U32 R195, RZ, RZ, R209 ;  /* 0x000000ffffc37224 */ /* 0x000fe400078e00d1 */
[----:B------:R-:W-:Y:S01]  /*1fb20*/  IMAD.X R197, R197, 0x1, R2, P1 ;  /* 0x00000001c5c57824 */ /* 0x000fe200008e0602 */
[----:B----4-:R-:W3:Y:S04]  /*1fb30*/  LDL.LU R209, [R1+0x534] ;  /* 0x0005340001d17983 */ /* 0x010ee80000300800 */
[----:B------:R1:W-:Y:S01]  /*1fb40*/  LDGSTS.E [R192+0x3200], [R194.64], P2 ;  /* 0x03200000c2c07fae */ /* 0x0003e20009121844 */
[----:B---3--:R-:W-:Y:S01]  /*1fb50*/  IADD3 R193, P0, R193, R206, RZ ;  /* 0x000000cec1c17210 */ /* 0x008fe20007f1e0ff */
        /* <DEDUP_REMOVED lines=8> */
[----:B------:R-:W-:-:S05]  /*1fbe0*/  IADD3 R208, P1, R208, R206, RZ ;  /* 0x000000ced0d07210 */ /* 0x000fca0007f3e0ff */
[----:B------:R-:W-:Y:S01]  /*1fbf0*/  STL [R1+0x714], R208 ;  /* 0x000714d001007387 */ /* 0x000fe20000100800 */
[----:B------:R-:W-:Y:S02]  /*1fc00*/  IMAD.X R212, R212, 0x1, R2, P1 ;  /* 0x00000001d4d47824 */ /* 0x000fe400008e0602 */
[----:B------:R-:W-:Y:S01]  /*1fc10*/  IMAD.MOV.U32 R194, RZ, RZ, R193 ;  /* 0x000000ffffc27224 */ /* 0x000fe200078e00c1 */
[----:B------:R1:W-:Y:S01]  /*1fc20*/  STL [R1+0x4dc], R213 ;  /* 0x0004dcd501007387 */ /* 0x0003e20000100800 */
[----:B------:R-:W-:-:S03]  /*1fc30*/  IMAD.MOV.U32 R195, RZ, RZ, R213 ;  /* 0x000000ffffc37224 */ /* 0x000fc600078e00d5 */
[----:B------:R-:W3:Y:S04]  /*1fc40*/  LDL.LU R3, [R1+0x550] ;  /* 0x0005500001037983 */ /* 0x000ee80000300800 */
[----:B------:R1:W-:Y:S04]  /*1fc50*/  LDGSTS.E [R192+0x4200], [R194.64], P2 ;  /* 0x04200000c2c07fae */ /* 0x0003e80009121844 */
[----:B-1----:R-:W3:Y:S01]  /*1fc60*/  LDL.LU R213, [R1+0x564] ;  /* 0x0005640001d57983 */ /* 0x002ee20000300800 */
[----:B------:R-:W-:Y:S02]  /*1fc70*/  IMAD.MOV.U32 R195, RZ, RZ, R212 ;  /* 0x000000ffffc37224 */ /* 0x000fe400078e00d4 */
        /* <DEDUP_REMOVED lines=8> */
[----:B-----5:R-:W2:Y:S04]  /*1fd00*/  LDL.LU R212, [R1+0x57c] ;  /* 0x00057c0001d47983 */ /* 0x020ea80000300800 */
[----:B------:R-:W-:Y:S04]  /*1fd10*/  STL [R1+0x520], R198 ;  /* 0x000520c601007387 */ /* 0x000fe80000100800 */
[----:B------:R5:W-:Y:S04]  /*1fd20*/  STL [R1+0x504], R211 ;  /* 0x000504d301007387 */ /* 0x000be80000100800 */
[----:B------:R-:W2:Y:S01]  /*1fd30*/  LDL.LU R208, [R1+0x580] ;  /* 0x0005800001d07983 */ /* 0x000ea20000300800 */
[----:B-1----:R-:W-:-:S02]  /*1fd40*/  IMAD.MOV.U32 R194, RZ, RZ, R210 ;  /* 0x000000ffffc27224 */ /* 0x002fc400078e00d2 */
[----:B------:R-:W-:Y:S02]  /*1fd50*/  IMAD.MOV.U32 R195, RZ, RZ, R211 ;  /* 0x000000ffffc37224 */ /* 0x000fe400078e00d3 */
[----:B------:R-:W-:Y:S01]  /*1fd60*/  IMAD.X R199, R199, 0x1, R2, P1 ;  /* 0x00000001c7c77824 */ /* 0x000fe200008e0602 */
[----:B-----5:R-:W3:Y:S04]  /*1fd70*/  LDL.LU R211, [R1+0x594] ;  /* 0x0005940001d37983 */ /* 0x020ee80000300800 */
        /* <DEDUP_REMOVED lines=22> */
[----:B----4-:R-:W-:-:S05]  /*1fee0*/  IADD3 R193, P0, R193, R206, RZ ;  /* 0x000000cec1c17210 */ /* 0x010fca0007f1e0ff */
[----:B------:R-:W-:Y:S01]  /*1fef0*/  STL [R1+0x568], R193 ;  /* 0x000568c101007387 */ /* 0x000fe20000100800 */
[----:B------:R-:W-:-:S03]  /*1ff00*/  IMAD.X R213, R213, 0x1, R2, P0 ;  /* 0x00000001d5d57824 */ /* 0x000fc600000e0602 */
[----:B------:R4:W-:Y:S04]  /*1ff10*/  STL [R1+0x54c], R197 ;  /* 0x00054cc501007387 */ /* 0x0009e80000100800 */
[----:B------:R-:W5:Y:S01]  /*1ff20*/  LDL.LU R196, [R1+0x5c8] ;  /* 0x0005c80001c47983 */ /* 0x000f620000300800 */
[----:B--2---:R-:W-:-:S03]  /*1ff30*/  IADD3 R208, P1, R208, R206, RZ ;  /* 0x000000ced0d07210 */ /* 0x004fc60007f3e0ff */
[----:B----4-:R-:W2:Y:S04]  /*1ff40*/  LDL.LU R197, [R1+0x5dc] ;  /* 0x0005dc0001c57983 */ /* 0x010ea80000300800 */
        /* <DEDUP_REMOVED lines=108> */
[----:B------:R5:W-:Y:S04]  /*20610*/  STL [R1+0x6a0], R208 ;  /* 0x0006a0d001007387 */ /* 0x000be80000100800 */
[----:B------:R-:W-:Y:S04]  /*20620*/  STL [R1+0x684], R213 ;  /* 0x000684d501007387 */ /* 0x000fe80000100800 */
[----:B------:R-:W2:Y:S01]  /*20630*/  LDL.LU R3, [R1+0x700] ;  /* 0x0007000001037983 */ /* 0x000ea20000300800 */
[----:B-1----:R-:W-:-:S03]  /*20640*/  IMAD.MOV.U32 R194, RZ, RZ, R193 ;  /* 0x000000ffffc27224 */ /* 0x002fc600078e00c1 */
[----:B------:R-:W2:Y:S01]  /*20650*/  LDL.LU R193, [R1+0x414] ;  /* 0x0004140001c17983 */ /* 0x000ea20000300800 */
[----:B------:R-:W-:Y:S02]  /*20660*/  IMAD.MOV.U32 R195, RZ, RZ, R213 ;  /* 0x000000ffffc37224 */ /* 0x000fe400078e00d5 */
[----:B------:R-:W-:-:S03]  /*20670*/  IMAD.X R212, R212, 0x1, R2, P1 ;  /* 0x00000001d4d47824 */ /* 0x000fc600008e0602 */
[----:B------:R1:W-:Y:S01]  /*20680*/  LDGSTS.E [R192+0xd200], [R194.64], P2 ;  /* 0x0d200000c2c07fae */ /* 0x0003e20009121844 */
[-C--:B---3--:R-:W-:Y:S01]  /*20690*/  IADD3 R210, P0, R210, R206.reuse, RZ ;  /* 0x000000ced2d27210 */ /* 0x088fe20007f1e0ff */
[----:B-1----:R-:W-:Y:S02]  /*206a0*/  IMAD.MOV.U32 R194, RZ, RZ, R208 ;  /* 0x000000ffffc27224 */ /* 0x002fe400078e00d0 */
[----:B------:R-:W-:Y:S02]  /*206b0*/  IMAD.MOV.U32 R195, RZ, RZ, R212 ;  /* 0x000000ffffc37224 */ /* 0x000fe400078e00d4 */
[----:B------:R-:W-:Y:S01]  /*206c0*/  IMAD.X R211, R211, 0x1, R2, P0 ;  /* 0x00000001d3d37824 */ /* 0x000fe200000e0602 */
[----:B------:R-:W-:Y:S04]  /*206d0*/  STL [R1+0x6b8], R210 ;  /* 0x0006b8d201007387 */ /* 0x000fe80000100800 */
[----:B------:R1:W-:Y:S04]  /*206e0*/  LDGSTS.E [R192+0xda00], [R194.64], P2 ;  /* 0x0da00000c2c07fae */ /* 0x0003e80009121844 */
[----:B------:R3:W-:Y:S04]  /*206f0*/  STL [R1+0x69c], R212 ;  /* 0x00069cd401007387 */ /* 0x0007e80000100800 */
[----:B-----5:R-:W5:Y:S01]  /*20700*/  LDL.LU R208, [R1+0x410] ;  /* 0x0004100001d07983 */ /* 0x020f620000300800 */
[----:B------:R-:W-:Y:S01]  /*20710*/  IADD3 R198, P1, R198, R206, RZ ;  /* 0x000000cec6c67210 */ /* 0x000fe20007f3e0ff */
[----:B-1----:R-:W-:-:S02]  /*20720*/  IMAD.MOV.U32 R194, RZ, RZ, R210 ;  /* 0x000000ffffc27224 */ /* 0x002fc400078e00d2 */
[----:B------:R-:W-:Y:S02]  /*20730*/  IMAD.MOV.U32 R195, RZ, RZ, R211 ;  /* 0x000000ffffc37224 */ /* 0x000fe400078e00d3 */
[----:B------:R1:W-:Y:S01]  /*20740*/  STL [R1+0x6d0], R198 ;  /* 0x0006d0c601007387 */ /* 0x0003e20000100800 */
[----:B------:R-:W-:-:S03]  /*20750*/  IMAD.X R199, R199, 0x1, R2, P1 ;  /* 0x00000001c7c77824 */ /* 0x000fc600008e0602 */
[----:B------:R-:W-:Y:S04]  /*20760*/  STL [R1+0x6b4], R211 ;  /* 0x0006b4d301007387 */ /* 0x000fe80000100800 */
[----:B------:R-:W5:Y:S04]  /*20770*/  LDL.LU R214, [R1+0x430] ;  /* 0x0004300001d67983 */ /* 0x000f680000300800 */
[----:B------:R-:W5:Y:S04]  /*20780*/  LDL.LU R215, [R1+0x42c] ;  /* 0x00042c0001d77983 */ /* 0x000f680000300800 */
[----:B------:R1:W-:Y:S02]  /*20790*/  LDGSTS.E [R192+0xe200], [R194.64], P2 ;  /* 0x0e200000c2c07fae */ /* 0x0003e40009121844 */
[----:B-1----:R-:W-:-:S02]  /*207a0*/  IMAD.MOV.U32 R194, RZ, RZ, R198 ;  /* 0x000000ffffc27224 */ /* 0x002fc400078e00c6 */
[----:B------:R-:W-:-:S05]  /*207b0*/  IMAD.MOV.U32 R195, RZ, RZ, R199 ;  /* 0x000000ffffc37224 */ /* 0x000fca00078e00c7 */
[----:B------:R1:W-:Y:S01]  /*207c0*/  LDGSTS.E [R192+0xea00], [R194.64], P2 ;  /* 0x0ea00000c2c07fae */ /* 0x0003e20009121844 */
[----:B----4-:R-:W-:-:S05]  /*207d0*/  IADD3 R196, P0, R196, R206, RZ ;  /* 0x000000cec4c47210 */ /* 0x010fca0007f1e0ff */
[----:B------:R-:W-:Y:S01]  /*207e0*/  STL [R1+0x6e8], R196 ;  /* 0x0006e8c401007387 */ /* 0x000fe20000100800 */
[----:B------:R-:W-:-:S03]  /*207f0*/  IMAD.X R209, R209, 0x1, R2, P0 ;  /* 0x00000001d1d17824 */ /* 0x000fc600000e0602 */
[----:B------:R4:W-:Y:S04]  /*20800*/  STL [R1+0x6cc], R199 ;  /* 0x0006ccc701007387 */ /* 0x0009e80000100800 */
[----:B---3--:R-:W3:Y:S01]  /*20810*/  LDL.LU R212, [R1+0x448] ;  /* 0x0004480001d47983 */ /* 0x008ee20000300800 */
[----:B--2---:R-:W-:-:S03]  /*20820*/  IADD3 R3, P1, R3, R206, RZ ;  /* 0x000000ce03037210 */ /* 0x004fc60007f3e0ff */
[----:B------:R-:W2:Y:S01]  /*20830*/  LDL.LU R198, [R1+0x44c] ;  /* 0x00044c0001c67983 */ /* 0x000ea20000300800 */
[----:B-1----:R-:W-:-:S03]  /*20840*/  IMAD.MOV.U32 R194, RZ, RZ, R196 ;  /* 0x000000ffffc27224 */ /* 0x002fc600078e00c4 */
[----:B------:R-:W-:Y:S01]  /*20850*/  STL [R1+0x700], R3 ;  /* 0x0007000301007387 */ /* 0x000fe20000100800 */
[----:B------:R-:W-:-:S03]  /*20860*/  IADD3 R193, P0, R193, R206, RZ ;  /* 0x000000cec1c17210 */ /* 0x000fc60007f1e0ff */
[----:B------:R-:W-:Y:S01]  /*20870*/  STL [R1+0x6e4], R209 ;  /* 0x0006e4d101007387 */ /* 0x000fe20000100800 */
[----:B------:R-:W-:-:S03]  /*20880*/  IMAD.X R197, R197, 0x1, R2, P1 ;  /* 0x00000001c5c57824 */ /* 0x000fc600008e0602 */
[----:B----4-:R-:W4:Y:S01]  /*20890*/  LDL.LU R199, [R1+0x464] ;  /* 0x0004640001c77983 */ /* 0x010f220000300800 */
[----:B------:R-:W-:-:S03]  /*208a0*/  IMAD.MOV.U32 R195, RZ, RZ, R209 ;  /* 0x000000ffffc37224 */ /* 0x000fc600078e00d1 */
[----:B------:R-:W4:Y:S04]  /*208b0*/  LDL.LU R196, [R1+0x468] ;  /* 0x0004680001c47983 */ /* 0x000f280000300800 */
[----:B------:R-:W-:Y:S04]  /*208c0*/  STL [R1+0x414], R193 ;  /* 0x000414c101007387 */ /* 0x000fe80000100800 */
[----:B------:R1:W-:Y:S04]  /*208d0*/  STL [R1+0x6fc], R197 ;  /* 0x0006fcc501007387 */ /* 0x0003e80000100800 */
[----:B------:R1:W-:Y:S04]  /*208e0*/  LDGSTS.E [R192+0xf200], [R194.64], P2 ;  /* 0x0f200000c2c07fae */ /* 0x0003e80009121844 */
[----:B------:R-:W4:Y:S01]  /*208f0*/  LDL.LU R211, [R1+0x480] ;  /* 0x0004800001d37983 */ /* 0x000f220000300800 */
[----:B-1----:R-:W-:-:S03]  /*20900*/  IMAD.MOV.U32 R195, RZ, RZ, R197 ;  /* 0x000000ffffc37224 */ /* 0x002fc600078e00c5 */
[----:B------:R-:W4:Y:S01]  /*20910*/  LDL.LU R197, [R1+0x484] ;  /* 0x0004840001c57983 */ /* 0x000f220000300800 */
[----:B------:R-:W-:Y:S01]  /*20920*/  SHF.R.S32.HI R213, RZ, 0x6, R237 ;  /* 0x00000006ffd57819 */ /* 0x000fe200000114ed */
[----:B------:R-:W-:Y:S02]  /*20930*/  IMAD.MOV.U32 R194, RZ, RZ, R3 ;  /* 0x000000ffffc27224 */ /* 0x000fe400078e0003 */
[----:B------:R-:W-:Y:S01]  /*20940*/  IMAD.SHL.U32 R3, R238, 0x4, RZ ;  /* 0x00000004ee037824 */ /* 0x000fe200078e00ff */
[----:B------:R-:W-:Y:S01]  /*20950*/  SGXT R213, R213, 0x1 ;  /* 0x00000001d5d5781a */ /* 0x000fe20000000200 */
[----:B-----5:R-:W-:Y:S01]  /*20960*/  IMAD.X R208, R208, 0x1, R2, P0 ;  /* 0x00000001d0d07824 */ /* 0x020fe200000e0602 */
[----:B------:R1:W-:Y:S02]  /*20970*/  LDGSTS.E [R192+0xfa00], [R194.64], P2 ;  /* 0x0fa00000c2c07fae */ /* 0x0003e40009121844 */
[----:B------:R-:W-:Y:S02]  /*20980*/  LOP3.LUT R3, R3, 0x110, R213, 0x78, !PT ;  /* 0x0000011003037812 */ /* 0x000fe400078e78d5 */
[----:B------:R-:W-:-:S02]  /*20990*/  IADD3 R214, P1, R214, R206, RZ ;  /* 0x000000ced6d67210 */ /* 0x000fc40007f3e0ff */
[----:B------:R-:W-:-:S03]  /*209a0*/  LOP3.LUT R3, R3, 0x40, RZ, 0x3c, !PT ;  /* 0x0000004003037812 */ /* 0x000fc600078e3cff */
[----:B------:R-:W-:Y:S01]  /*209b0*/  STL [R1+0x430], R214 ;  /* 0x000430d601007387 */ /* 0x000fe20000100800 */
[----:B------:R-:W-:-:S03]  /*209c0*/  IMAD.X R215, R215, 0x1, R2, P1 ;  /* 0x00000001d7d77824 */ /* 0x000fc600008e0602 */
[----:B------:R5:W-:Y:S01]  /*209d0*/  STL [R1+0x410], R208 ;  /* 0x000410d001007387 */ /* 0x000be20000100800 */
[----:B-1----:R-:W-:-:S03]  /*209e0*/  IMAD.MOV.U32 R192, RZ, RZ, R193 ;  /* 0x000000ffffc07224 */ /* 0x002fc600078e00c1 */
[----:B------:R-:W4:Y:S01]  /*209f0*/  LDL.LU R210, [R1+0x49c] ;  /* 0x00049c0001d27983 */ /* 0x000f220000300800 */
[----:B------:R-:W-:Y:S02]  /*20a00*/  IMAD R3, R204, 0x10000, R3 ;  /* 0x00010000cc037824 */ /* 0x000fe400078e0203 */
[----:B------:R-:W-:Y:S01]  /*20a10*/  IMAD.MOV.U32 R193, RZ, RZ, R208 ;  /* 0x000000ffffc17224 */ /* 0x000fe200078e00d0 */
[----:B------:R-:W4:Y:S04]  /*20a20*/  LDL.LU R209, [R1+0x4a0] ;  /* 0x0004a00001d17983 */ /* 0x000f280000300800 */
[----:B------:R-:W4:Y:S04]  /*20a30*/  LDL.LU R213, [R1+0x4b8] ;  /* 0x0004b80001d57983 */ /* 0x000f280000300800 */
[----:B------:R1:W-:Y:S02]  /*20a40*/  LDGSTS.E [R3+0x400], [R192.64], P2 ;  /* 0x00400000c0037fae */ /* 0x0003e40009121844 */
[----:B-1----:R-:W-:-:S02]  /*20a50*/  IMAD.MOV.U32 R192, RZ, RZ, R214 ;  /* 0x000000ffffc07224 */ /* 0x002fc400078e00d6 */
[----:B------:R-:W-:-:S05]  /*20a60*/  IMAD.MOV.U32 R193, RZ, RZ, R215 ;  /* 0x000000ffffc17224 */ /* 0x000fca00078e00d7 */
[----:B------:R1:W-:Y:S01]  /*20a70*/  LDGSTS.E [R3+0xc00], [R192.64], P2 ;  /* 0x00c00000c0037fae */ /* 0x0003e20009121844 */
[----:B--2---:R-:W-:-:S05]  /*20a80*/  IADD3 R198, P0, R198, R206, RZ ;  /* 0x000000cec6c67210 */ /* 0x004fca0007f1e0ff */
[----:B------:R-:W-:Y:S01]  /*20a90*/  STL [R1+0x44c], R198 ;  /* 0x00044cc601007387 */ /* 0x000fe20000100800 */
[----:B---3--:R-:W-:-:S03]  /*20aa0*/  IMAD.X R212, R212, 0x1, R2, P0 ;  /* 0x00000001d4d47824 */ /* 0x008fc600000e0602 */
[----:B------:R-:W-:Y:S04]  /*20ab0*/  STL [R1+0x42c], R215 ;  /* 0x00042cd701007387 */ /* 0x000fe80000100800 */
[----:B-----5:R-:W2:Y:S01]  /*20ac0*/  LDL.LU R208, [R1+0x4bc] ;  /* 0x0004bc0001d07983 */ /* 0x020ea20000300800 */
[----:B----4-:R-:W-:-:S03]  /*20ad0*/  IADD3 R196, P1, R196, R206, RZ ;  /* 0x000000cec4c47210 */ /* 0x010fc60007f3e0ff */
[----:B------:R-:W3:Y:S04]  /*20ae0*/  LDL.LU R195, [R1+0x4cc] ;  /* 0x0004cc0001c37983 */ /* 0x000ee80000300800 */
[----:B------:R-:W-:Y:S04]  /*20af0*/  STL [R1+0x468], R196 ;  /* 0x000468c401007387 */ /* 0x000fe80000100800 */
[----:B------:R4:W-:Y:S01]  /*20b00*/  STL [R1+0x448], R212 ;  /* 0x000448d401007387 */ /* 0x0009e20000100800 */
[----:B------:R-:W-:-:S03]  /*20b10*/  IMAD.X R199, R199, 0x1, R2, P1 ;  /* 0x00000001c7c77824 */ /* 0x000fc600008e0602 */
[----:B------:R-:W5:Y:S01]  /*20b20*/  LDL.LU R194, [R1+0x4d0] ;  /* 0x0004d00001c27983 */ /* 0x000f620000300800 */
[----:B-1----:R-:W-:Y:S02]  /*20b30*/  IMAD.MOV.U32 R193, RZ, RZ, R212 ;  /* 0x000000ffffc17224 */ /* 0x002fe400078e00d4 */
[----:B------:R-:W-:Y:S01]  /*20b40*/  IMAD.MOV.U32 R192, RZ, RZ, R198 ;  /* 0x000000ffffc07224 */ /* 0x000fe200078e00c6 */
[----:B----4-:R-:W3:Y:S04]  /*20b50*/  LDL.LU R212, [R1+0x4e0] ;  /* 0x0004e00001d47983 */ /* 0x010ee80000300800 */
[----:B------:R1:W-:Y:S01]  /*20b60*/  LDGSTS.E [R3+0x1400], [R192.64], P2 ;  /* 0x01400000c0037fae */ /* 0x0003e20009121844 */
[----:B------:R-:W-:-:S05]  /*20b70*/  IADD3 R197, P0, R197, R206, RZ ;  /* 0x000000cec5c57210 */ /* 0x000fca0007f1e0ff */
[----:B------:R-:W-:Y:S04]  /*20b80*/  STL [R1+0x484], R197 ;  /* 0x000484c501007387 */ /* 0x000fe80000100800 */
[----:B------:R1:W-:Y:S04]  /*20b90*/  STL [R1+0x464], R199 ;  /* 0x000464c701007387 */ /* 0x0003e80000100800 */
[----:B------:R-:W3:Y:S01]  /*20ba0*/  LDL.LU R198, [R1+0x4e4] ;  /* 0x0004e40001c67983 */ /* 0x000ee20000300800 */
[----:B-1----:R-:W-:Y:S02]  /*20bb0*/  IMAD.MOV.U32 R192, RZ, RZ, R196 ;  /* 0x000000ffffc07224 */ /* 0x002fe400078e00c4 */
[----:B------:R-:W-:-:S02]  /*20bc0*/  IMAD.MOV.U32 R193, RZ, RZ, R199 ;  /* 0x000000ffffc17224 */ /* 0x000fc400078e00c7 */
[----:B------:R-:W-:Y:S01]  /*20bd0*/  IMAD.X R211, R211, 0x1, R2, P0 ;  /* 0x00000001d3d37824 */ /* 0x000fe200000e0602 */
[----:B------:R-:W3:Y:S04]  /*20be0*/  LDL.LU R199, [R1+0x4f4] ;  /* 0x0004f40001c77983 */ /* 0x000ee80000300800 */
[----:B------:R1:W-:Y:S01]  /*20bf0*/  LDGSTS.E [R3+0x1c00], [R192.64], P2 ;  /* 0x01c00000c0037fae */ /* 0x0003e20009121844 */
[----:B------:R-:W-:Y:S01]  /*20c00*/  IADD3 R209, P1, R209, R206, RZ ;  /* 0x000000ced1d17210 */ /* 0x000fe20007f3e0ff */
[----:B-1----:R-:W-:-:S04]  /*20c10*/  IMAD.MOV.U32 R192, RZ, RZ, R197 ;  /* 0x000000ffffc07224 */ /* 0x002fc800078e00c5 */
[----:B------:R-:W-:Y:S01]  /*20c20*/  STL [R1+0x4a0], R209 ;  /* 0x0004a0d101007387 */ /* 0x000fe20000100800 */
[----:B------:R-:W-:Y:S02]  /*20c30*/  IMAD.X R210, R210, 0x1, R2, P1 ;  /* 0x00000001d2d27824 */ /* 0x000fe400008e0602 */
[----:B------:R-:W-:Y:S01]  /*20c40*/  IMAD.MOV.U32 R193, RZ, RZ, R211 ;  /* 0x000000ffffc17224 */ /* 0x000fe200078e00d3 */
[----:B------:R1:W-:Y:S04]  /*20c50*/  STL [R1+0x480], R211 ;  /* 0x000480d301007387 */ /* 0x0003e80000100800 */
[----:B------:R-:W3:Y:S04]  /*20c60*/  LDL.LU R196, [R1+0x4f8] ;  /* 0x0004f80001c47983 */ /* 0x000ee80000300800 */
[----:B------:R1:W-:Y:S04]  /*20c70*/  LDGSTS.E [R3+0x2400], [R192.64], P2 ;  /* 0x02400000c0037fae */ /* 0x0003e80009121844 */
[----:B-1----:R-:W3:Y:S01]  /*20c80*/  LDL.LU R211, [R1+0x50c] ;  /* 0x00050c0001d37983 */ /* 0x002ee20000300800 */
[----:B------:R-:W-:-:S02]  /*20c90*/  IMAD.MOV.U32 R193, RZ, RZ, R210 ;  /* 0x000000ffffc17224 */ /* 0x000fc400078e00d2 */
[----:B------:R-:W-:-:S05]  /*20ca0*/  IMAD.MOV.U32 R192, RZ, RZ, R209 ;  /* 0x000000ffffc07224 */ /* 0x000fca00078e00d1 */
[----:B------:R1:W-:Y:S01]  /*20cb0*/  LDGSTS.E [R3+0x2c00], [R192.64], P2 ;  /* 0x02c00000c0037fae */ /* 0x0003e20009121844 */
[----:B--2---:R-:W-:-:S05]  /*20cc0*/  IADD3 R208, P0, R208, R206, RZ ;  /* 0x000000ced0d07210 */ /* 0x004fca0007f1e0ff */
[----:B------:R-:W-:Y:S01]  /*20cd0*/  STL [R1+0x4bc], R208 ;  /* 0x0004bcd001007387 */ /* 0x000fe20000100800 */
[----:B------:R-:W-:-:S03]  /*20ce0*/  IMAD.X R213, R213, 0x1, R2, P0 ;  /* 0x00000001d5d57824 */ /* 0x000fc600000e0602 */
[----:B------:R2:W-:Y:S04]  /*20cf0*/  STL [R1+0x49c], R210 ;  /* 0x00049cd201007387 */ /* 0x0005e80000100800 */
[----:B------:R-:W4:Y:S01]  /*20d00*/  LDL.LU R197, [R1+0x510] ;  /* 0x0005100001c57983 */ /* 0x000f220000300800 */
[----:B-----5:R-:W-:-:S03]  /*20d10*/  IADD3 R194, P1, R194, R206, RZ ;  /* 0x000000cec2c27210 */ /* 0x020fc60007f3e0ff */
[----:B--2---:R-:W2:Y:S04]  /*20d20*/  LDL.LU R210, [R1+0x524] ;  /* 0x0005240001d27983 */ /* 0x004ea80000300800 */
[----:B------:R-:W-:Y:S04]  /*20d30*/  STL [R1+0x4d0], R194 ;  /* 0x0004d0c201007387 */ /* 0x000fe80000100800 */
[----:B------:R5:W-:Y:S01]  /*20d40*/  STL [R1+0x4b8], R213 ;  /* 0x0004b8d501007387 */ /* 0x000be20000100800 */
[----:B---3--:R-:W-:-:S03]  /*20d50*/  IMAD.X R195, R195, 0x1, R2, P1 ;  /* 0x00000001c3c37824 */ /* 0x008fc600008e0602 */
[----:B------:R-:W3:Y:S01]  /*20d60*/  LDL.LU R209, [R1+0x528] ;  /* 0x0005280001d17983 */ /* 0x000ee20000300800 */
[----:B-1----:R-:W-:Y:S02]  /*20d70*/  IMAD.MOV.U32 R193, RZ, RZ, R213 ;  /* 0x000000ffffc17224 */ /* 0x002fe400078e00d5 */
[----:B------:R-:W-:Y:S01]  /*20d80*/  IMAD.MOV.U32 R192, RZ, RZ, R208 ;  /* 0x000000ffffc07224 */ /* 0x000fe200078e00d0 */
[----:B-----5:R-:W2:Y:S04]  /*20d90*/  LDL.LU R213, [R1+0x53c] ;  /* 0x00053c0001d57983 */ /* 0x020ea80000300800 */
[----:B------:R1:W-:Y:S01]  /*20da0*/  LDGSTS.E [R3+0x3400], [R192.64], P2 ;  /* 0x03400000c0037fae */ /* 0x0003e20009121844 */
[----:B------:R-:W-:-:S05]  /*20db0*/  IADD3 R198, P0, R198, R206, RZ ;  /* 0x000000cec6c67210 */ /* 0x000fca0007f1e0ff */
[----:B------:R-:W-:Y:S04]  /*20dc0*/  STL [R1+0x4e4], R198 ;  /* 0x0004e4c601007387 */ /* 0x000fe80000100800 */
[----:B------:R1:W-:Y:S04]  /*20dd0*/  STL [R1+0x4cc], R195 ;  /* 0x0004ccc301007387 */ /* 0x0003e80000100800 */
[----:B------:R-:W2:Y:S01]  /*20de0*/  LDL.LU R208, [R1+0x540] ;  /* 0x0005400001d07983 */ /* 0x000ea20000300800 */
[----:B-1----:R-:W-:Y:S02]  /*20df0*/  IMAD.MOV.U32 R192, RZ, RZ, R194 ;  /* 0x000000ffffc07224 */ /* 0x002fe400078e00c2 */
[----:B------:R-:W-:-:S02]  /*20e00*/  IMAD.MOV.U32 R193, RZ, RZ, R195 ;  /* 0x000000ffffc17224 */ /* 0x000fc400078e00c3 */
[----:B------:R-:W-:Y:S01]  /*20e10*/  IMAD.X R212, R212, 0x1, R2, P0 ;  /* 0x00000001d4d47824 */ /* 0x000fe200000e0602 */
[----:B------:R-:W2:Y:S04]  /*20e20*/  LDL.LU R195, [R1+0x554] ;  /* 0x0005540001c37983 */ /* 0x000ea80000300800 */
[----:B------:R1:W-:Y:S01]  /*20e30*/  LDGSTS.E [R3+0x3c00], [R192.64], P2 ;  /* 0x03c00000c0037fae */ /* 0x0003e20009121844 */
[----:B------:R-:W-:Y:S01]  /*20e40*/  IADD3 R196, P1, R196, R206, RZ ;  /* 0x000000cec4c47210 */ /* 0x000fe20007f3e0ff */
[----:B-1----:R-:W-:-:S04]  /*20e50*/  IMAD.MOV.U32 R192, RZ, RZ, R198 ;  /* 0x000000ffffc07224 */ /* 0x002fc800078e00c6 */
[----:B------:R-:W-:Y:S01]  /*20e60*/  STL [R1+0x4f8], R196 ;  /* 0x0004f8c401007387 */ /* 0x000fe20000100800 */
[----:B------:R-:W-:Y:S02]  /*20e70*/  IMAD.X R199, R199, 0x1, R2, P1 ;  /* 0x00000001c7c77824 */ /* 0x000fe400008e0602 */
[----:B------:R-:W-:Y:S01]  /*20e80*/  IMAD.MOV.U32 R193, RZ, RZ, R212 ;  /* 0x000000ffffc17224 */ /* 0x000fe200078e00d4 */
        /* <DEDUP_REMOVED lines=14> */
[----:B------:R-:W-:Y:S04]  /*20f70*/  STL [R1+0x528], R209 ;  /* 0x000528d101007387 */ /* 0x000fe80000100800 */
[----:B------:R4:W-:Y:S01]  /*20f80*/  STL [R1+0x50c], R211 ;  /* 0x00050cd301007387 */ /* 0x0009e20000100800 */
[----:B--2---:R-:W-:-:S03]  /*20f90*/  IMAD.X R210, R210, 0x1, R2, P1 ;  /* 0x00000001d2d27824 */ /* 0x004fc600008e0602 */
[----:B------:R-:W2:Y:S01]  /*20fa0*/  LDL.LU R196, [R1+0x588] ;  /* 0x0005880001c47983 */ /* 0x000ea20000300800 */
        /* <DEDUP_REMOVED lines=69> */
[----:B------:R-:W-:Y:S01]  /*21400*/  STL [R1+0x5cc], R213 ;  /* 0x0005ccd501007387 */ /* 0x000fe20000100800 */
[----:B--2---:R-:W-:-:S03]  /*21410*/  IMAD.X R195, R195, 0x1, R2, P1 ;  /* 0x00000001c3c37824 */ /* 0x004fc600008e0602 */
[----:B------:R-:W2:Y:S01]  /*21420*/  LDL.LU R209, [R1+0x648] ;  /* 0x0006480001d17983 */ /* 0x000ea20000300800 */
[----:B-1----:R-:W-:-:S03]  /*21430*/  IMAD.MOV.U32 R192, RZ, RZ, R208 ;  /* 0x000000ffffc07224 */ /* 0x002fc600078e00d0 */
[----:B------:R-:W3:Y:S01]  /*21440*/  LDL.LU R214, [R1+0x65c] ;  /* 0x00065c0001d67983 */ /* 0x000ee20000300800 */
[----:B------:R-:W-:-:S05]  /*21450*/  IADD3 R198, P0, R198, R206, RZ ;  /* 0x000000cec6c67210 */ /* 0x000fca0007f1e0ff */
[----:B------:R-:W-:Y:S04]  /*21460*/  STL [R1+0x600], R198 ;  /* 0x000600c601007387 */ /* 0x000fe80000100800 */
[----:B------:R1:W-:Y:S04]  /*21470*/  STL [R1+0x5e4], R195 ;  /* 0x0005e4c301007387 */ /* 0x0003e80000100800 */
[----:B------:R-:W3:Y:S01]  /*21480*/  LDL.LU R208, [R1+0x660] ;  /* 0x0006600001d07983 */ /* 0x000ee20000300800 */
[----:B------:R-:W-:Y:S02]  /*21490*/  IMAD.MOV.U32 R193, RZ, RZ, R213 ;  /* 0x000000ffffc17224 */ /* 0x000fe400078e00d5 */
[----:B------:R-:W-:-:S03]  /*214a0*/  IMAD.X R212, R212, 0x1, R2, P0 ;  /* 0x00000001d4d47824 */ /* 0x000fc600000e0602 */
[----:B------:R1:W-:Y:S02]  /*214b0*/  LDGSTS.E [R3+0x9400], [R192.64], P2 ;  /* 0x09400000c0037fae */ /* 0x0003e40009121844 */
[----:B-1----:R-:W-:Y:S01]  /*214c0*/  IMAD.MOV.U32 R192, RZ, RZ, R194 ;  /* 0x000000ffffc07224 */ /* 0x002fe200078e00c2 */
[----:B------:R-:W-:Y:S01]  /*214d0*/  IADD3 R196, P1, R196, R206, RZ ;  /* 0x000000cec4c47210 */ /* 0x000fe20007f3e0ff */
[----:B------:R-:W-:Y:S02]  /*214e0*/  IMAD.MOV.U32 R193, RZ, RZ, R195 ;  /* 0x000000ffffc17224 */ /* 0x000fe400078e00c3 */
[----:B------:R-:W3:Y:S02]  /*214f0*/  LDL.LU R195, [R1+0x674] ;  /* 0x0006740001c37983 */ /* 0x000ee40000300800 */
[----:B------:R-:W-:Y:S02]  /*21500*/  IMAD.X R199, R199, 0x1, R2, P1 ;  /* 0x00000001c7c77824 */ /* 0x000fe400008e0602 */
[----:B------:R1:W-:Y:S04]  /*21510*/  LDGSTS.E [R3+0x9c00], [R192.64], P2 ;  /* 0x09c00000c0037fae */ /* 0x0003e80009121844 */
[----:B------:R-:W-:Y:S04]  /*21520*/  STL [R1+0x618], R196 ;  /* 0x000618c401007387 */ /* 0x000fe80000100800 */
[----:B------:R-:W-:Y:S01]  /*21530*/  STL [R1+0x5fc], R212 ;  /* 0x0005fcd401007387 */ /* 0x000fe20000100800 */
[----:B-1----:R-:W-:-:S03]  /*21540*/  IMAD.MOV.U32 R192, RZ, RZ, R198 ;  /* 0x000000ffffc07224 */ /* 0x002fc600078e00c6 */
[----:B------:R-:W3:Y:S01]  /*21550*/  LDL.LU R194, [R1+0x678] ;  /* 0x0006780001c27983 */ /* 0x000ee20000300800 */
[----:B------:R-:W-:-:S03]  /*21560*/  IMAD.MOV.U32 R193, RZ, RZ, R212 ;  /* 0x000000ffffc17224 */ /* 0x000fc600078e00d4 */
[----:B------:R-:W3:Y:S04]  /*21570*/  LDL.LU R213, [R1+0x68c] ;  /* 0x00068c0001d57983 */ /* 0x000ee80000300800 */
[----:B------:R1:W-:Y:S02]  /*21580*/  LDGSTS.E [R3+0xa400], [R192.64], P2 ;  /* 0x0a400000c0037fae */ /* 0x0003e40009121844 */
[----:B-1----:R-:W-:Y:S02]  /*21590*/  IMAD.MOV.U32 R193, RZ, RZ, R199 ;  /* 0x000000ffffc17224 */ /* 0x002fe400078e00c7 */
        /* <DEDUP_REMOVED lines=15> */
[----:B------:R-:W2:Y:S04]  /*21690*/  LDL.LU R212, [R1+0x6bc] ;  /* 0x0006bc0001d47983 */ /* 0x000ea80000300800 */
[----:B------:R1:W-:Y:S01]  /*216a0*/  LDGSTS.E [R3+0xb400], [R192.64], P2 ;  /* 0x0b400000c0037fae */ /* 0x0003e20009121844 */
[----:B------:R-:W-:-:S05]  /*216b0*/  IADD3 R208, P0, R208, R206, RZ ;  /* 0x000000ced0d07210 */ /* 0x000fca0007f1e0ff */
[----:B------:R-:W-:Y:S04]  /*216c0*/  STL [R1+0x660], R208 ;  /* 0x000660d001007387 */ /* 0x000fe80000100800 */
[----:B------:R5:W-:Y:S01]  /*216d0*/  STL [R1+0x644], R210 ;  /* 0x000644d201007387 */ /* 0x000be20000100800 */
[----:B-1----:R-:W-:-:S03]  /*216e0*/  IMAD.MOV.U32 R193, RZ, RZ, R210 ;  /* 0x000000ffffc17224 */ /* 0x002fc600078e00d2 */
[----:B------:R-:W2:Y:S04]  /*216f0*/  LDL.LU R197, [R1+0x6c0] ;  /* 0x0006c00001c57983 */ /* 0x000ea80000300800 */
[----:B-----5:R-:W5:Y:S04]  /*21700*/  LDL.LU R211, [R1+0x6d4] ;  /* 0x0006d40001d37983 */ /* 0x020f680000300800 */
[----:B------:R-:W5:Y:S01]  /*21710*/  LDL.LU R210, [R1+0x6d8] ;  /* 0x0006d80001d27983 */ /* 0x000f620000300800 */
[----:B------:R-:W-:Y:S02]  /*21720*/  IMAD.MOV.U32 R192, RZ, RZ, R209 ;  /* 0x000000ffffc07224 */ /* 0x000fe400078e00d1 */
[----:B------:R-:W-:-:S03]  /*21730*/  IMAD.X R214, R214, 0x1, R2, P0 ;  /* 0x00000001d6d67824 */ /* 0x000fc600000e0602 */
[----:B------:R1:W-:Y:S01]  /*21740*/  LDGSTS.E [R3+0xbc00], [R192.64], P2 ;  /* 0x0bc00000c0037fae */ /* 0x0003e20009121844 */
[----:B------:R-:W-:Y:S01]  /*21750*/  IADD3 R194, P1, R194, R206, RZ ;  /* 0x000000cec2c27210 */ /* 0x000fe20007f3e0ff */
[----:B-1----:R-:W-:Y:S02]  /*21760*/  IMAD.MOV.U32 R192, RZ, RZ, R208 ;  /* 0x000000ffffc07224 */ /* 0x002fe400078e00d0 */
[----:B------:R-:W-:Y:S02]  /*21770*/  IMAD.MOV.U32 R193, RZ, RZ, R214 ;  /* 0x000000ffffc17224 */ /* 0x000fe400078e00d6 */
[----:B------:R-:W-:Y:S01]  /*21780*/  STL [R1+0x678], R194 ;  /* 0x000678c201007387 */ /* 0x000fe20000100800 */
        /* <DEDUP_REMOVED lines=9> */
[----:B------:R-:W-:Y:S01]  /*21820*/  IMAD.X R213, R213, 0x1, R2, P0 ;  /* 0x00000001d5d57824 */ /* 0x000fe200000e0602 */
[----:B------:R-:W-:Y:S04]  /*21830*/  STL [R1+0x690], R198 ;  /* 0x000690c601007387 */ /* 0x000fe80000100800 */
[----:B------:R4:W-:Y:S01]  /*21840*/  STL [R1+0x674], R195 ;  /* 0x000674c301007387 */ /* 0x0009e20000100800 */
[----:B---3--:R-:W-:-:S03]  /*21850*/  IADD3 R196, P1, R196, R206, RZ ;  /* 0x000000cec4c47210 */ /* 0x008fc60007f3e0ff */
[----:B----4-:R-:W3:Y:S04]  /*21860*/  LDL.LU R195, [R1+0x704] ;  /* 0x0007040001c37983 */ /* 0x010ee80000300800 */
[----:B------:R-:W-:Y:S04]  /*21870*/  STL [R1+0x6a8], R196 ;  /* 0x0006a8c401007387 */ /* 0x000fe80000100800 */
[----:B------:R-:W-:Y:S01]  /*21880*/  STL [R1+0x68c], R213 ;  /* 0x00068cd501007387 */ /* 0x000fe20000100800 */
[----:B-1----:R-:W-:-:S03]  /*21890*/  IMAD.MOV.U32 R192, RZ, RZ, R198 ;  /* 0x000000ffffc07224 */ /* 0x002fc600078e00c6 */
[----:B------:R-:W4:Y:S01]  /*218a0*/  LDL.LU R194, [R1+0x708] ;  /* 0x0007080001c27983 */ /* 0x000f220000300800 */
[----:B------:R-:W-:Y:S02]  /*218b0*/  IMAD.MOV.U32 R193, RZ, RZ, R213 ;  /* 0x000000ffffc17224 */ /* 0x000fe400078e00d5 */
[----:B--2---:R-:W-:Y:S01]  /*218c0*/  IMAD.X R199, R199, 0x1, R2, P1 ;  /* 0x00000001c7c77824 */ /* 0x004fe200008e0602 */
[----:B------:R-:W2:Y:S04]  /*218d0*/  LDL.LU R198, [R1+0x41c] ;  /* 0x00041c0001c67983 */ /* 0x000ea80000300800 */
[----:B------:R1:W-:Y:S01]  /*218e0*/  LDGSTS.E [R3+0xd400], [R192.64], P2 ;  /* 0x0d400000c0037fae */ /* 0x0003e20009121844 */
[----:B------:R-:W-:-:S05]  /*218f0*/  IADD3 R197, P0, R197, R206, RZ ;  /* 0x000000cec5c57210 */ /* 0x000fca0007f1e0ff */
[----:B------:R-:W-:Y:S01]  /*21900*/  IMAD.X R212, R212, 0x1, R2, P0 ;  /* 0x00000001d4d47824 */ /* 0x000fe200000e0602 */
[----:B------:R-:W-:Y:S01]  /*21910*/  STL [R1+0x6c0], R197 ;  /* 0x0006c0c501007387 */ /* 0x000fe20000100800 */
[----:B-----5:R-:W-:-:S03]  /*21920*/  IADD3 R210, P1, R210, R206, RZ ;  /* 0x000000ced2d27210 */ /* 0x020fc60007f3e0ff */
[----:B------:R5:W-:Y:S01]  /*21930*/  STL [R1+0x6a4], R199 ;  /* 0x0006a4c701007387 */ /* 0x000be20000100800 */
[----:B-1----:R-:W-:Y:S02]  /*21940*/  IMAD.MOV.U32 R193, RZ, RZ, R199 ;  /* 0x000000ffffc17224 */ /* 0x002fe400078e00c7 */
[----:B------:R-:W-:Y:S02]  /*21950*/  IMAD.MOV.U32 R192, RZ, RZ, R196 ;  /* 0x000000ffffc07224 */ /* 0x000fe400078e00c4 */
[----:B------:R-:W-:-:S03]  /*21960*/  IMAD.X R211, R211, 0x1, R2, P1 ;  /* 0x00000001d3d37824 */ /* 0x000fc600008e0602 */
[----:B------:R1:W-:Y:S04]  /*21970*/  LDGSTS.E [R3+0xdc00], [R192.64], P2 ;  /* 0x0dc00000c0037fae */ /* 0x0003e80009121844 */
[----:B-----5:R-:W5:Y:S04]  /*21980*/  LDL.LU R199, [R1+0x418] ;  /* 0x0004180001c77983 */ /* 0x020f680000300800 */
[----:B------:R-:W-:Y:S04]  /*21990*/  STL [R1+0x6d8], R210 ;  /* 0x0006d8d201007387 */ /* 0x000fe80000100800 */
[----:B------:R-:W-:Y:S04]  /*219a0*/  STL [R1+0x6bc], R212 ;  /* 0x0006bcd401007387 */ /* 0x000fe80000100800 */
[----:B------:R-:W5:Y:S01]  /*219b0*/  LDL.LU R196, [R1+0x438] ;  /* 0x0004380001c47983 */ /* 0x000f620000300800 */
[----:B-1----:R-:W-:-:S03]  /*219c0*/  IMAD.MOV.U32 R192, RZ, RZ, R197 ;  /* 0x000000ffffc07224 */ /* 0x002fc600078e00c5 */
[----:B------:R-:W5:Y:S01]  /*219d0*/  LDL.LU R197, [R1+0x434] ;  /* 0x0004340001c57983 */ /* 0x000f620000300800 */
[----:B------:R-:W-:Y:S01]  /*219e0*/  IADD3 R208, P0, R208, R206, RZ ;  /* 0x000000ced0d07210 */ /* 0x000fe20007f1e0ff */
[----:B------:R-:W-:-:S04]  /*219f0*/  IMAD.MOV.U32 R193, RZ, RZ, R212 ;  /* 0x000000ffffc17224 */ /* 0x000fc800078e00d4 */
[----:B------:R-:W-:Y:S01]  /*21a00*/  IMAD.X R209, R209, 0x1, R2, P0 ;  /* 0x00000001d1d17824 */ /* 0x000fe200000e0602 */
[----:B------:R-:W-:Y:S04]  /*21a10*/  STL [R1+0x6f0], R208 ;  /* 0x0006f0d001007387 */ /* 0x000fe80000100800 */
[----:B------:R1:W-:Y:S01]  /*21a20*/  STL [R1+0x6d4], R211 ;  /* 0x0006d4d301007387 */ /* 0x0003e20000100800 */
[----:B------:R-:W-:-:S03]  /*21a30*/  SHF.R.S32.HI R216, RZ, 0x6, R239 ;  /* 0x00000006ffd87819 */ /* 0x000fc600000114ef */
[----:B------:R-:W5:Y:S01]  /*21a40*/  LDL.LU R215, [R1+0x450] ;  /* 0x0004500001d77983 */ /* 0x000f620000300800 */
[----:B------:R-:W-:Y:S01]  /*21a50*/  IMAD.SHL.U32 R205, R205, 0x4, RZ ;  /* 0x00000004cdcd7824 */ /* 0x000fe200078e00ff */
[----:B------:R-:W-:Y:S02]  /*21a60*/  SGXT R216, R216, 0x1 ;  /* 0x00000001d8d8781a */ /* 0x000fe40000000200 */
[----:B------:R1:W-:Y:S02]  /*21a70*/  LDGSTS.E [R3+0xe400], [R192.64], P2 ;  /* 0x0e400000c0037fae */ /* 0x0003e40009121844 */
[----:B------:R-:W-:Y:S01]  /*21a80*/  LOP3.LUT R205, R205, 0x110, R216, 0x78, !PT ;  /* 0x00000110cdcd7812 */ /* 0x000fe200078e78d8 */
[----:B-1----:R-:W-:Y:S02]  /*21a90*/  IMAD.MOV.U32 R193, RZ, RZ, R211 ;  /* 0x000000ffffc17224 */ /* 0x002fe400078e00d3 */
[----:B------:R-:W-:Y:S01]  /*21aa0*/  IMAD.MOV.U32 R192, RZ, RZ, R210 ;  /* 0x000000ffffc07224 */ /* 0x000fe200078e00d2 */
[----:B------:R-:W-:-:S04]  /*21ab0*/  LOP3.LUT R205, R205, 0x60, RZ, 0x3c, !PT ;  /* 0x00000060cdcd7812 */ /* 0x000fc800078e3cff */
[----:B------:R1:W-:Y:S02]  /*21ac0*/  LDGSTS.E [R3+0xec00], [R192.64], P2 ;  /* 0x0ec00000c0037fae */ /* 0x0003e40009121844 */
[----:B-1----:R-:W-:Y:S02]  /*21ad0*/  IMAD.MOV.U32 R192, RZ, RZ, R208 ;  /* 0x000000ffffc07224 */ /* 0x002fe400078e00d0 */
[----:B------:R-:W-:-:S05]  /*21ae0*/  IMAD.MOV.U32 R193, RZ, RZ, R209 ;  /* 0x000000ffffc17224 */ /* 0x000fca00078e00d1 */
[----:B------:R1:W-:Y:S02]  /*21af0*/  LDGSTS.E [R3+0xf400], [R192.64], P2 ;  /* 0x0f400000c0037fae */ /* 0x0003e40009121844 */
[----:B-1----:R-:W-:Y:S01]  /*21b00*/  IMAD R192, R204, 0x10000, R205 ;  /* 0x00010000ccc07824 */ /* 0x002fe200078e02cd */
[-C--:B----4-:R-:W-:Y:S02]  /*21b10*/  IADD3 R194, P1, R194, R206.reuse, RZ ;  /* 0x000000cec2c27210 */ /* 0x090fe40007f3e0ff */
[----:B--2---:R-:W-:-:S03]  /*21b20*/  IADD3 R198, P0, R198, R206, RZ ;  /* 0x000000cec6c67210 */ /* 0x004fc60007f1e0ff */
[----:B------:R-:W-:Y:S01]  /*21b30*/  STL [R1+0x708], R194 ;  /* 0x000708c201007387 */ /* 0x000fe20000100800 */
[----:B---3--:R-:W-:-:S03]  /*21b40*/  IMAD.X R195, R195, 0x1, R2, P1 ;  /* 0x00000001c3c37824 */ /* 0x008fc600008e0602 */
[----:B------:R1:W-:Y:S04]  /*21b50*/  STL [R1+0x6ec], R209 ;  /* 0x0006ecd101007387 */ /* 0x0003e80000100800 */
[----:B------:R-:W2:Y:S04]  /*21b60*/  LDL.LU R214, [R1+0x454] ;  /* 0x0004540001d67983 */ /* 0x000ea80000300800 */
[----:B------:R-:W3:Y:S04]  /*21b70*/  LDL.LU R213, [R1+0x46c] ;  /* 0x00046c0001d57983 */ /* 0x000ee80000300800 */
[----:B------:R-:W-:Y:S04]  /*21b80*/  STL [R1+0x41c], R198 ;  /* 0x00041cc601007387 */ /* 0x000fe80000100800 */
[----:B------:R4:W-:Y:S04]  /*21b90*/  STL [R1+0x704], R195 ;  /* 0x000704c301007387 */ /* 0x0009e80000100800 */
[----:B------:R-:W3:Y:S01]  /*21ba0*/  LDL.LU R211, [R1+0x470] ;  /* 0x0004700001d37983 */ /* 0x000ee20000300800 */
[----:B-----5:R-:W-:-:S03]  /*21bb0*/  IMAD.X R199, R199, 0x1, R2, P0 ;  /* 0x00000001c7c77824 */ /* 0x020fc600000e0602 */
[----:B------:R-:W5:Y:S04]  /*21bc0*/  LDL.LU R212, [R1+0x488] ;  /* 0x0004880001d47983 */ /* 0x000f680000300800 */
[----:B------:R-:W5:Y:S04]  /*21bd0*/  LDL.LU R210, [R1+0x48c] ;  /* 0x00048c0001d27983 */ /* 0x000f680000300800 */
[----:B------:R1:W-:Y:S01]  /*21be0*/  LDGSTS.E [R3+0xfc00], [R194.64], P2 ;  /* 0x0fc00000c2037fae */ /* 0x0003e20009121844 */
[----:B------:R-:W-:-:S05]  /*21bf0*/  IADD3 R196, P1, R196, R206, RZ ;  /* 0x000000cec4c47210 */ /* 0x000fca0007f3e0ff */
[----:B------:R-:W-:Y:S04]  /*21c00*/  STL [R1+0x438], R196 ;  /* 0x000438c401007387 */ /* 0x000fe80000100800 */
[----:B------:R4:W-:Y:S04]  /*21c10*/  STL [R1+0x418], R199 ;  /* 0x000418c701007387 */ /* 0x0009e80000100800 */
[----:B-1----:R-:W5:Y:S04]  /*21c20*/  LDL.LU R209, [R1+0x4a4] ;  /* 0x0004a40001d17983 */ /* 0x002f680000300800 */
[----:B------:R-:W5:Y:S04]  /*21c30*/  LDL.LU R208, [R1+0x4a8] ;  /* 0x0004a80001d07983 */ /* 0x000f680000300800 */
[----:B------:R-:W5:Y:S04]  /*21c40*/  LDL.LU R205, [R1+0x4c0] ;  /* 0x0004c00001cd7983 */ /* 0x000f680000300800 */
[----:B------:R-:W5:Y:S01]  /*21c50*/  LDL.LU R204, [R1+0x4c4] ;  /* 0x0004c40001cc7983 */ /* 0x000f620000300800 */
[----:B------:R-:W-:-:S02]  /*21c60*/  IMAD.MOV.U32 R194, RZ, RZ, R198 ;  /* 0x000000ffffc27224 */ /* 0x000fc400078e00c6 */
[----:B----4-:R-:W-:Y:S02]  /*21c70*/  IMAD.MOV.U32 R195, RZ, RZ, R199 ;  /* 0x000000ffffc37224 */ /* 0x010fe400078e00c7 */
[----:B------:R-:W-:Y:S01]  /*21c80*/  IMAD.X R197, R197, 0x1, R2, P1 ;  /* 0x00000001c5c57824 */ /* 0x000fe200008e0602 */
[----:B------:R-:W4:Y:S04]  /*21c90*/  LDL.LU R199, [R1+0x4d4] ;  /* 0x0004d40001c77983 */ /* 0x000f280000300800 */
[----:B------:R1:W-:Y:S02]  /*21ca0*/  LDGSTS.E [R192+0x600], [R194.64], P2 ;  /* 0x00600000c2c07fae */ /* 0x0003e40009121844 */
[----:B-1----:R-:W-:Y:S02]  /*21cb0*/  IMAD.MOV.U32 R194, RZ, RZ, R196 ;  /* 0x000000ffffc27224 */ /* 0x002fe400078e00c4 */
[----:B------:R-:W-:-:S05]  /*21cc0*/  IMAD.MOV.U32 R195, RZ, RZ, R197 ;  /* 0x000000ffffc37224 */ /* 0x000fca00078e00c5 */
[----:B------:R1:W-:Y:S01]  /*21cd0*/  LDGSTS.E [R192+0xe00], [R194.64], P2 ;  /* 0x00e00000c2c07fae */ /* 0x0003e20009121844 */
[----:B--2---:R-:W-:-:S05]  /*21ce0*/  IADD3 R214, P0, R214, R206, RZ ;  /* 0x000000ced6d67210 */ /* 0x004fca0007f1e0ff */
[----:B------:R-:W-:Y:S01]  /*21cf0*/  STL [R1+0x454], R214 ;  /* 0x000454d601007387 */ /* 0x000fe20000100800 */
[----:B------:R-:W-:-:S03]  /*21d00*/  IMAD.X R215, R215, 0x1, R2, P0 ;  /* 0x00000001d7d77824 */ /* 0x000fc600000e0602 */
[----:B------:R2:W-:Y:S01]  /*21d10*/  STL [R1+0x434], R197 ;  /* 0x000434c501007387 */ /* 0x0005e20000100800 */
[----:B-1----:R-:W-:-:S03]  /*21d20*/  IMAD.MOV.U32 R194, RZ, RZ, R214 ;  /* 0x000000ffffc27224 */ /* 0x002fc600078e00d6 */
[----:B------:R-:W4:Y:S01]  /*21d30*/  LDL.LU R198, [R1+0x4d8] ;  /* 0x0004d80001c67983 */ /* 0x000f220000300800 */
[-C--:B---3--:R-:W-:Y:S01]  /*21d40*/  IADD3 R211, P1, R211, R206.reuse, RZ ;  /* 0x000000ced3d37210 */ /* 0x088fe20007f3e0ff */
[----:B------:R-:W-:Y:S02]  /*21d50*/  IMAD.MOV.U32 R195, RZ, RZ, R215 ;  /* 0x000000ffffc37224 */ /* 0x000fe400078e00d7 */
[----:B--2---:R-:W2:Y:S04]  /*21d60*/  LDL.LU R197, [R1+0x4e8] ;  /* 0x0004e80001c57983 */ /* 0x004ea80000300800 */
[----:B------:R1:W-:Y:S01]  /*21d70*/  STL [R1+0x470], R211 ;  /* 0x000470d301007387 */ /* 0x0003e20000100800 */
[----:B-----5:R-:W-:Y:S01]  /*21d80*/  IADD3 R210, P0, R210, R206, RZ ;  /* 0x000000ced2d27210 */ /* 0x020fe20007f1e0ff */
[----:B------:R-:W-:-:S02]  /*21d90*/  IMAD.X R213, R213, 0x1, R2, P1 ;  /* 0x00000001d5d57824 */ /* 0x000fc400008e0602 */
[----:B------:R-:W-:Y:S04]  /*21da0*/  STL [R1+0x450], R215 ;  /* 0x000450d701007387 */ /* 0x000fe80000100800 */
[----:B------:R-:W3:Y:S01]  /*21db0*/  LDL.LU R196, [R1+0x4ec] ;  /* 0x0004ec0001c47983 */ /* 0x000ee20000300800 */
[----:B------:R-:W-:-:S03]  /*21dc0*/  IMAD.X R212, R212, 0x1, R2, P0 ;  /* 0x00000001d4d47824 */ /* 0x000fc600000e0602 */
[----:B------:R5:W-:Y:S04]  /*21dd0*/  LDGSTS.E [R192+0x1600], [R194.64], P2 ;  /* 0x01600000c2c07fae */ /* 0x000be80009121844 */
[----:B------:R1:W-:Y:S04]  /*21de0*/  STL [R1+0x48c], R210 ;  /* 0x00048cd201007387 */ /* 0x0003e80000100800 */
[----:B------:R-:W-:Y:S01]  /*21df0*/  STL [R1+0x46c], R213 ;  /* 0x00046cd501007387 */ /* 0x000fe20000100800 */
[----:B------:R-:W-:Y:S01]  /*21e00*/  IADD3 R208, P1, R208, R206, RZ ;  /* 0x000000ced0d07210 */ /* 0x000fe20007f3e0ff */
[----:B-----5:R-:W-:-:S02]  /*21e10*/  IMAD.MOV.U32 R194, RZ, RZ, R211 ;  /* 0x000000ffffc27224 */ /* 0x020fc400078e00d3 */
[----:B------:R-:W-:Y:S01]  /*21e20*/  IMAD.MOV.U32 R195, RZ, RZ, R213 ;  /* 0x000000ffffc37224 */ /* 0x000fe200078e00d5 */
[----:B-1----:R-:W2:Y:S01]  /*21e30*/  LDL.LU R211, [R1+0x4fc] ;  /* 0x0004fc0001d37983 */ /* 0x002ea20000300800 */
[----:B------:R-:W-:-:S03]  /*21e40*/  IMAD.X R209, R209, 0x1, R2, P1 ;  /* 0x00000001d1d17824 */ /* 0x000fc600008e0602 */
[----:B------:R-:W-:Y:S01]  /*21e50*/  STL [R1+0x4a8], R208 ;  /* 0x0004a8d001007387 */ /* 0x000fe20000100800 */
[----:B------:R-:W-:-:S03]  /*21e60*/  IADD3 R204, P0, R204, R206, RZ ;  /* 0x000000cecccc7210 */ /* 0x000fc60007f1e0ff */
[----:B------:R-:W-:Y:S04]  /*21e70*/  STL [R1+0x488], R212 ;  /* 0x000488d401007387 */ /* 0x000fe80000100800 */
[----:B------:R-:W2:Y:S04]  /*21e80*/  LDL.LU R193, [R1+0x500] ;  /* 0x0005000001c17983 */ /* 0x000ea80000300800 */
[----:B------:R1:W-:Y:S02]  /*21e90*/  LDGSTS.E [R192+0x1e00], [R194.64], P2 ;  /* 0x01e00000c2c07fae */ /* 0x0003e40009121844 */
[----:B-1----:R-:W-:-:S02]  /*21ea0*/  IMAD.MOV.U32 R194, RZ, RZ, R210 ;  /* 0x000000ffffc27224 */ /* 0x002fc400078e00d2 */
[----:B------:R-:W2:Y:S04]  /*21eb0*/  LDL.LU R210, [R1+0x514] ;  /* 0x0005140001d27983 */ /* 0x000ea80000300800 */
[----:B------:R-:W-:Y:S04]  /*21ec0*/  STL [R1+0x4c4], R204 ;  /* 0x0004c4cc01007387 */ /* 0x000fe80000100800 */
[----:B------:R1:W-:Y:S04]  /*21ed0*/  STL [R1+0x4a4], R209 ;  /* 0x0004a4d101007387 */ /* 0x0003e80000100800 */
[----:B------:R-:W2:Y:S01]  /*21ee0*/  LDL.LU R3, [R1+0x518] ;  /* 0x0005180001037983 */ /* 0x000ea20000300800 */
[----:B------:R-:W-:-:S02]  /*21ef0*/  IMAD.MOV.U32 R195, RZ, RZ, R212 ;  /* 0x000000ffffc37224 */ /* 0x000fc400078e00d4 */
[----:B------:R-:W-:-:S03]  /*21f00*/  IMAD.X R205, R205, 0x1, R2, P0 ;  /* 0x00000001cdcd7824 */ /* 0x000fc600000e0602 */
[----:B------:R1:W-:Y:S02]  /*21f10*/  LDGSTS.E [R192+0x2600], [R194.64], P2 ;  /* 0x02600000c2c07fae */ /* 0x0003e40009121844 */
[----:B-1----:R-:W-:Y:S02]  /*21f20*/  IMAD.MOV.U32 R194, RZ, RZ, R208 ;  /* 0x000000ffffc27224 */ /* 0x002fe400078e00d0 */
[----:B------:R-:W-:Y:S02]  /*21f30*/  IMAD.MOV.U32 R195, RZ, RZ, R209 ;  /* 0x000000ffffc37224 */ /* 0x000fe400078e00d1 */
[----:B------:R-:W2:Y:S04]  /*21f40*/  LDL.LU R209, [R1+0x52c] ;  /* 0x00052c0001d17983 */ /* 0x000ea80000300800 */
        /* <DEDUP_REMOVED lines=12> */
[----:B------:R4:W-:Y:S04]  /*22010*/  STL [R1+0x4d4], R199 ;  /* 0x0004d4c701007387 */ /* 0x0009e80000100800 */
[----:B------:R-:W3:Y:S01]  /*22020*/  LDL.LU R204, [R1+0x548] ;  /* 0x0005480001cc7983 */ /* 0x000ee20000300800 */
[----:B--2---:R-:W-:-:S03]  /*22030*/  IMAD.X R197, R197, 0x1, R2, P0 ;  /* 0x00000001c5c57824 */ /* 0x004fc600000e0602 */
[----:B------:R-:W4:Y:S01]  /*22040*/  LDL.LU R213, [R1+0x55c] ;  /* 0x00055c0001d57983 */ /* 0x000f220000300800 */
[----:B-1----:R-:W-:Y:S02]  /*22050*/  IMAD.MOV.U32 R195, RZ, RZ, R199 ;  /* 0x000000ffffc37224 */ /* 0x002fe400078e00c7 */
[----:B------:R-:W-:-:S05]  /*22060*/  IMAD.MOV.U32 R194, RZ, RZ, R198 ;  /* 0x000000ffffc27224 */ /* 0x000fca00078e00c6 */
[----:B------:R1:W-:Y:S01]  /*22070*/  LDGSTS.E [R192+0x3e00], [R194.64], P2 ;  /* 0x03e00000c2c07fae */ /* 0x0003e20009121844 */
[----:B------:R-:W-:-:S05]  /*22080*/  IADD3 R193, P1, R193, R206, RZ ;  /* 0x000000cec1c17210 */ /* 0x000fca0007f3e0ff */
[----:B------:R-:W-:Y:S01]  /*22090*/  STL [R1+0x500], R193 ;  /* 0x000500c101007387 */ /* 0x000fe20000100800 */
[----:B------:R-:W-:-:S03]  /*220a0*/  IMAD.X R211, R211, 0x1, R2, P1 ;  /* 0x00000001d3d37824 */ /* 0x000fc600008e0602 */
[----:B------:R1:W-:Y:S04]  /*220b0*/  STL [R1+0x4e8], R197 ;  /* 0x0004e8c501007387 */ /* 0x0003e80000100800 */
[----:B----4-:R-:W4:Y:S04]  /*220c0*/  LDL.LU R199, [R1+0x560] ;  /* 0x0005600001c77983 */ /* 0x010f280000300800 */
[----:B------:R-:W4:Y:S01]  /*220d0*/  LDL.LU R212, [R1+0x574] ;  /* 0x0005740001d47983 */ /* 0x000f220000300800 */
[----:B-1----:R-:W-:Y:S02]  /*220e0*/  IMAD.MOV.U32 R195, RZ, RZ, R197 ;  /* 0x000000ffffc37224 */ /* 0x002fe400078e00c5 */
[----:B------:R-:W-:-:S05]  /*220f0*/  IMAD.MOV.U32 R194, RZ, RZ, R196 ;  /* 0x000000ffffc27224 */ /* 0x000fca00078e00c4 */
[----:B------:R1:W-:Y:S01]  /*22100*/  LDGSTS.E [R192+0x4600], [R194.64], P2 ;  /* 0x04600000c2c07fae */ /* 0x0003e20009121844 */
[----:B------:R-:W-:-:S05]  /*22110*/  IADD3 R3, P0, R3, R206, RZ ;  /* 0x000000ce03037210 */ /* 0x000fca0007f1e0ff */
[----:B------:R-:W-:Y:S04]  /*22120*/  STL [R1+0x518], R3 ;  /* 0x0005180301007387 */ /* 0x000fe80000100800 */
[----:B------:R1:W-:Y:S04]  /*22130*/  STL [R1+0x4fc], R211 ;  /* 0x0004fcd301007387 */ /* 0x0003e80000100800 */
[----:B------:R-:W4:Y:S04]  /*22140*/  LDL.LU R198, [R1+0x578] ;  /* 0x0005780001c67983 */ /* 0x000f280000300800 */
[----:B------:R-:W4:Y:S04]  /*22150*/  LDL.LU R197, [R1+0x58c] ;  /* 0x00058c0001c57983 */ /* 0x000f280000300800 */
[----:B------:R-:W4:Y:S01]  /*22160*/  LDL.LU R196, [R1+0x590] ;  /* 0x0005900001c47983 */ /* 0x000f220000300800 */
[----:B-1----:R-:W-:-:S02]  /*22170*/  IMAD.MOV.U32 R194, RZ, RZ, R193 ;  /* 0x000000ffffc27224 */ /* 0x002fc400078e00c1 */
[----:B------:R-:W-:Y:S02]  /*22180*/  IMAD.MOV.U32 R195, RZ, RZ, R211 ;  /* 0x000000ffffc37224 */ /* 0x000fe400078e00d3 */
[----:B------:R-:W-:Y:S01]  /*22190*/  IMAD.X R210, R210, 0x1, R2, P0 ;  /* 0x00000001d2d27824 */ /* 0x000fe200000e0602 */
        /* <DEDUP_REMOVED lines=9> */
[----:B------:R-:W2:Y:S01]  /*22230*/  LDL.LU R193, [R1+0x5a8] ;  /* 0x0005a80001c17983 */ /* 0x000ea20000300800 */
[----:B---3--:R-:W-:-:S03]  /*22240*/  IADD3 R204, P0, R204, R206, RZ ;  /* 0x000000cecccc7210 */ /* 0x008fc60007f1e0ff */
[----:B-----5:R-:W3:Y:S01]  /*22250*/  LDL.LU R210, [R1+0x5bc] ;  /* 0x0005bc0001d27983 */ /* 0x020ee20000300800 */
[----:B-1----:R-:W-:-:S03]  /*22260*/  IMAD.MOV.U32 R194, RZ, RZ, R208 ;  /* 0x000000ffffc27224 */ /* 0x002fc600078e00d0 */
[----:B------:R-:W-:Y:S01]  /*22270*/  STL [R1+0x548], R204 ;  /* 0x000548cc01007387 */ /* 0x000fe20000100800 */
[----:B------:R-:W-:-:S03]  /*22280*/  IMAD.MOV.U32 R195, RZ, RZ, R209 ;  /* 0x000000ffffc37224 */ /* 0x000fc600078e00d1 */
[----:B------:R1:W-:Y:S01]  /*22290*/  STL [R1+0x52c], R209 ;  /* 0x00052cd101007387 */ /* 0x0003e20000100800 */
[----:B------:R-:W-:-:S03]  /*222a0*/  IMAD.X R205, R205, 0x1, R2, P0 ;  /* 0x00000001cdcd7824 */ /* 0x000fc600000e0602 */
[----:B------:R-:W5:Y:S04]  /*222b0*/  LDL.LU R3, [R1+0x5c0] ;  /* 0x0005c00001037983 */ /* 0x000f680000300800 */
[----:B------:R4:W-:Y:S04]  /*222c0*/  LDGSTS.E [R192+0x5e00], [R194.64], P2 ;  /* 0x05e00000c2c07fae */ /* 0x0009e80009121844 */
[----:B-1----:R-:W3:Y:S01]  /*222d0*/  LDL.LU R209, [R1+0x5d4] ;  /* 0x0005d40001d17983 */ /* 0x002ee20000300800 */
[----:B----4-:R-:W-:Y:S01]  /*222e0*/  IMAD.MOV.U32 R194, RZ, RZ, R204 ;  /* 0x000000ffffc27224 */ /* 0x010fe200078e00cc */
[----:B------:R-:W-:Y:S01]  /*222f0*/  IADD3 R199, P1, R199, R206, RZ ;  /* 0x000000cec7c77210 */ /* 0x000fe20007f3e0ff */
[----:B------:R-:W-:-:S04]  /*22300*/  IMAD.MOV.U32 R195, RZ, RZ, R205 ;  /* 0x000000ffffc37224 */ /* 0x000fc800078e00cd */
[----:B------:R-:W-:Y:S01]  /*22310*/  IMAD.X R213, R213, 0x1, R2, P1 ;  /* 0x00000001d5d57824 */ /* 0x000fe200008e0602 */
[----:B------:R-:W-:Y:S04]  /*22320*/  STL [R1+0x560], R199 ;  /* 0x000560c701007387 */ /* 0x000fe80000100800 */
[----:B------:R1:W-:Y:S04]  /*22330*/  STL [R1+0x544], R205 ;  /* 0x000544cd01007387 */ /* 0x0003e80000100800 */
[----:B------:R-:W4:Y:S04]  /*22340*/  LDL.LU R208, [R1+0x5d8] ;  /* 0x0005d80001d07983 */ /* 0x000f280000300800 */
[----:B------:R1:W-:Y:S04]  /*22350*/  LDGSTS.E [R192+0x6600], [R194.64], P2 ;  /* 0x06600000c2c07fae */ /* 0x0003e80009121844 */
[----:B-1----:R-:W4:Y:S01]  /*22360*/  LDL.LU R205, [R1+0x5ec] ;  /* 0x0005ec0001cd7983 */ /* 0x002f220000300800 */
[----:B------:R-:W-:Y:S01]  /*22370*/  IADD3 R198, P0, R198, R206, RZ ;  /* 0x000000cec6c67210 */ /* 0x000fe20007f1e0ff */
[----:B------:R-:W-:-:S02]  /*22380*/  IMAD.MOV.U32 R194, RZ, RZ, R199 ;  /* 0x000000ffffc27224 */ /* 0x000fc400078e00c7 */
[----:B------:R-:W-:Y:S02]  /*22390*/  IMAD.MOV.U32 R195, RZ, RZ, R213 ;  /* 0x000000ffffc37224 */ /* 0x000fe400078e00d5 */
[----:B------:R1:W-:Y:S01]  /*223a0*/  STL [R1+0x578], R198 ;  /* 0x000578c601007387 */ /* 0x0003e20000100800 */
[----:B------:R-:W-:Y:S01]  /*223b0*/  IMAD.X R212, R212, 0x1, R2, P0 ;  /* 0x00000001d4d47824 */ /* 0x000fe200000e0602 */
[----:B------:R-:W-:Y:S02]  /*223c0*/  IADD3 R196, P1, R196, R206, RZ ;  /* 0x000000cec4c47210 */ /* 0x000fe40007f3e0ff */
[----:B------:R-:W-:Y:S04]  /*223d0*/  STL [R1+0x55c], R213 ;  /* 0x00055cd501007387 */ /* 0x000fe80000100800 */
[----:B------:R-:W4:Y:S04]  /*223e0*/  LDL.LU R204, [R1+0x5f0] ;  /* 0x0005f00001cc7983 */ /* 0x000f280000300800 */
[----:B------:R-:W4:Y:S04]  /*223f0*/  LDL.LU R199, [R1+0x604] ;  /* 0x0006040001c77983 */ /* 0x000f280000300800 */
[----:B------:R-:W-:Y:S04]  /*22400*/  STL [R1+0x590], R196 ;  /* 0x000590c401007387 */ /* 0x000fe80000100800 */
[----:B------:R1:W-:Y:S04]  /*22410*/  LDGSTS.E [R192+0x6e00], [R194.64], P2 ;  /* 0x06e00000c2c07fae */ /* 0x0003e80009121844 */
[----:B------:R-:W-:Y:S01]  /*22420*/  STL [R1+0x574], R212 ;  /* 0x000574d401007387 */ /* 0x000fe20000100800 */
[----:B-1----:R-:W-:-:S03]  /*22430*/  IMAD.MOV.U32 R194, RZ, RZ, R198 ;  /* 0x000000ffffc27224 */ /* 0x002fc600078e00c6 */
[----:B------:R-:W4:Y:S01]  /*22440*/  LDL.LU R198, [R1+0x608] ;  /* 0x0006080001c67983 */ /* 0x000f220000300800 */
[----:B------:R-:W-:Y:S02]  /*22450*/  IMAD.MOV.U32 R195, RZ, RZ, R212 ;  /* 0x000000ffffc37224 */ /* 0x000fe400078e00d4 */
[----:B------:R-:W-:-:S03]  /*22460*/  IMAD.X R197, R197, 0x1, R2, P1 ;  /* 0x00000001c5c57824 */ /* 0x000fc600008e0602 */
[----:B------:R1:W-:Y:S02]  /*22470*/  LDGSTS.E [R192+0x7600], [R194.64], P2 ;  /* 0x07600000c2c07fae */ /* 0x0003e40009121844 */
[----:B-1----:R-:W-:Y:S02]  /*22480*/  IMAD.MOV.U32 R195, RZ, RZ, R197 ;  /* 0x000000ffffc37224 */ /* 0x002fe400078e00c5 */
[----:B------:R-:W-:-:S05]  /*22490*/  IMAD.MOV.U32 R194, RZ, RZ, R196 ;  /* 0x000000ffffc27224 */ /* 0x000fca00078e00c4 */
[----:B------:R1:W-:Y:S01]  /*224a0*/  LDGSTS.E [R192+0x7e00], [R194.64], P2 ;  /* 0x07e00000c2c07fae */ /* 0x0003e20009121844 */
[----:B--2---:R-:W-:-:S05]  /*224b0*/  IADD3 R193, P0, R193, R206, RZ ;  /* 0x000000cec1c17210 */ /* 0x004fca0007f1e0ff */
[----:B------:R-:W-:Y:S01]  /*224c0*/  IMAD.X R211, R211, 0x1, R2, P0 ;  /* 0x00000001d3d37824 */ /* 0x000fe200000e0602 */
[----:B------:R-:W-:Y:S04]  /*224d0*/  STL [R1+0x5a8], R193 ;  /* 0x0005a8c101007387 */ /* 0x000fe80000100800 */
[----:B------:R2:W-:Y:S01]  /*224e0*/  STL [R1+0x58c], R197 ;  /* 0x00058cc501007387 */ /* 0x0005e20000100800 */
[----:B-----5:R-:W-:-:S03]  /*224f0*/  IADD3 R3, P1, R3, R206, RZ ;  /* 0x000000ce03037210 */ /* 0x020fc60007f3e0ff */
[----:B--2---:R-:W2:Y:S04]  /*22500*/  LDL.LU R197, [R1+0x61c] ;  /* 0x00061c0001c57983 */ /* 0x004ea80000300800 */
[----:B------:R5:W-:Y:S04]  /*22510*/  STL [R1+0x5c0], R3 ;  /* 0x0005c00301007387 */ /* 0x000be80000100800 */
[----:B------:R-:W-:Y:S04]  /*22520*/  STL [R1+0x5a4], R211 ;  /* 0x0005a4d301007387 */ /* 0x000fe80000100800 */
[----:B------:R-:W2:Y:S01]  /*22530*/  LDL.LU R196, [R1+0x620] ;  /* 0x0006200001c47983 */ /* 0x000ea20000300800 */
[----:B-1----:R-:W-:-:S02]  /*22540*/  IMAD.MOV.U32 R194, RZ, RZ, R193 ;  /* 0x000000ffffc27224 */ /* 0x002fc400078e00c1 */
[----:B------:R-:W-:Y:S01]  /*22550*/  IMAD.MOV.U32 R195, RZ, RZ, R211 ;  /* 0x000000ffffc37224 */ /* 0x000fe200078e00d3 */
[----:B------:R-:W2:Y:S01]  /*22560*/  LDL.LU R193, [R1+0x634] ;  /* 0x0006340001c17983 */ /* 0x000ea20000300800 */
[----:B---3--:R-:W-:-:S03]  /*22570*/  IMAD.X R210, R210, 0x1, R2, P1 ;  /* 0x00000001d2d27824 */ /* 0x008fc600008e0602 */
[----:B------:R1:W-:Y:S01]  /*22580*/  LDGSTS.E [R192+0x8600], [R194.64], P2 ;  /* 0x08600000c2c07fae */ /* 0x0003e20009121844 */
[----:B----4-:R-:W-:Y:S01]  /*22590*/  IADD3 R208, P0, R208, R206, RZ ;  /* 0x000000ced0d07210 */ /* 0x010fe20007f1e0ff */
[----:B-1----:R-:W-:-:S04]  /*225a0*/  IMAD.MOV.U32 R194, RZ, RZ, R3 ;  /* 0x000000ffffc27224 */ /* 0x002fc800078e0003 */
[----:B------:R-:W-:Y:S01]  /*225b0*/  STL [R1+0x5d8], R208 ;  /* 0x0005d8d001007387 */ /* 0x000fe20000100800 */
[----:B------:R-:W-:-:S03]  /*225c0*/  IMAD.X R209, R209, 0x1, R2, P0 ;  /* 0x00000001d1d17824 */ /* 0x000fc600000e0602 */
[----:B------:R1:W-:Y:S04]  /*225d0*/  STL [R1+0x5bc], R210 ;  /* 0x0005bcd201007387 */ /* 0x0003e80000100800 */
[----:B-----5:R-:W3:Y:S01]  /*225e0*/  LDL.LU R3, [R1+0x638] ;  /* 0x0006380001037983 */ /* 0x020ee20000300800 */
[----:B------:R-:W-:-:S05]  /*225f0*/  IADD3 R204, P1, R204, R206, RZ ;  /* 0x000000cecccc7210 */ /* 0x000fca0007f3e0ff */
[----:B------:R-:W-:Y:S01]  /*22600*/  IMAD.X R205, R205, 0x1, R2, P1 ;  /* 0x00000001cdcd7824 */ /* 0x000fe200008e0602 */
[----:B------:R-:W-:Y:S04]  /*22610*/  STL [R1+0x5f0], R204 ;  /* 0x0005f0cc01007387 */ /* 0x000fe80000100800 */
[----:B------:R4:W-:Y:S04]  /*22620*/  STL [R1+0x5d4], R209 ;  /* 0x0005d4d101007387 */ /* 0x0009e80000100800 */
[----:B------:R-:W5:Y:S01]  /*22630*/  LDL.LU R217, [R1+0x64c] ;  /* 0x00064c0001d97983 */ /* 0x000f620000300800 */
[----:B------:R-:W-:-:S05]  /*22640*/  IADD3 R198, P0, R198, R206, RZ ;  /* 0x000000cec6c67210 */ /* 0x000fca0007f1e0ff */
[----:B------:R-:W-:Y:S04]  /*22650*/  STL [R1+0x608], R198 ;  /* 0x000608c601007387 */ /* 0x000fe80000100800 */
[----:B------:R1:W-:Y:S04]  /*22660*/  STL [R1+0x5ec], R205 ;  /* 0x0005eccd01007387 */ /* 0x0003e80000100800 */
[----:B------:R-:W5:Y:S04]  /*22670*/  LDL.LU R216, [R1+0x650] ;  /* 0x0006500001d87983 */ /* 0x000f680000300800 */
[----:B------:R-:W5:Y:S01]  /*22680*/  LDL.LU R214, [R1+0x668] ;  /* 0x0006680001d67983 */ /* 0x000f620000300800 */
[----:B------:R-:W-:-:S03]  /*22690*/  IMAD.X R199, R199, 0x1, R2, P0 ;  /* 0x00000001c7c77824 */ /* 0x000fc600000e0602 */
[----:B------:R-:W5:Y:S01]  /*226a0*/  LDL.LU R215, [R1+0x664] ;  /* 0x0006640001d77983 */ /* 0x000f620000300800 */
[----:B------:R-:W-:-:S05]  /*226b0*/  IMAD.MOV.U32 R195, RZ, RZ, R210 ;  /* 0x000000ffffc37224 */ /* 0x000fca00078e00d2 */
[----:B------:R1:W-:Y:S02]  /*226c0*/  LDGSTS.E [R192+0x8e00], [R194.64], P2 ;  /* 0x08e00000c2c07fae */ /* 0x0003e40009121844 */
[----:B-1----:R-:W-:Y:S02]  /*226d0*/  IMAD.MOV.U32 R194, RZ, RZ, R208 ;  /* 0x000000ffffc27224 */ /* 0x002fe400078e00d0 */
[----:B------:R-:W-:-:S05]  /*226e0*/  IMAD.MOV.U32 R195, RZ, RZ, R209 ;  /* 0x000000ffffc37224 */ /* 0x000fca00078e00d1 */
[----:B------:R1:W-:Y:S02]  /*226f0*/  LDGSTS.E [R192+0x9600], [R194.64], P2 ;  /* 0x09600000c2c07fae */ /* 0x0003e40009121844 */
[----:B-1----:R-:W-:Y:S02]  /*22700*/  IMAD.MOV.U32 R195, RZ, RZ, R205 ;  /* 0x000000ffffc37224 */ /* 0x002fe400078e00cd */
[----:B------:R-:W-:-:S05]  /*22710*/  IMAD.MOV.U32 R194, RZ, RZ, R204 ;  /* 0x000000ffffc27224 */ /* 0x000fca00078e00cc */
[----:B------:R1:W-:Y:S02]  /*22720*/  LDGSTS.E [R192+0x9e00], [R194.64], P2 ;  /* 0x09e00000c2c07fae */ /* 0x0003e40009121844 */
[----:B-1----:R-:W-:Y:S02]  /*22730*/  IMAD.MOV.U32 R194, RZ, RZ, R198 ;  /* 0x000000ffffc27224 */ /* 0x002fe400078e00c6 */
[----:B------:R-:W-:-:S05]  /*22740*/  IMAD.MOV.U32 R195, RZ, RZ, R199 ;  /* 0x000000ffffc37224 */ /* 0x000fca00078e00c7 */
[----:B------:R1:W-:Y:S01]  /*22750*/  LDGSTS.E [R192+0xa600], [R194.64], P2 ;  /* 0x0a600000c2c07fae */ /* 0x0003e20009121844 */
[----:B--2---:R-:W-:-:S05]  /*22760*/  IADD3 R196, P1, R196, R206, RZ ;  /* 0x000000cec4c47210 */ /* 0x004fca0007f3e0ff */
[----:B------:R-:W-:Y:S04]  /*22770*/  STL [R1+0x620], R196 ;  /* 0x000620c401007387 */ /* 0x000fe80000100800 */
[----:B------:R3:W-:Y:S04]  /*22780*/  STL [R1+0x604], R199 ;  /* 0x000604c701007387 */ /* 0x0007e80000100800 */
[----:B------:R-:W2:Y:S04]  /*22790*/  LDL.LU R213, [R1+0x67c] ;  /* 0x00067c0001d57983 */ /* 0x000ea80000300800 */
[----:B------:R-:W2:Y:S01]  /*227a0*/  LDL.LU R212, [R1+0x680] ;  /* 0x0006800001d47983 */ /* 0x000ea20000300800 */
[----:B------:R-:W-:-:S03]  /*227b0*/  IMAD.X R197, R197, 0x1, R2, P1 ;  /* 0x00000001c5c57824 */ /* 0x000fc600008e0602 */
[----:B------:R-:W2:Y:S04]  /*227c0*/  LDL.LU R210, [R1+0x698] ;  /* 0x0006980001d27983 */ /* 0x000ea80000300800 */
[----:B------:R-:W2:Y:S01]  /*227d0*/  LDL.LU R211, [R1+0x694] ;  /* 0x0006940001d37983 */ /* 0x000ea20000300800 */
[----:B---3--:R-:W-:-:S05]  /*227e0*/  IADD3 R3, P0, R3, R206, RZ ;  /* 0x000000ce03037210 */ /* 0x008fca0007f1e0ff */
[----:B------:R-:W-:Y:S01]  /*227f0*/  STL [R1+0x638], R3 ;  /* 0x0006380301007387 */ /* 0x000fe20000100800 */
[----:B------:R-:W-:-:S03]  /*22800*/  IMAD.X R193, R193, 0x1, R2, P0 ;  /* 0x00000001c1c17824 */ /* 0x000fc600000e0602 */
[----:B------:R3:W-:Y:S04]  /*22810*/  STL [R1+0x61c], R197 ;  /* 0x00061cc501007387 */ /* 0x0007e80000100800 */
[----:B----4-:R-:W4:Y:S04]  /*22820*/  LDL.LU R209, [R1+0x6ac] ;  /* 0x0006ac0001d17983 */ /* 0x010f280000300800 */
[----:B------:R-:W4:Y:S04]  /*22830*/  LDL.LU R208, [R1+0x6b0] ;  /* 0x0006b00001d07983 */ /* 0x000f280000300800 */
[----:B------:R-:W4:Y:S01]  /*22840*/  LDL.LU R205, [R1+0x6c4] ;  /* 0x0006c40001cd7983 */ /* 0x000f220000300800 */
[----:B-1----:R-:W-:-:S02]  /*22850*/  IMAD.MOV.U32 R194, RZ, RZ, R196 ;  /* 0x000000ffffc27224 */ /* 0x002fc400078e00c4 */
[----:B------:R-:W-:-:S05]  /*22860*/  IMAD.MOV.U32 R195, RZ, RZ, R197 ;  /* 0x000000ffffc37224 */ /* 0x000fca00078e00c5 */
[----:B------:R1:W-:Y:S01]  /*22870*/  LDGSTS.E [R192+0xae00], [R194.64], P2 ;  /* 0x0ae00000c2c07fae */ /* 0x0003e20009121844 */
[----:B-----5:R-:W-:-:S05]  /*22880*/  IADD3 R216, P1, R216, R206, RZ ;  /* 0x000000ced8d87210 */ /* 0x020fca0007f3e0ff */
[----:B------:R-:W-:Y:S04]  /*22890*/  STL [R1+0x650], R216 ;  /* 0x000650d801007387 */ /* 0x000fe80000100800 */
[----:B------:R5:W-:Y:S04]  /*228a0*/  STL [R1+0x634], R193 ;  /* 0x000634c101007387 */ /* 0x000be80000100800 */
[----:B------:R-:W4:Y:S04]  /*228b0*/  LDL.LU R204, [R1+0x6c8] ;  /* 0x0006c80001cc7983 */ /* 0x000f280000300800 */
[----:B------:R-:W4:Y:S04]  /*228c0*/  LDL.LU R199, [R1+0x6dc] ;  /* 0x0006dc0001c77983 */ /* 0x000f280000300800 */
[----:B------:R-:W4:Y:S01]  /*228d0*/  LDL.LU R198, [R1+0x6e0] ;  /* 0x0006e00001c67983 */ /* 0x000f220000300800 */
[----:B------:R-:W-:Y:S01]  /*228e0*/  IADD3 R214, P0, R214, R206, RZ ;  /* 0x000000ced6d67210 */ /* 0x000fe20007f1e0ff */
[----:B------:R-:W-:-:S02]  /*228f0*/  IMAD.X R217, R217, 0x1, R2, P1 ;  /* 0x00000001d9d97824 */ /* 0x000fc400008e0602 */
[----:B---3--:R-:W3:Y:S04]  /*22900*/  LDL.LU R197, [R1+0x6f4] ;  /* 0x0006f40001c57983 */ /* 0x008ee80000300800 */
[----:B------:R-:W3:Y:S01]  /*22910*/  LDL.LU R196, [R1+0x6f8] ;  /* 0x0006f80001c47983 */ /* 0x000ee20000300800 */
[----:B-1----:R-:W-:-:S03]  /*22920*/  IMAD.MOV.U32 R195, RZ, RZ, R193 ;  /* 0x000000ffffc37224 */ /* 0x002fc600078e00c1 */
[----:B------:R-:W-:Y:S01]  /*22930*/  STL [R1+0x668], R214 ;  /* 0x000668d601007387 */ /* 0x000fe20000100800 */
[----:B------:R-:W-:-:S03]  /*22940*/  IMAD.MOV.U32 R194, RZ, RZ, R3 ;  /* 0x000000ffffc27224 */ /* 0x000fc600078e0003 */
[----:B------:R-:W-:Y:S04]  /*22950*/  STL [R1+0x64c], R217 ;  /* 0x00064cd901007387 */ /* 0x000fe80000100800 */
[----:B-----5:R-:W5:Y:S04]  /*22960*/  LDL.LU R193, [R1+0x70c] ;  /* 0x00070c0001c17983 */ /* 0x020f680000300800 */
[----:B------:R-:W5:Y:S01]  /*22970*/  LDL.LU R3, [R1+0x710] ;  /* 0x0007100001037983 */ /* 0x000f620000300800 */
[----:B------:R-:W-:-:S03]  /*22980*/  IMAD.X R215, R215, 0x1, R2, P0 ;  /* 0x00000001d7d77824 */ /* 0x000fc600000e0602 */
[----:B------:R1:W-:Y:S02]  /*22990*/  LDGSTS.E [R192+0xb600], [R194.64], P2 ;  /* 0x0b600000c2c07fae */ /* 0x0003e40009121844 */
[----:B-1----:R-:W-:Y:S02]  /*229a0*/  IMAD.MOV.U32 R194, RZ, RZ, R216 ;  /* 0x000000ffffc27224 */ /* 0x002fe400078e00d8 */
[----:B------:R-:W-:-:S05]  /*229b0*/  IMAD.MOV.U32 R195, RZ, RZ, R217 ;  /* 0x000000ffffc37224 */ /* 0x000fca00078e00d9 */
[----:B------:R1:W-:Y:S02]  /*229c0*/  LDGSTS.E [R192+0xbe00], [R194.64], P2 ;  /* 0x0be00000c2c07fae */ /* 0x0003e40009121844 */
[----:B-1----:R-:W-:Y:S02]  /*229d0*/  IMAD.MOV.U32 R194, RZ, RZ, R214 ;  /* 0x000000ffffc27224 */ /* 0x002fe400078e00d6 */
[----:B------:R-:W-:-:S05]  /*229e0*/  IMAD.MOV.U32 R195, RZ, RZ, R215 ;  /* 0x000000ffffc37224 */ /* 0x000fca00078e00d7 */
[----:B------:R1:W-:Y:S01]  /*229f0*/  LDGSTS.E [R192+0xc600], [R194.64], P2 ;  /* 0x0c600000c2c07fae */ /* 0x0003e20009121844 */
[----:B------:R-:W-:Y:S02]  /*22a00*/  IADD3 R207, R207, 0x1, RZ ;  /* 0x00000001cfcf7810 */ /* 0x000fe40007ffe0ff */
[-C--:B--2---:R-:W-:Y:S02]  /*22a10*/  IADD3 R212, P1, R212, R206.reuse, RZ ;  /* 0x000000ced4d47210 */ /* 0x084fe40007f3e0ff */
[----:B------:R-:W-:-:S03]  /*22a20*/  IADD3 R210, P0, R210, R206, RZ ;  /* 0x000000ced2d27210 */ /* 0x000fc60007f1e0ff */
[----:B------:R-:W-:Y:S02]  /*22a30*/  IMAD.X R213, R213, 0x1, R2, P1 ;  /* 0x00000001d5d57824 */ /* 0x000fe400008e0602 */
[----:B-1----:R-:W-:Y:S02]  /*22a40*/  IMAD.MOV.U32 R194, RZ, RZ, R212 ;  /* 0x000000ffffc27224 */ /* 0x002fe400078e00d4 */
[----:B------:R-:W-:Y:S02]  /*22a50*/  IMAD.MOV.U32 R195, RZ, RZ, R213 ;  /* 0x000000ffffc37224 */ /* 0x000fe400078e00d5 */
[----:B------:R-:W-:-:S03]  /*22a60*/  IMAD.X R211, R211, 0x1, R2, P0 ;  /* 0x00000001d3d37824 */ /* 0x000fc600000e0602 */
[----:B------:R1:W-:Y:S02]  /*22a70*/  LDGSTS.E [R192+0xce00], [R194.64], P2 ;  /* 0x0ce00000c2c07fae */ /* 0x0003e40009121844 */
[----:B-1----:R-:W-:Y:S02]  /*22a80*/  IMAD.MOV.U32 R194, RZ, RZ, R210 ;  /* 0x000000ffffc27224 */ /* 0x002fe400078e00d2 */
[----:B------:R-:W-:Y:S01]  /*22a90*/  IMAD.MOV.U32 R195, RZ, RZ, R211 ;  /* 0x000000ffffc37224 */ /* 0x000fe200078e00d3 */
[----:B----4-:R-:W-:-:S04]  /*22aa0*/  IADD3 R208, P1, R208, R206, RZ ;  /* 0x000000ced0d07210 */ /* 0x010fc80007f3e0ff */
[----:B------:R1:W-:Y:S01]  /*22ab0*/  LDGSTS.E [R192+0xd600], [R194.64], P2 ;  /* 0x0d600000c2c07fae */ /* 0x0003e20009121844 */
[----:B------:R-:W-:Y:S02]  /*22ac0*/  IMAD.X R209, R209, 0x1, R2, P1 ;  /* 0x00000001d1d17824 */ /* 0x000fe400008e0602 */
[----:B-1----:R-:W-:Y:S02]  /*22ad0*/  IMAD.MOV.U32 R194, RZ, RZ, R208 ;  /* 0x000000ffffc27224 */ /* 0x002fe400078e00d0 */
[----:B------:R-:W-:-:S05]  /*22ae0*/  IMAD.MOV.U32 R195, RZ, RZ, R209 ;  /* 0x000000ffffc37224 */ /* 0x000fca00078e00d1 */
[----:B------:R1:W-:Y:S04]  /*22af0*/  LDGSTS.E [R192+0xde00], [R194.64], P2 ;  /* 0x0de00000c2c07fae */ /* 0x0003e80009121844 */
[----:B------:R-:W-:Y:S04]  /*22b00*/  STL [R1+0x680], R212 ;  /* 0x000680d401007387 */ /* 0x000fe80000100800 */
[----:B------:R-:W-:Y:S04]  /*22b10*/  STL [R1+0x664], R215 ;  /* 0x000664d701007387 */ /* 0x000fe80000100800 */
[----:B------:R-:W-:Y:S01]  /*22b20*/  STL [R1+0x698], R210 ;  /* 0x000698d201007387 */ /* 0x000fe20000100800 */
[----:B------:R-:W-:-:S05]  /*22b30*/  IADD3 R204, P0, R204, R206, RZ ;  /* 0x000000cecccc7210 */ /* 0x000fca0007f1e0ff */
[----:B------:R-:W-:Y:S01]  /*22b40*/  IMAD.X R205, R205, 0x1, R2, P0 ;  /* 0x00000001cdcd7824 */ /* 0x000fe200000e0602 */
[-C--:B------:R-:W-:Y:S01]  /*22b50*/  IADD3 R198, P1, R198, R206.reuse, RZ ;  /* 0x000000cec6c67210 */ /* 0x080fe20007f3e0ff */
[----:B-1----:R-:W-:Y:S02]  /*22b60*/  IMAD.MOV.U32 R194, RZ, RZ, R204 ;  /* 0x000000ffffc27224 */ /* 0x002fe400078e00cc */
[----:B------:R-:W-:Y:S02]  /*22b70*/  IMAD.MOV.U32 R195, RZ, RZ, R205 ;  /* 0x000000ffffc37224 */ /* 0x000fe400078e00cd */
[--C-:B------:R-:W-:Y:S01]  /*22b80*/  IMAD.X R199, R199, 0x1, R2.reuse, P1 ;  /* 0x00000001c7c77824 */ /* 0x100fe200008e0602 */
[----:B---3--:R-:W-:Y:S02]  /*22b90*/  IADD3 R196, P3, R196, R206, RZ ;  /* 0x000000cec4c47210 */ /* 0x008fe40007f7e0ff */
[----:B------:R1:W-:Y:S03]  /*22ba0*/  LDGSTS.E [R192+0xe600], [R194.64], P2 ;  /* 0x0e600000c2c07fae */ /* 0x0003e60009121844 */
[----:B------:R-:W-:Y:S01]  /*22bb0*/  IMAD.X R197, R197, 0x1, R2, P3 ;  /* 0x00000001c5c57824 */ /* 0x000fe200018e0602 */
[----:B------:R-:W-:Y:S01]  /*22bc0*/  STL [R1+0x67c], R213 ;  /* 0x00067cd501007387 */ /* 0x000fe20000100800 */
[----:B-1----:R-:W-:-:S02]  /*22bd0*/  IMAD.MOV.U32 R194, RZ, RZ, R198 ;  /* 0x000000ffffc27224 */ /* 0x002fc400078e00c6 */
[----:B------:R-:W-:Y:S01]  /*22be0*/  IMAD.MOV.U32 R195, RZ, RZ, R199 ;  /* 0x000000ffffc37224 */ /* 0x000fe200078e00c7 */
[----:B-----5:R-:W-:Y:S01]  /*22bf0*/  IADD3 R3, P0, R3, R206, RZ ;  /* 0x000000ce03037210 */ /* 0x020fe20007f1e0ff */
[----:B------:R-:W-:Y:S01]  /*22c00*/  IMAD.MOV.U32 R206, RZ, RZ, 0x3f ;  /* 0x0000003fffce7424 */ /* 0x000fe200078e00ff */
[----:B------:R-:W-:Y:S04]  /*22c10*/  STL [R1+0x6b0], R208 ;  /* 0x0006b0d001007387 */ /* 0x000fe80000100800 */
[----:B------:R1:W-:Y:S01]  /*22c20*/  LDGSTS.E [R192+0xee00], [R194.64], P2 ;  /* 0x0ee00000c2c07fae */ /* 0x0003e20009121844 */
[----:B------:R-:W-:-:S03]  /*22c30*/  IADD3 R206, R206, c[0x0][0x180], RZ ;  /* 0x00006000cece7a10 */ /* 0x000fc60007ffe0ff */
[----:B------:R-:W-:Y:S04]  /*22c40*/  STL [R1+0x694], R211 ;  /* 0x000694d301007387 */ /* 0x000fe80000100800 */
[----:B------:R-:W-:Y:S01]  /*22c50*/  STL [R1+0x6c8], R204 ;  /* 0x0006c8cc01007387 */ /* 0x000fe20000100800 */
[----:B-1----:R-:W-:Y:S02]  /*22c60*/  IMAD.MOV.U32 R194, RZ, RZ, R196 ;  /* 0x000000ffffc27224 */ /* 0x002fe400078e00c4 */
[----:B------:R-:W-:Y:S01]  /*22c70*/  IMAD.MOV.U32 R195, RZ, RZ, R197 ;  /* 0x000000ffffc37224 */ /* 0x000fe200078e00c5 */
[----:B------:R-:W-:Y:S04]  /*22c80*/  STL [R1+0x6ac], R209 ;  /* 0x0006acd101007387 */ /* 0x000fe80000100800 */
[----:B------:R-:W-:Y:S04]  /*22c90*/  STL [R1+0x6e0], R198 ;  /* 0x0006e0c601007387 */ /* 0x000fe80000100800 */
[----:B------:R-:W-:Y:S01]  /*22ca0*/  STL [R1+0x6c4], R205 ;  /* 0x0006c4cd01007387 */ /* 0x000fe20000100800 */
[----:B------:R-:W-:-:S03]  /*22cb0*/  IMAD.X R193, R193, 0x1, R2, P0 ;  /* 0x00000001c1c17824 */ /* 0x000fc600000e0602 */
[----:B------:R-:W-:Y:S04]  /*22cc0*/  STL [R1+0x6f8], R196 ;  /* 0x0006f8c401007387 */ /* 0x000fe80000100800 */
[----:B------:R1:W-:Y:S04]  /*22cd0*/  LDGSTS.E [R192+0xf600], [R194.64], P2 ;  /* 0x0f600000c2c07fae */ /* 0x0003e80009121844 */
[----:B------:R2:W-:Y:S01]  /*22ce0*/  STL [R1+0x710], R3 ;  /* 0x0007100301007387 */ /* 0x0005e20000100800 */
[----:B-1----:R-:W-:Y:S01]  /*22cf0*/  IMAD.MOV.U32 R194, RZ, RZ, R3 ;  /* 0x000000ffffc27224 */ /* 0x002fe200078e0003 */
[----:B--2---:R-:W-:-:S02]  /*22d00*/  SHF.R.S32.HI R3, RZ, 0x1f, R206 ;  /* 0x0000001fff037819 */ /* 0x004fc400000114ce */
[----:B------:R1:W-:Y:S02]  /*22d10*/  STL [R1+0x6dc], R199 ;  /* 0x0006dcc701007387 */ /* 0x0003e40000100800 */
[----:B------:R-:W-:Y:S02]  /*22d20*/  LEA.HI R3, R3, R206, RZ, 0x6 ;  /* 0x000000ce03037211 */ /* 0x000fe400078f30ff */
[----:B------:R1:W-:Y:S04]  /*22d30*/  STL [R1+0x6f4], R197 ;  /* 0x0006f4c501007387 */ /* 0x0003e80000100800 */
[----:B------:R1:W-:Y:S01]  /*22d40*/  STL [R1+0x70c], R193 ;  /* 0x00070cc101007387 */ /* 0x0003e20000100800 */
[----:B------:R-:W-:-:S03]  /*22d50*/  SHF.R.S32.HI R3, RZ, 0x6, R3 ;  /* 0x00000006ff037819 */ /* 0x000fc60000011403 */
[----:B------:R1:W-:Y:S01]  /*22d60*/  STL [R1+0x278], R207 ;  /* 0x000278cf01007387 */ /* 0x0003e20000100800 */
[----:B------:R-:W-:Y:S01]  /*22d70*/  ISETP.NE.U32.AND P0, PT, R207, R3, PT ;  /* 0x00000003cf00720c */ /* 0x000fe20003f05070 */
[----:B------:R-:W-:-:S05]  /*22d80*/  IMAD.MOV.U32 R195, RZ, RZ, R193 ;  /* 0x000000ffffc37224 */ /* 0x000fca00078e00c1 */
[----:B------:R1:W-:Y:S04]  /*22d90*/  LDGSTS.E [R192+0xfe00], [R194.64], P2 ;  /* 0x0fe00000c2c07fae */ /* 0x0003e80009121844 */
[----:B------:R-:W0:Y:S03]  /*22da0*/  LDGDEPBAR ;  /* 0x00000000000079af */ /* 0x000e260000000000 */
[----:B------:R-:W-:Y:S01]  /*22db0*/  @!P0 CALL.REL.NOINC `(.L_x_1) ;  /* 0x0000001000008944 */ /* 0x000fe20003c00000 */
[----:B------:R-:W-:Y:S05]  /*22dc0*/  BRA `(.L_x_2) ;  /* 0xfffee78000007947 */ /* 0x000fea000383ffff */
.L_x_1:
[----:B-1----:R-:W2:Y:S01]  /*22dd0*/  LDL.LU R192, [R1+0x8a8] ;  /* 0x0008a80001c07983 */ /* 0x002ea20000300800 */
[----:B------:R-:W-:-:S04]  /*22de0*/  DEPBAR.LE SB0, 0x0 ;  /* 0x000080000000791a */ /* 0x000fc80000000000 */
[----:B------:R-:W1:Y:S04]  /*22df0*/  S2R R3, SR_TID.X ;  /* 0x0000000000037919 */ /* 0x000e680000002100 */
[----:B------:R-:W4:Y:S04]  /*22e00*/  LDL.LU R196, [R1+0x100] ;  /* 0x0001000001c47983 */ /* 0x000f280000300800 */
[----:B------:R-:W4:Y:S04]  /*22e10*/  LDL.LU R197, [R1+0x104] ;  /* 0x0001040001c57983 */ /* 0x000f280000300800 */
[----:B------:R-:W4:Y:S04]  /*22e20*/  LDL.LU R198, [R1+0xe0] ;  /* 0x0000e00001c67983 */ /* 0x000f280000300800 */
[----:B------:R-:W4:Y:S01]  /*22e30*/  LDL.LU R199, [R1+0xe4] ;  /* 0x0000e40001c77983 */ /* 0x000f220000300800 */
[----:B-1-3--:R-:W-:-:S02]  /*22e40*/  IMAD.SHL.U32 R0, R3, 0x20, RZ ;  /* 0x0000002003007824 */ /* 0x00afc400078e00ff */
[----:B------:R-:W-:-:S03]  /*22e50*/  IMAD.SHL.U32 R2, R3, 0x4, RZ ;  /* 0x0000000403027824 */ /* 0x000fc600078e00ff */
[----:B------:R-:W-:-:S04]  /*22e60*/  LOP3.LUT R0, R0, 0x60, RZ, 0xc0, !PT ;  /* 0x0000006000007812 */ /* 0x000fc800078ec0ff */
[----:B------:R-:W-:Y:S01]  /*22e70*/  LOP3.LUT R0, R0, 0x70, R2, 0x78, !PT ;  /* 0x0000007000007812 */ /* 0x000fe200078e7802 */
[----:B------:R-:W-:-:S05]  /*22e80*/  IMAD.SHL.U32 R2, R3, 0x400, RZ ;  /* 0x0000040003027824 */ /* 0x000fca00078e00ff */
[----:B------:R-:W-:Y:S01]  /*22e90*/  LOP3.LUT R2, R2, 0x6000, RZ, 0xc0, !PT ;  /* 0x0000600002027812 */ /* 0x000fe200078ec0ff */
[----:B------:R-:W-:Y:S03]  /*22ea0*/  BAR.SYNC.DEFER_BLOCKING 0x0 ;  /* 0x0000000000007b1d */ /* 0x000fe60000010000 */
[----:B--2---:R-:W-:-:S03]  /*22eb0*/  IADD3 R0, R0, R2, R192 ;  /* 0x0000000200007210 */ /* 0x004fc60007ffe0c0 */
[----:B------:R-:W2:Y:S04]  /*22ec0*/  LDL.LU R192, [R1+0x108] ;  /* 0x0001080001c07983 */ /* 0x000ea80000300800 */
[----:B------:R-:W2:Y:S04]  /*22ed0*/  LDL.LU R193, [R1+0x10c] ;  /* 0x00010c0001c17983 */ /* 0x000ea80000300800 */
[----:B------:R-:W2:Y:S04]  /*22ee0*/  LDL.LU R194, [R1+0xe8] ;  /* 0x0000e80001c27983 */ /* 0x000ea80000300800 */
[----:B------:R-:W2:Y:S04]  /*22ef0*/  LDL.LU R195, [R1+0xec] ;  /* 0x0000ec0001c37983 */ /* 0x000ea80000300800 */
[----:B--2---:R1:W-:Y:S02]  /*22f00*/  STS.128 [R0+0x80], R192 ;  /* 0x000080c000007388 */ /* 0x0043e40000000c00 */
[----:B-1----:R-:W-:-:S02]  /*22f10*/  IMAD.MOV.U32 R194, RZ, RZ, R168 ;  /* 0x000000ffffc27224 */ /* 0x002fc400078e00a8 */
[----:B------:R-:W-:Y:S02]  /*22f20*/  IMAD.MOV.U32 R195, RZ, RZ, R169 ;  /* 0x000000ffffc37224 */ /* 0x000fe400078e00a9 */
[----:B------:R-:W-:Y:S02]  /*22f30*/  IMAD.MOV.U32 R168, RZ, RZ, R174 ;  /* 0x000000ffffa87224 */ /* 0x000fe400078e00ae */
[----:B------:R-:W-:-:S05]  /*22f40*/  IMAD.MOV.U32 R169, RZ, RZ, R175 ;  /* 0x000000ffffa97224 */ /* 0x000fca00078e00af */
[----:B------:R1:W-:Y:S02]  /*22f50*/  STS.128 [R0+0x180], R168 ;  /* 0x000180a800007388 */ /* 0x0003e40000000c00 */
[----:B-1----:R-:W-:Y:S02]  /*22f60*/  IMAD.MOV.U32 R168, RZ, RZ, R140 ;  /* 0x000000ffffa87224 */ /* 0x002fe400078e008c */
        /* <DEDUP_REMOVED lines=15> */
[----:B------:R-:W-:Y:S01]  /*23060*/  IMAD.MOV.U32 R111, RZ, RZ, R107 ;  /* 0x000000ffff6f7224 */ /* 0x000fe200078e006b */
[----:B------:R-:W2:Y:S01]  /*23070*/  LDL.LU R76, [R1+0x1f0] ;  /* 0x0001f000014c7983 */ /* 0x000ea20000300800 */
[----:B------:R-:W-:-:S02]  /*23080*/  IMAD.MOV.U32 R105, RZ, RZ, R77 ;  /* 0x000000ffff697224 */ /* 0x000fc400078e004d */
[----:B------:R-:W-:Y:S01]  /*23090*/  IMAD.MOV.U32 R106, RZ, RZ, R72 ;  /* 0x000000ffff6a7224 */ /* 0x000fe200078e0048 */
[----:B------:R-:W2:Y:S01]  /*230a0*/  LDL.LU R77, [R1+0x1f4] ;  /* 0x0001f400014d7983 */ /* 0x000ea20000300800 */
[----:B------:R-:W-:Y:S02]  /*230b0*/  IMAD.MOV.U32 R107, RZ, RZ, R73 ;  /* 0x000000ffff6b7224 */ /* 0x000fe400078e0049 */
[----:B------:R-:W-:Y:S01]  /*230c0*/  IMAD.MOV.U32 R72, RZ, RZ, R78 ;  /* 0x000000ffff487224 */ /* 0x000fe200078e004e */
[----:B------:R1:W-:Y:S01]  /*230d0*/  STS.128 [R0+0x280], R140 ;  /* 0x0002808c00007388 */ /* 0x0003e20000000c00 */
[----:B------:R-:W-:-:S03]  /*230e0*/  IMAD.MOV.U32 R73, RZ, RZ, R79 ;  /* 0x000000ffff497224 */ /* 0x000fc600078e004f */
[----:B------:R-:W2:Y:S04]  /*230f0*/  LDL.LU R78, [R1+0x1e0] ;  /* 0x0001e000014e7983 */ /* 0x000ea80000300800 */
[----:B------:R-:W2:Y:S04]  /*23100*/  LDL.LU R79, [R1+0x1e4] ;  /* 0x0001e400014f7983 */ /* 0x000ea80000300800 */
[----:B-1----:R-:W3:Y:S04]  /*23110*/  LDL.LU R140, [R1+0x1f8] ;  /* 0x0001f800018c7983 */ /* 0x002ee80000300800 */
[----:B------:R-:W3:Y:S04]  /*23120*/  LDL.LU R141, [R1+0x1fc] ;  /* 0x0001fc00018d7983 */ /* 0x000ee80000300800 */
[----:B------:R-:W3:Y:S04]  /*23130*/  LDL.LU R142, [R1+0x1e8] ;  /* 0x0001e800018e7983 */ /* 0x000ee80000300800 */
[----:B------:R-:W3:Y:S04]  /*23140*/  LDL.LU R143, [R1+0x1ec] ;  /* 0x0001ec00018f7983 */ /* 0x000ee80000300800 */
[----:B------:R1:W-:Y:S04]  /*23150*/  STS.128 [R0+0x200], R168 ;  /* 0x000200a800007388 */ /* 0x0003e80000000c00 */
[----:B-1----:R-:W5:Y:S04]  /*23160*/  LDL.LU R168, [R1+0xc0] ;  /* 0x0000c00001a87983 */ /* 0x002f680000300800 */
[----:B------:R-:W5:Y:S04]  /*23170*/  LDL.LU R169, [R1+0xc4] ;  /* 0x0000c40001a97983 */ /* 0x000f680000300800 */
[----:B------:R-:W5:Y:S04]  /*23180*/  LDL.LU R170, [R1+0xb0] ;  /* 0x0000b00001aa7983 */ /* 0x000f680000300800 */
[----:B------:R-:W5:Y:S01]  /*23190*/  LDL.LU R171, [R1+0xb4] ;  /* 0x0000b40001ab7983 */ /* 0x000f620000300800 */
        /* <DEDUP_REMOVED lines=14> */
[----:B----4-:R-:W-:Y:S04]  /*23280*/  STS.128 [R0], R196 ;  /* 0x000000c400007388 */ /* 0x010fe80000000c00 */
[----:B------:R-:W-:Y:S04]  /*23290*/  STS.128 [R0+0x100], R192 ;  /* 0x000100c000007388 */ /* 0x000fe80000000c00 */
[----:B------:R-:W-:Y:S04]  /*232a0*/  STS.128 [R0+0x300], R136 ;  /* 0x0003008800007388 */ /* 0x000fe80000000c00 */
[----:B------:R-:W-:Y:S04]  /*232b0*/  STS.128 [R0+0x380], R108 ;  /* 0x0003806c00007388 */ /* 0x000fe80000000c00 */
[----:B------:R-:W-:Y:S04]  /*232c0*/  STS.128 [R0+0x400], R104 ;  /* 0x0004006800007388 */ /* 0x000fe80000000c00 */
[----:B------:R-:W-:Y:S04]  /*232d0*/  STS.128 [R0+0x480], R72 ;  /* 0x0004804800007388 */ /* 0x000fe80000000c00 */
[----:B------:R1:W-:Y:S04]  /*232e0*/  STS.128 [R0+0x600], R172 ;  /* 0x000600ac00007388 */ /* 0x0003e80000000c00 */
[----:B------:R-:W-:Y:S04]  /*232f0*/  STS.128 [R0+0x680], R40 ;  /* 0x0006802800007388 */ /* 0x000fe80000000c00 */
[----:B------:R-:W-:Y:S04]  /*23300*/  STS.128 [R0+0x700], R44 ;  /* 0x0007002c00007388 */ /* 0x000fe80000000c00 */
[----:B------:R-:W-:Y:S01]  /*23310*/  STS.128 [R0+0x780], R8 ;  /* 0x0007800800007388 */ /* 0x000fe20000000c00 */
[C---:B------:R-:W-:Y:S01]  /*23320*/  IMAD.SHL.U32 R2, R3.reuse, 0x1000, RZ ;  /* 0x0000100003027824 */ /* 0x040fe200078e00ff */
[----:B------:R-:W-:-:S04]  /*23330*/  LOP3.LUT R3, R3, 0x7f, RZ, 0xc0, !PT ;  /* 0x0000007f03037812 */ /* 0x000fc800078ec0ff */
[----:B------:R-:W-:-:S05]  /*23340*/  LOP3.LUT R2, R2, 0x6000, RZ, 0xc0, !PT ;  /* 0x0000600002027812 */ /* 0x000fca00078ec0ff */
[----:B------:R-:W-:-:S05]  /*23350*/  IMAD R2, R3, 0x10, R2 ;  /* 0x0000001003027824 */ /* 0x000fca00078e0202 */
[C---:B------:R-:W-:Y:S02]  /*23360*/  LOP3.LUT R208, R2.reuse, 0x20, RZ, 0x3c, !PT ;  /* 0x0000002002d07812 */ /* 0x040fe400078e3cff */
[C---:B------:R-:W-:Y:S02]  /*23370*/  LOP3.LUT R252, R2.reuse, 0x40, RZ, 0x3c, !PT ;  /* 0x0000004002fc7812 */ /* 0x040fe400078e3cff */
[----:B------:R-:W-:Y:S01]  /*23380*/  LOP3.LUT R3, R2, 0x60, RZ, 0x3c, !PT ;  /* 0x0000006002037812 */ /* 0x000fe200078e3cff */
[----:B-1----:R-:W-:Y:S02]  /*23390*/  IMAD.MOV.U32 R174, RZ, RZ, R160 ;  /* 0x000000ffffae7224 */ /* 0x002fe400078e00a0 */
[----:B------:R-:W-:Y:S02]  /*233a0*/  IMAD.MOV.U32 R175, RZ, RZ, R161 ;  /* 0x000000ffffaf7224 */ /* 0x000fe400078e00a1 */
[----:B------:R-:W-:Y:S02]  /*233b0*/  IMAD.MOV.U32 R160, RZ, RZ, R166 ;  /* 0x000000ffffa07224 */ /* 0x000fe400078e00a6 */
[----:B------:R-:W-:Y:S01]  /*233c0*/  IMAD.MOV.U32 R161, RZ, RZ, R167 ;  /* 0x000000ffffa17224 */ /* 0x000fe200078e00a7 */
[----:B--2---:R-:W-:Y:S04]  /*233d0*/  STS.128 [R0+0x500], R76 ;  /* 0x0005004c00007388 */ /* 0x004fe80000000c00 */
[----:B---3--:R-:W-:Y:S04]  /*233e0*/  STS.128 [R0+0x580], R140 ;  /* 0x0005808c00007388 */ /* 0x008fe80000000c00 */
[----:B------:R-:W-:Y:S06]  /*233f0*/  BAR.SYNC.DEFER_BLOCKING 0x0 ;  /* 0x0000000000007b1d */ /* 0x000fec0000010000 */
[----:B------:R-:W1:Y:S04]  /*23400*/  LDS.128 R40, [R2] ;  /* 0x0000000002287984 */ /* 0x000e680000000c00 */
[----:B------:R-:W2:Y:S04]  /*23410*/  LDS.128 R12, [R2+0x800] ;  /* 0x00080000020c7984 */ /* 0x000ea80000000c00 */
[----:B------:R-:W3:Y:S04]  /*23420*/  LDS.128 R8, [R2+0x1000] ;  /* 0x0010000002087984 */ /* 0x000ee80000000c00 */
[----:B------:R-:W-:Y:S04]  /*23430*/  LDS.128 R240, [R2+0x1800] ;  /* 0x0018000002f07984 */ /* 0x000fe80000000c00 */
[----:B------:R-:W4:Y:S04]  /*23440*/  LDS.128 R236, [R208] ;  /* 0x00000000d0ec7984 */ /* 0x000f280000000c00 */
[----:B------:R-:W-:Y:S04]  /*23450*/  LDS.128 R224, [R208+0x800] ;  /* 0x00080000d0e07984 */ /* 0x000fe80000000c00 */
[----:B------:R-:W-:Y:S04]  /*23460*/  LDS.128 R104, [R208+0x1000] ;  /* 0x00100000d0687984 */ /* 0x000fe80000000c00 */
[----:B------:R-:W4:Y:S04]  /*23470*/  LDS.128 R140, [R252] ;  /* 0x00000000fc8c7984 */ /* 0x000f280000000c00 */
[----:B------:R-:W-:Y:S04]  /*23480*/  LDS.128 R108, [R252+0x800] ;  /* 0x00080000fc6c7984 */ /* 0x000fe80000000c00 */
[----:B------:R-:W-:Y:S04]  /*23490*/  LDS.128 R44, [R252+0x1000] ;  /* 0x00100000fc2c7984 */ /* 0x000fe80000000c00 */
[----:B-1----:R-:W-:Y:S04]  /*234a0*/  STL.64 [R1+0x60], R40 ;  /* 0x0000602801007387 */ /* 0x002fe80000100a00 */
[----:B------:R-:W-:Y:S04]  /*234b0*/  STL.64 [R1+0x68], R42 ;  /* 0x0000682a01007387 */ /* 0x000fe80000100a00 */
[----:B--2---:R-:W-:Y:S04]  /*234c0*/  STL.64 [R1+0x50], R12 ;  /* 0x0000500c01007387 */ /* 0x004fe80000100a00 */
[----:B------:R-:W-:Y:S04]  /*234d0*/  STL.64 [R1+0x58], R14 ;  /* 0x0000580e01007387 */ /* 0x000fe80000100a00 */
[----:B---3--:R-:W-:Y:S04]  /*234e0*/  STL.64 [R1+0x40], R8 ;  /* 0x0000400801007387 */ /* 0x008fe80000100a00 */
[----:B------:R-:W-:Y:S04]  /*234f0*/  STL.64 [R1+0x48], R10 ;  /* 0x0000480a01007387 */ /* 0x000fe80000100a00 */
[----:B------:R-:W-:Y:S04]  /*23500*/  LDS.128 R8, [R208+0x1800] ;  /* 0x00180000d0087984 */ /* 0x000fe80000000c00 */
[----:B------:R-:W-:Y:S04]  /*23510*/  LDS.128 R40, [R252+0x1800] ;  /* 0x00180000fc287984 */ /* 0x000fe80000000c00 */
[----:B------:R-:W1:Y:S04]  /*23520*/  LDS.128 R136, [R3] ;  /* 0x0000000003887984 */ /* 0x000e680000000c00 */
[----:B------:R-:W2:Y:S04]  /*23530*/  LDS.128 R76, [R3+0x800] ;  /* 0x00080000034c7984 */ /* 0x000ea80000000c00 */
[----:B------:R-:W3:Y:S04]  /*23540*/  LDS.128 R72, [R3+0x1000] ;  /* 0x0010000003487984 */ /* 0x000ee80000000c00 */
[----:B------:R-:W1:Y:S04]  /*23550*/  LDS.128 R12, [R3+0x1800] ;  /* 0x00180000030c7984 */ /* 0x000e680000000c00 */
[----:B------:R-:W-:Y:S06]  /*23560*/  BAR.SYNC.DEFER_BLOCKING 0x0 ;  /* 0x0000000000007b1d */ /* 0x000fec0000010000 */
[----:B------:R1:W-:Y:S04]  /*23570*/  STS.128 [R0+0x180], R160 ;  /* 0x000180a000007388 */ /* 0x0003e80000000c00 */
[----:B-----5:R5:W-:Y:S01]  /*23580*/  STS.128 [R0], R168 ;  /* 0x000000a800007388 */ /* 0x020be20000000c00 */
[----:B-1----:R-:W-:-:S02]  /*23590*/  IMAD.MOV.U32 R160, RZ, RZ, R132 ;  /* 0x000000ffffa07224 */ /* 0x002fc400078e0084 */
[----:B------:R-:W-:Y:S01]  /*235a0*/  IMAD.MOV.U32 R161, RZ, RZ, R133 ;  /* 0x000000ffffa17224 */ /* 0x000fe200078e0085 */
[----:B-----5:R-:W5:Y:S01]  /*235b0*/  LDL.LU R168, [R1+0xc8] ;  /* 0x0000c80001a87983 */ /* 0x020f620000300800 */
        /* <DEDUP_REMOVED lines=17> */
[----:B------:R-:W-:Y:S01]  /*236d0*/  IMAD.MOV.U32 R103, RZ, RZ, R99 ;  /* 0x000000ffff677224 */ /* 0x000fe200078e0063 */
[----:B------:R-:W2:Y:S01]  /*236e0*/  LDL.LU R68, [R1+0x1d0] ;  /* 0x0001d00001447983 */ /* 0x000ea20000300800 */
[----:B------:R-:W-:Y:S02]  /*236f0*/  IMAD.MOV.U32 R97, RZ, RZ, R69 ;  /* 0x000000ffff617224 */ /* 0x000fe400078e0045 */
[----:B------:R-:W-:Y:S01]  /*23700*/  IMAD.MOV.U32 R98, RZ, RZ, R64 ;  /* 0x000000ffff627224 */ /* 0x000fe200078e0040 */
[----:B------:R-:W2:Y:S01]  /*23710*/  LDL.LU R69, [R1+0x1d4] ;  /* 0x0001d40001457983 */ /* 0x000ea20000300800 */
[----:B------:R-:W-:-:S02]  /*23720*/  IMAD.MOV.U32 R99, RZ, RZ, R65 ;  /* 0x000000ffff637224 */ /* 0x000fc400078e0041 */
        /* <DEDUP_REMOVED lines=9> */
[----:B------:R-:W4:Y:S04]  /*237c0*/  LDL.LU R204, [R1+0x30] ;  /* 0x0000300001cc7983 */ /* 0x000f280000300800 */
[----:B------:R-:W4:Y:S04]  /*237d0*/  LDL.LU R205, [R1+0x34] ;  /* 0x0000340001cd7983 */ /* 0x000f280000300800 */
[----:B------:R-:W4:Y:S04]  /*237e0*/  LDL.LU R206, [R1+0x20] ;  /* 0x0000200001ce7983 */ /* 0x000f280000300800 */
[----:B------:R-:W4:Y:S04]  /*237f0*/  LDL.LU R207, [R1+0x24] ;  /* 0x0000240001cf7983 */ /* 0x000f280000300800 */
[----:B------:R1:W-:Y:S01]  /*23800*/  STS.128 [R0+0x280], R132 ;  /* 0x0002808400007388 */ /* 0x0003e20000000c00 */
[----:B------:R-:W-:-:S02]  /*23810*/  IMAD.MOV.U32 R172, RZ, RZ, R164 ;  /* 0x000000ffffac7224 */ /* 0x000fc400078e00a4 */
[----:B------:R-:W-:Y:S01]  /*23820*/  IMAD.MOV.U32 R173, RZ, RZ, R165 ;  /* 0x000000ffffad7224 */ /* 0x000fe200078e00a5 */
[----:B------:R-:W-:Y:S04]  /*23830*/  STS.128 [R0+0x300], R128 ;  /* 0x0003008000007388 */ /* 0x000fe80000000c00 */
[----:B------:R-:W-:Y:S01]  /*23840*/  STS.128 [R0+0x100], R172 ;  /* 0x000100ac00007388 */ /* 0x000fe20000000c00 */
[----:B-1----:R-:W-:Y:S02]  /*23850*/  IMAD.MOV.U32 R134, RZ, RZ, R32 ;  /* 0x000000ffff867224 */ /* 0x002fe400078e0020 */
        /* <DEDUP_REMOVED lines=10> */
[----:B------:R-:W-:Y:S01]  /*23900*/  IMAD.MOV.U32 R177, RZ, RZ, R7 ;  /* 0x000000ffffb17224 */ /* 0x000fe200078e0007 */
[----:B------:R-:W-:Y:S04]  /*23910*/  STS.128 [R0+0x380], R100 ;  /* 0x0003806400007388 */ /* 0x000fe80000000c00 */
[----:B------:R-:W-:Y:S04]  /*23920*/  STS.128 [R0+0x400], R96 ;  /* 0x0004006000007388 */ /* 0x000fe80000000c00 */
[----:B------:R-:W-:Y:S04]  /*23930*/  STS.128 [R0+0x480], R64 ;  /* 0x0004804000007388 */ /* 0x000fe80000000c00 */
[----:B------:R-:W-:Y:S04]  /*23940*/  STS.128 [R0+0x600], R132 ;  /* 0x0006008400007388 */ /* 0x000fe80000000c00 */
[----:B------:R-:W-:Y:S04]  /*23950*/  STS.128 [R0+0x680], R32 ;  /* 0x0006802000007388 */ /* 0x000fe80000000c00 */
[----:B------:R-:W-:Y:S04]  /*23960*/  STS.128 [R0+0x700], R36 ;  /* 0x0007002400007388 */ /* 0x000fe80000000c00 */
[----:B------:R-:W-:Y:S01]  /*23970*/  STS.128 [R0+0x780], R176 ;  /* 0x000780b000007388 */ /* 0x000fe20000000c00 */
[----:B------:R-:W-:-:S02]  /*23980*/  IMAD.MOV.U32 R210, RZ, RZ, R152 ;  /* 0x000000ffffd27224 */ /* 0x000fc400078e0098 */
[----:B------:R-:W-:Y:S02]  /*23990*/  IMAD.MOV.U32 R211, RZ, RZ, R153 ;  /* 0x000000ffffd37224 */ /* 0x000fe400078e0099 */
[----:B------:R-:W-:Y:S02]  /*239a0*/  IMAD.MOV.U32 R152, RZ, RZ, R158 ;  /* 0x000000ffff987224 */ /* 0x000fe400078e009e */
[----:B------:R-:W-:Y:S01]  /*239b0*/  IMAD.MOV.U32 R153, RZ, RZ, R159 ;  /* 0x000000ffff997224 */ /* 0x000fe200078e009f */
[----:B-----5:R-:W-:Y:S04]  /*239c0*/  STS.128 [R0+0x80], R168 ;  /* 0x000080a800007388 */ /* 0x020fe80000000c00 */
[----:B--2---:R-:W-:Y:S04]  /*239d0*/  STS.128 [R0+0x500], R68 ;  /* 0x0005004400007388 */ /* 0x004fe80000000c00 */
[----:B---3--:R-:W-:Y:S04]  /*239e0*/  STS.128 [R0+0x580], R160 ;  /* 0x000580a000007388 */ /* 0x008fe80000000c00 */
[----:B------:R-:W-:Y:S06]  /*239f0*/  BAR.SYNC.DEFER_BLOCKING 0x0 ;  /* 0x0000000000007b1d */ /* 0x000fec0000010000 */
[----:B------:R-:W1:Y:S04]  /*23a00*/  LDS.128 R196, [R2] ;  /* 0x0000000002c47984 */ /* 0x000e680000000c00 */
[----:B------:R-:W-:Y:S04]  /*23a10*/  LDS.128 R172, [R2+0x800] ;  /* 0x0008000002ac7984 */ /* 0x000fe80000000c00 */
[----:B------:R-:W-:Y:S04]  /*23a20*/  LDS.128 R96, [R2+0x1000] ;  /* 0x0010000002607984 */ /* 0x000fe80000000c00 */
[----:B------:R-:W-:Y:S04]  /*23a30*/  LDS.128 R68, [R2+0x1800] ;  /* 0x0018000002447984 */ /* 0x000fe80000000c00 */
[----:B------:R-:W2:Y:S04]  /*23a40*/  LDS.128 R192, [R208] ;  /* 0x00000000d0c07984 */ /* 0x000ea80000000c00 */
[----:B------:R-:W-:Y:S04]  /*23a50*/  LDS.128 R132, [R208+0x800] ;  /* 0x00080000d0847984 */ /* 0x000fe80000000c00 */
[----:B------:R-:W-:Y:S04]  /*23a60*/  LDS.128 R128, [R208+0x1000] ;  /* 0x00100000d0807984 */ /* 0x000fe80000000c00 */
[----:B------:R-:W-:Y:S04]  /*23a70*/  LDS.128 R64, [R208+0x1800] ;  /* 0x00180000d0407984 */ /* 0x000fe80000000c00 */
[----:B------:R-:W3:Y:S04]  /*23a80*/  LDS.128 R168, [R252] ;  /* 0x00000000fca87984 */ /* 0x000ee80000000c00 */
[----:B------:R-:W-:Y:S04]  /*23a90*/  LDS.128 R164, [R252+0x800] ;  /* 0x00080000fca47984 */ /* 0x000fe80000000c00 */
[----:B------:R-:W-:Y:S04]  /*23aa0*/  LDS.128 R100, [R252+0x1000] ;  /* 0x00100000fc647984 */ /* 0x000fe80000000c00 */
[----:B------:R-:W-:Y:S04]  /*23ab0*/  LDS.128 R4, [R252+0x1800] ;  /* 0x00180000fc047984 */ /* 0x000fe80000000c00 */
[----:B------:R-:W5:Y:S04]  /*23ac0*/  LDS.128 R176, [R3] ;  /* 0x0000000003b07984 */ /* 0x000f680000000c00 */
[----:B------:R-:W1:Y:S04]  /*23ad0*/  LDS.128 R160, [R3+0x800] ;  /* 0x0008000003a07984 */ /* 0x000e680000000c00 */
[----:B------:R-:W1:Y:S04]  /*23ae0*/  LDS.128 R36, [R3+0x1000] ;  /* 0x0010000003247984 */ /* 0x000e680000000c00 */
[----:B------:R-:W1:Y:S04]  /*23af0*/  LDS.128 R32, [R3+0x1800] ;  /* 0x0018000003207984 */ /* 0x000e680000000c00 */
[----:B------:R-:W-:Y:S06]  /*23b00*/  BAR.SYNC.DEFER_BLOCKING 0x0 ;  /* 0x0000000000007b1d */ /* 0x000fec0000010000 */
[----:B------:R1:W-:Y:S04]  /*23b10*/  STS.128 [R0+0x180], R152 ;  /* 0x0001809800007388 */ /* 0x0003e80000000c00 */
[----:B----4-:R4:W-:Y:S01]  /*23b20*/  STS.128 [R0], R204 ;  /* 0x000000cc00007388 */ /* 0x0109e20000000c00 */
[----:B-1----:R-:W-:-:S02]  /*23b30*/  IMAD.MOV.U32 R152, RZ, RZ, R124 ;  /* 0x000000ffff987224 */ /* 0x002fc400078e007c */
[----:B------:R-:W-:Y:S01]  /*23b40*/  IMAD.MOV.U32 R153, RZ, RZ, R125 ;  /* 0x000000ffff997224 */ /* 0x000fe200078e007d */
[----:B----4-:R-:W4:Y:S01]  /*23b50*/  LDL.LU R204, [R1+0x38] ;  /* 0x0000380001cc7983 */ /* 0x010f220000300800 */
        /* <DEDUP_REMOVED lines=8> */
[----:B------:R-:W4:Y:S01]  /*23be0*/  LDL.LU R207, [R1+0x2c] ;  /* 0x00002c0001cf7983 */ /* 0x000f220000300800 */
        /* <DEDUP_REMOVED lines=17> */
[----:B------:R-:W2:Y:S04]  /*23d00*/  LDL.LU R62, [R1] ;  /* 0x00000000013e7983 */ /* 0x000ea80000300800 */
[----:B------:R-:W2:Y:S04]  /*23d10*/  LDL.LU R63, [R1+0x4] ;  /* 0x00000400013f7983 */ /* 0x000ea80000300800 */
[----:B-1----:R-:W3:Y:S04]  /*23d20*/  LDL.LU R152, [R1+0x18] ;  /* 0x0000180001987983 */ /* 0x002ee80000300800 */
[----:B------:R-:W3:Y:S04]  /*23d30*/  LDL.LU R153, [R1+0x1c] ;  /* 0x00001c0001997983 */ /* 0x000ee80000300800 */
[----:B------:R-:W3:Y:S04]  /*23d40*/  LDL.LU R154, [R1+0x8] ;  /* 0x00000800019a7983 */ /* 0x000ee80000300800 */
[----:B------:R-:W3:Y:S01]  /*23d50*/  LDL.LU R155, [R1+0xc] ;  /* 0x00000c00019b7983 */ /* 0x000ee20000300800 */
[----:B------:R-:W-:-:S03]  /*23d60*/  IMAD.MOV.U32 R208, RZ, RZ, R156 ;  /* 0x000000ffffd07224 */ /* 0x000fc600078e009c */
[----:B------:R1:W-:Y:S01]  /*23d70*/  STS.128 [R0+0x380], R92 ;  /* 0x0003805c00007388 */ /* 0x0003e20000000c00 */
[----:B------:R-:W-:-:S03]  /*23d80*/  IMAD.MOV.U32 R209, RZ, RZ, R157 ;  /* 0x000000ffffd17224 */ /* 0x000fc600078e009d */
[----:B------:R5:W-:Y:S04]  /*23d90*/  STS.128 [R0+0x280], R124 ;  /* 0x0002807c00007388 */ /* 0x000be80000000c00 */
[----:B------:R5:W-:Y:S01]  /*23da0*/  STS.128 [R0+0x400], R88 ;  /* 0x0004005800007388 */ /* 0x000be20000000c00 */
[----:B-1----:R-:W-:Y:S02]  /*23db0*/  IMAD.MOV.U32 R94, RZ, RZ, R184 ;  /* 0x000000ffff5e7224 */ /* 0x002fe400078e00b8 */
[----:B------:R-:W-:Y:S02]  /*23dc0*/  IMAD.MOV.U32 R95, RZ, RZ, R185 ;  /* 0x000000ffff5f7224 */ /* 0x000fe400078e00b9 */
[----:B-----5:R-:W-:Y:S02]  /*23dd0*/  IMAD.MOV.U32 R124, RZ, RZ, R28 ;  /* 0x000000ffff7c7224 */ /* 0x020fe400078e001c */
        /* <DEDUP_REMOVED lines=18> */
[----:B------:R-:W-:Y:S01]  /*23f00*/  IMAD.MOV.U32 R25, RZ, RZ, R233 ;  /* 0x000000ffff197224 */ /* 0x000fe200078e00e9 */
[----:B------:R-:W-:Y:S01]  /*23f10*/  LOP3.LUT R233, R2, 0x20, RZ, 0x3c, !PT ;  /* 0x0000002002e97812 */ /* 0x000fe200078e3cff */
[----:B------:R-:W-:-:S02]  /*23f20*/  IMAD.MOV.U32 R26, RZ, RZ, R228 ;  /* 0x000000ffff1a7224 */ /* 0x000fc400078e00e4 */
[----:B------:R-:W-:Y:S02]  /*23f30*/  IMAD.MOV.U32 R27, RZ, RZ, R229 ;  /* 0x000000ffff1b7224 */ /* 0x000fe400078e00e5 */
[----:B------:R-:W-:Y:S02]  /*23f40*/  IMAD.MOV.U32 R228, RZ, RZ, R234 ;  /* 0x000000ffffe47224 */ /* 0x000fe400078e00ea */
[----:B------:R-:W-:Y:S02]  /*23f50*/  IMAD.MOV.U32 R229, RZ, RZ, R235 ;  /* 0x000000ffffe57224 */ /* 0x000fe400078e00eb */
[----:B------:R-:W-:Y:S02]  /*23f60*/  IMAD.MOV.U32 R24, RZ, RZ, R232 ;  /* 0x000000ffff187224 */ /* 0x000fe400078e00e8 */
[----:B------:R-:W5:Y:S04]  /*23f70*/  LDL.LU R232, [R1+0x260] ;  /* 0x0002600001e87983 */ /* 0x000f680000300800 */
[----:B------:R-:W5:Y:S04]  /*23f80*/  LDL.LU R234, [R1+0x64] ;  /* 0x0000640001ea7983 */ /* 0x000f680000300800 */
[----:B------:R-:W5:Y:S04]  /*23f90*/  LDL.LU R235, [R1+0x60] ;  /* 0x0000600001eb7983 */ /* 0x000f680000300800 */
[----:B----4-:R-:W-:Y:S04]  /*23fa0*/  STS.128 [R0+0x80], R204 ;  /* 0x000080cc00007388 */ /* 0x010fe80000000c00 */
        /* <DEDUP_REMOVED lines=15> */
[----:B------:R-:W4:Y:S04]  /*240a0*/  LDS.128 R208, [R3] ;  /* 0x0000000003d07984 */ /* 0x000f280000000c00 */
[----:B------:R-:W1:Y:S04]  /*240b0*/  LDS.128 R212, [R3+0x800] ;  /* 0x0008000003d47984 */ /* 0x000e680000000c00 */
[----:B------:R-:W1:Y:S04]  /*240c0*/  LDS.128 R216, [R3+0x1000] ;  /* 0x0010000003d87984 */ /* 0x000e680000000c00 */
[----:B------:R-:W1:Y:S04]  /*240d0*/  LDS.128 R220, [R3+0x1800] ;  /* 0x0018000003dc7984 */ /* 0x000e680000000c00 */
[----:B------:R-:W-:Y:S06]  /*240e0*/  BAR.SYNC.DEFER_BLOCKING 0x0 ;  /* 0x0000000000007b1d */ /* 0x000fec0000010000 */
[----:B------:R1:W-:Y:S04]  /*240f0*/  STS.128 [R0+0x80], R228 ;  /* 0x000080e400007388 */ /* 0x0003e80000000c00 */
[----:B-1----:R-:W2:Y:S04]  /*24100*/  LDL.LU R231, [R1+0x8ac] ;  /* 0x0008ac0001e77983 */ /* 0x002ea80000300800 */
[----:B------:R1:W-:Y:S02]  /*24110*/  STS.128 [R0], R24 ;  /* 0x0000001800007388 */ /* 0x0003e40000000c00 */
        /* <DEDUP_REMOVED lines=8> */
[----:B------:R-:W-:Y:S01]  /*241a0*/  IMAD.MOV.U32 R27, RZ, RZ, R113 ;  /* 0x000000ffff1b7224 */ /* 0x000fe200078e0071 */
[----:B-----5:R-:W-:-:S04]  /*241b0*/  IADD3 R112, R232, 0x1, RZ ;  /* 0x00000001e8707810 */ /* 0x020fc80007ffe0ff */
[----:B------:R1:W-:Y:S01]  /*241c0*/  STS.128 [R0+0x200], R24 ;  /* 0x0002001800007388 */ /* 0x0003e20000000c00 */
[----:B------:R-:W-:Y:S01]  /*241d0*/  IADD3 R113, R232, 0x2, RZ ;  /* 0x00000002e8717810 */ /* 0x000fe20007ffe0ff */
[----:B------:R-:W-:Y:S02]  /*241e0*/  IMAD.MOV.U32 R144, RZ, RZ, R150 ;  /* 0x000000ffff907224 */ /* 0x000fe400078e0096 */
[----:B-1----:R-:W-:Y:S02]  /*241f0*/  IMAD.MOV.U32 R24, RZ, RZ, R84 ;  /* 0x000000ffff187224 */ /* 0x002fe400078e0054 */
[----:B------:R-:W-:Y:S02]  /*24200*/  IMAD.MOV.U32 R25, RZ, RZ, R85 ;  /* 0x000000ffff197224 */ /* 0x000fe400078e0055 */
[----:B------:R-:W-:Y:S02]  /*24210*/  IMAD.MOV.U32 R26, RZ, RZ, R80 ;  /* 0x000000ffff1a7224 */ /* 0x000fe400078e0050 */
[----:B------:R-:W-:-:S02]  /*24220*/  IMAD.MOV.U32 R27, RZ, RZ, R81 ;  /* 0x000000ffff1b7224 */ /* 0x000fc400078e0051 */
[----:B------:R-:W-:Y:S02]  /*24230*/  IMAD.MOV.U32 R80, RZ, RZ, R86 ;  /* 0x000000ffff507224 */ /* 0x000fe400078e0056 */
[----:B------:R-:W-:Y:S01]  /*24240*/  IMAD.MOV.U32 R81, RZ, RZ, R87 ;  /* 0x000000ffff517224 */ /* 0x000fe200078e0057 */
[----:B------:R1:W-:Y:S01]  /*24250*/  STS.128 [R0+0x300], R24 ;  /* 0x0003001800007388 */ /* 0x0003e20000000c00 */
[----:B------:R-:W-:-:S03]  /*24260*/  IMAD.MOV.U32 R145, RZ, RZ, R151 ;  /* 0x000000ffff917224 */ /* 0x000fc600078e0097 */
[----:B------:R5:W-:Y:S01]  /*24270*/  STS.128 [R0+0x380], R80 ;  /* 0x0003805000007388 */ /* 0x000be20000000c00 */
[----:B-1----:R-:W-:Y:S02]  /*24280*/  IMAD.MOV.U32 R24, RZ, RZ, R52 ;  /* 0x000000ffff187224 */ /* 0x002fe400078e0034 */
[----:B------:R-:W-:Y:S02]  /*24290*/  IMAD.MOV.U32 R25, RZ, RZ, R53 ;  /* 0x000000ffff197224 */ /* 0x000fe400078e0035 */
[----:B------:R-:W-:Y:S02]  /*242a0*/  IMAD.MOV.U32 R26, RZ, RZ, R48 ;  /* 0x000000ffff1a7224 */ /* 0x000fe400078e0030 */
[----:B------:R-:W-:Y:S02]  /*242b0*/  IMAD.MOV.U32 R27, RZ, RZ, R49 ;  /* 0x000000ffff1b7224 */ /* 0x000fe400078e0031 */
[----:B------:R-:W-:Y:S02]  /*242c0*/  IMAD.MOV.U32 R52, RZ, RZ, R54 ;  /* 0x000000ffff347224 */ /* 0x000fe400078e0036 */
[----:B------:R-:W-:Y:S01]  /*242d0*/  IMAD.MOV.U32 R53, RZ, RZ, R55 ;  /* 0x000000ffff357224 */ /* 0x000fe200078e0037 */
[----:B------:R1:W-:Y:S01]  /*242e0*/  STS.128 [R0+0x400], R24 ;  /* 0x0004001800007388 */ /* 0x0003e20000000c00 */
[----:B------:R-:W-:-:S02]  /*242f0*/  IMAD.MOV.U32 R54, RZ, RZ, R50 ;  /* 0x000000ffff367224 */ /* 0x000fc400078e0032 */
[----:B------:R-:W-:Y:S02]  /*24300*/  IMAD.MOV.U32 R55, RZ, RZ, R51 ;  /* 0x000000ffff377224 */ /* 0x000fe400078e0033 */
[----:B-----5:R-:W-:Y:S02]  /*24310*/  IMAD.MOV.U32 R80, RZ, RZ, R20 ;  /* 0x000000ffff507224 */ /* 0x020fe400078e0014 */
[----:B------:R-:W-:Y:S02]  /*24320*/  IMAD.MOV.U32 R81, RZ, RZ, R21 ;  /* 0x000000ffff517224 */ /* 0x000fe400078e0015 */
[----:B------:R-:W-:Y:S02]  /*24330*/  IMAD.MOV.U32 R50, RZ, RZ, R244 ;  /* 0x000000ffff327224 */ /* 0x000fe400078e00f4 */
[----:B------:R-:W-:Y:S02]  /*24340*/  IMAD.MOV.U32 R51, RZ, RZ, R245 ;  /* 0x000000ffff337224 */ /* 0x000fe400078e00f5 */
[----:B------:R-:W-:-:S02]  /*24350*/  IMAD.MOV.U32 R20, RZ, RZ, R22 ;  /* 0x000000ffff147224 */ /* 0x000fc400078e0016 */
[----:B------:R-:W-:Y:S02]  /*24360*/  IMAD.MOV.U32 R21, RZ, RZ, R23 ;  /* 0x000000ffff157224 */ /* 0x000fe400078e0017 */
        /* <DEDUP_REMOVED lines=16> */
[----:B------:R1:W-:Y:S04]  /*24470*/  STS.128 [R0+0x500], R48 ;  /* 0x0005003000007388 */ /* 0x0003e80000000c00 */
[----:B------:R-:W-:Y:S04]  /*24480*/  STS.128 [R0+0x580], R244 ;  /* 0x000580f400007388 */ /* 0x000fe80000000c00 */
[----:B------:R-:W-:Y:S04]  /*24490*/  STS.128 [R0+0x600], R80 ;  /* 0x0006005000007388 */ /* 0x000fe80000000c00 */
[----:B------:R5:W-:Y:S04]  /*244a0*/  STS.128 [R0+0x680], R20 ;  /* 0x0006801400007388 */ /* 0x000be80000000c00 */
[----:B------:R-:W-:Y:S04]  /*244b0*/  STS.128 [R0+0x700], R24 ;  /* 0x0007001800007388 */ /* 0x000fe80000000c00 */
[----:B------:R-:W-:Y:S01]  /*244c0*/  STS.128 [R0+0x780], R200 ;  /* 0x000780c800007388 */ /* 0x000fe20000000c00 */
[----:B------:R-:W-:-:S05]  /*244d0*/  IMAD R19, R232, c[0x0][0x198], RZ ;  /* 0x00006600e8137a24 */ /* 0x000fca00078e02ff */
[----:B-1----:R-:W-:-:S04]  /*244e0*/  IADD3 R49, R19, c[0x0][0x198], RZ ;  /* 0x0000660013317a10 */ /* 0x002fc80007ffe0ff */
[----:B------:R-:W-:Y:S02]  /*244f0*/  IADD3 R51, R49, c[0x0][0x198], RZ ;  /* 0x0000660031337a10 */ /* 0x000fe40007ffe0ff */
[----:B--2---:R-:W-:-:S04]  /*24500*/  ISETP.GE.AND P0, PT, R231, c[0x0][0x178], PT ;  /* 0x00005e00e7007a0c */ /* 0x004fc80003f06270 */
[----:B------:R-:W-:Y:S02]  /*24510*/  ISETP.LT.AND P3, PT, R112, c[0x0][0x17c], !P0 ;  /* 0x00005f0070007a0c */ /* 0x000fe40004761270 */
[----:B------:R-:W-:Y:S02]  /*24520*/  IADD3 R112, R232, 0x3, RZ ;  /* 0x00000003e8707810 */ /* 0x000fe40007ffe0ff */
[----:B------:R-:W-:Y:S01]  /*24530*/  ISETP.LT.AND P1, PT, R113, c[0x0][0x17c], !P0 ;  /* 0x00005f0071007a0c */ /* 0x000fe20004721270 */
[----:B------:R-:W-:Y:S01]  /*24540*/  IMAD.MOV.U32 R113, RZ, RZ, R119 ;  /* 0x000000ffff717224 */ /* 0x000fe200078e0077 */
[----:B------:R-:W-:Y:S01]  /*24550*/  ISETP.LT.AND P5, PT, R112, c[0x0][0x17c], !P0 ;  /* 0x00005f0070007a0c */ /* 0x000fe200047a1270 */
[----:B------:R-:W-:-:S05]  /*24560*/  IMAD.MOV.U32 R112, RZ, RZ, R118 ;  /* 0x000000ffff707224 */ /* 0x000fca00078e0076 */
[----:B------:R-:W-:Y:S04]  /*24570*/  STS.128 [R0+0x280], R112 ;  /* 0x0002807000007388 */ /* 0x000fe80000000c00 */
[----:B------:R-:W-:Y:S01]  /*24580*/  BAR.SYNC.DEFER_BLOCKING 0x0 ;  /* 0x0000000000007b1d */ /* 0x000fe20000010000 */
[----:B------:R-:W-:Y:S01]  /*24590*/  IMAD R17, R231, c[0x0][0x194], RZ ;  /* 0x00006500e7117a24 */ /* 0x000fe200078e02ff */
[----:B------:R-:W-:-:S04]  /*245a0*/  ISETP.LT.AND P4, PT, R232, c[0x0][0x17c], !P0 ;  /* 0x00005f00e8007a0c */ /* 0x000fc80004781270 */
[----:B------:R-:W-:-:S04]  /*245b0*/  LEA R16, P6, R17, c[0x0][0x170], 0x2 ;  /* 0x00005c0011107a11 */ /* 0x000fc800078c10ff */
[----:B------:R-:W-:Y:S02]  /*245c0*/  LEA.HI.X.SX32 R17, R17, c[0x0][0x174], 0x2, P6 ;  /* 0x00005d0011117a11 */ /* 0x000fe400030f16ff */
[----:B------:R-:W-:-:S04]  /*245d0*/  LEA R18, P6, R19, R16, 0x2 ;  /* 0x0000001013127211 */ /* 0x000fc800078c10ff */
[----:B------:R-:W-:Y:S02]  /*245e0*/  LEA.HI.X.SX32 R19, R19, R17, 0x2, P6 ;  /* 0x0000001113137211 */ /* 0x000fe400030f16ff */
[----:B------:R-:W-:-:S04]  /*245f0*/  LEA R48, P6, R49, R16, 0x2 ;  /* 0x0000001031307211 */ /* 0x000fc800078c10ff */
[----:B------:R-:W-:Y:S01]  /*24600*/  LEA.HI.X.SX32 R49, R49, R17, 0x2, P6 ;  /* 0x0000001131317211 */ /* 0x000fe200030f16ff */
[----:B------:R1:W-:Y:S04]  /*24610*/  @P4 STG.E [R18.64], R235 ;  /* 0x000000eb12004986 */ /* 0x0003e8000c101904 */
[----:B------:R2:W-:Y:S01]  /*24620*/  @P3 STG.E [R48.64], R234 ;  /* 0x000000ea30003986 */ /* 0x0005e2000c101904 */
[----:B-----5:R-:W-:Y:S02]  /*24630*/  IADD3 R22, R232, 0x6, RZ ;  /* 0x00000006e8167810 */ /* 0x020fe40007ffe0ff */
[C---:B------:R-:W-:Y:S01]  /*24640*/  IADD3 R23, R51.reuse, c[0x0][0x198], RZ ;  /* 0x0000660033177a10 */ /* 0x040fe20007ffe0ff */
[----:B------:R-:W-:Y:S04]  /*24650*/  LDS.128 R52, [R3+0x800] ;  /* 0x0008000003347984 */ /* 0x000fe80000000c00 */
[----:B-1----:R-:W5:Y:S04]  /*24660*/  LDL.LU R235, [R1+0x50] ;  /* 0x0000500001eb7983 */ /* 0x002f680000300800 */
[----:B--2---:R-:W2:Y:S01]  /*24670*/  LDL.LU R234, [R1+0x54] ;  /* 0x0000540001ea7983 */ /* 0x004ea20000300800 */
[----:B------:R-:W-:-:S02]  /*24680*/  LEA R20, P6, R51, R16, 0x2 ;  /* 0x0000001033147211 */ /* 0x000fc400078c10ff */
[----:B------:R-:W-:Y:S02]  /*24690*/  ISETP.LT.AND P3, PT, R22, c[0x0][0x17c], !P0 ;  /* 0x00005f0016007a0c */ /* 0x000fe40004761270 */
[-C--:B------:R-:W-:Y:S02]  /*246a0*/  LEA.HI.X.SX32 R21, R51, R17.reuse, 0x2, P6 ;  /* 0x0000001133157211 */ /* 0x080fe400030f16ff */
[C---:B------:R-:W-:Y:S02]  /*246b0*/  LEA R22, P6, R23.reuse, R16, 0x2 ;  /* 0x0000001017167211 */ /* 0x040fe400078c10ff */
[C---:B------:R-:W-:Y:S02]  /*246c0*/  IADD3 R19, R23.reuse, c[0x0][0x198], RZ ;  /* 0x0000660017137a10 */ /* 0x040fe40007ffe0ff */
[----:B------:R-:W-:Y:S02]  /*246d0*/  IADD3 R84, R232, 0x4, RZ ;  /* 0x00000004e8547810 */ /* 0x000fe40007ffe0ff */
[----:B------:R-:W-:-:S02]  /*246e0*/  LEA.HI.X.SX32 R23, R23, R17, 0x2, P6 ;  /* 0x0000001117177211 */ /* 0x000fc400030f16ff */
[CC--:B------:R-:W-:Y:S02]  /*246f0*/  LEA R18, P6, R19.reuse, R16.reuse, 0x2 ;  /* 0x0000001013127211 */ /* 0x0c0fe400078c10ff */
[C---:B------:R-:W-:Y:S02]  /*24700*/  IADD3 R25, R19.reuse, c[0x0][0x198], RZ ;  /* 0x0000660013197a10 */ /* 0x040fe40007ffe0ff */
[----:B------:R-:W-:Y:S02]  /*24710*/  ISETP.LT.AND P2, PT, R84, c[0x0][0x17c], !P0 ;  /* 0x00005f0054007a0c */ /* 0x000fe40004741270 */
[----:B------:R-:W-:Y:S02]  /*24720*/  LEA.HI.X.SX32 R19, R19, R17, 0x2, P6 ;  /* 0x0000001113137211 */ /* 0x000fe400030f16ff */
[C---:B------:R-:W-:Y:S02]  /*24730*/  LEA R24, P6, R25.reuse, R16, 0x2 ;  /* 0x0000001019187211 */ /* 0x040fe400078c10ff */
[----:B------:R-:W-:-:S02]  /*24740*/  IADD3 R26, R25, c[0x0][0x198], RZ ;  /* 0x00006600191a7a10 */ /* 0x000fc40007ffe0ff */
[C---:B------:R-:W-:Y:S02]  /*24750*/  IADD3 R50, R232.reuse, 0x5, RZ ;  /* 0x00000005e8327810 */ /* 0x040fe40007ffe0ff */
[----:B------:R-:W-:Y:S01]  /*24760*/  IADD3 R0, R232, 0x7, RZ ;  /* 0x00000007e8007810 */ /* 0x000fe20007ffe0ff */
[----:B------:R1:W-:Y:S01]  /*24770*/  @P1 STG.E [R20.64], R236 ;  /* 0x000000ec14001986 */ /* 0x0003e2000c101904 */
[----:B------:R-:W-:Y:S02]  /*24780*/  LEA.HI.X.SX32 R25, R25, R17, 0x2, P6 ;  /* 0x0000001119197211 */ /* 0x000fe400030f16ff */
[----:B------:R-:W-:Y:S01]  /*24790*/  ISETP.LT.AND P4, PT, R50, c[0x0][0x17c], !P0 ;  /* 0x00005f0032007a0c */ /* 0x000fe20004781270 */
[----:B------:R3:W-:Y:S01]  /*247a0*/  @P5 STG.E [R22.64], R237 ;  /* 0x000000ed16005986 */ /* 0x0007e2000c101904 */
[----:B------:R-:W-:Y:S02]  /*247b0*/  ISETP.LT.AND P1, PT, R0, c[0x0][0x17c], !P0 ;  /* 0x00005f0000007a0c */ /* 0x000fe40004721270 */
[----:B------:R-:W-:-:S02]  /*247c0*/  IADD3 R0, R232, 0x8, RZ ;  /* 0x00000008e8007810 */ /* 0x000fc40007ffe0ff */
[C---:B-1----:R-:W-:Y:S01]  /*247d0*/  LEA R20, P6, R26.reuse, R16, 0x2 ;  /* 0x000000101a147211 */ /* 0x042fe200078c10ff */
[----:B------:R-:W-:Y:S01]  /*247e0*/  LDS.128 R48, [R2+0x1000] ;  /* 0x0010000002307984 */ /* 0x000fe20000000c00 */
[----:B---3--:R-:W-:-:S03]  /*247f0*/  IADD3 R23, R26, c[0x0][0x198], RZ ;  /* 0x000066001a177a10 */ /* 0x008fc60007ffe0ff */
[----:B------:R1:W-:Y:S01]  /*24800*/  @P2 STG.E [R18.64], R140 ;  /* 0x0000008c12002986 */ /* 0x0003e2000c101904 */
[-C--:B------:R-:W-:Y:S02]  /*24810*/  LEA.HI.X.SX32 R21, R26, R17.reuse, 0x2, P6 ;  /* 0x000000111a157211 */ /* 0x080fe400030f16ff */
[C---:B------:R-:W-:Y:S02]  /*24820*/  LEA R22, P6, R23.reuse, R16, 0x2 ;  /* 0x0000001017167211 */ /* 0x040fe400078c10ff */
[----:B------:R-:W-:Y:S02]  /*24830*/  ISETP.LT.AND P5, PT, R0, c[0x0][0x17c], !P0 ;  /* 0x00005f0000007a0c */ /* 0x000fe400047a1270 */
[----:B------:R-:W-:Y:S02]  /*24840*/  IADD3 R0, R232, 0x9, RZ ;  /* 0x00000009e8007810 */ /* 0x000fe40007ffe0ff */
[C---:B-1----:R-:W-:Y:S02]  /*24850*/  IADD3 R19, R23.reuse, c[0x0][0x198], RZ ;  /* 0x0000660017137a10 */ /* 0x042fe40007ffe0ff */
[----:B------:R-:W-:-:S02]  /*24860*/  LEA.HI.X.SX32 R23, R23, R17, 0x2, P6 ;  /* 0x0000001117177211 */ /* 0x000fc400030f16ff */
[C---:B------:R-:W-:Y:S02]  /*24870*/  LEA R18, P6, R19.reuse, R16, 0x2 ;  /* 0x0000001013127211 */ /* 0x040fe400078c10ff */
[----:B------:R-:W-:Y:S02]  /*24880*/  ISETP.LT.AND P2, PT, R0, c[0x0][0x17c], !P0 ;  /* 0x00005f0000007a0c */ /* 0x000fe40004741270 */
[C---:B------:R-:W-:Y:S01]  /*24890*/  IADD3 R26, R19.reuse, c[0x0][0x198], RZ ;  /* 0x00006600131a7a10 */ /* 0x040fe20007ffe0ff */
[----:B------:R1:W-:Y:S01]  /*248a0*/  @P4 STG.E [R24.64], R141 ;  /* 0x0000008d18004986 */ /* 0x0003e2000c101904 */
[----:B------:R-:W-:-:S03]  /*248b0*/  LEA.HI.X.SX32 R19, R19, R17, 0x2, P6 ;  /* 0x0000001113137211 */ /* 0x000fc600030f16ff */
[----:B------:R-:W-:Y:S04]  /*248c0*/  @P3 STG.E [R20.64], R136 ;  /* 0x0000008814003986 */ /* 0x000fe8000c101904 */
[----:B------:R-:W-:Y:S01]  /*248d0*/  @P1 STG.E [R22.64], R137 ;  /* 0x0000008916001986 */ /* 0x000fe2000c101904 */
[----:B-1----:R-:W-:-:S04]  /*248e0*/  LEA R24, P6, R26, R16, 0x2 ;  /* 0x000000101a187211 */ /* 0x002fc800078c10ff */
[----:B------:R-:W-:Y:S01]  /*248f0*/  LEA.HI.X.SX32 R25, R26, R17, 0x2, P6 ;  /* 0x000000111a197211 */ /* 0x000fe200030f16ff */
[----:B-----5:R1:W-:Y:S04]  /*24900*/  @P5 STG.E [R18.64], R235 ;  /* 0x000000eb12005986 */ /* 0x0203e8000c101904 */
[----:B--2---:R2:W-:Y:S04]  /*24910*/  @P2 STG.E [R24.64], R234 ;  /* 0x000000ea18002986 */ /* 0x0045e8000c101904 */
[----:B-1----:R-:W3:Y:S04]  /*24920*/  LDL.LU R235, [R1+0x40] ;  /* 0x0000400001eb7983 */ /* 0x002ee80000300800 */
[----:B--2---:R-:W2:Y:S01]  /*24930*/  LDL.LU R234, [R1+0x44] ;  /* 0x0000440001ea7983 */ /* 0x004ea20000300800 */
[----:B------:R-:W-:-:S02]  /*24940*/  IADD3 R0, R232, 0xa, RZ ;  /* 0x0000000ae8007810 */ /* 0x000fc40007ffe0ff */
[----:B------:R-:W-:Y:S02]  /*24950*/  IADD3 R21, R26, c[0x0][0x198], RZ ;  /* 0x000066001a157a10 */ /* 0x000fe40007ffe0ff */
[----:B------:R-:W-:Y:S02]  /*24960*/  ISETP.LT.AND P4, PT, R0, c[0x0][0x17c], !P0 ;  /* 0x00005f0000007a0c */ /* 0x000fe40004781270 */
[----:B------:R-:W-:Y:S02]  /*24970*/  IADD3 R0, R232, 0xb, RZ ;  /* 0x0000000be8007810 */ /* 0x000fe40007ffe0ff */
[C---:B------:R-:W-:Y:S02]  /*24980*/  LEA R20, P6, R21.reuse, R16, 0x2 ;  /* 0x0000001015147211 */ /* 0x040fe400078c10ff */
[----:B------:R-:W-:Y:S02]  /*24990*/  ISETP.LT.AND P3, PT, R0, c[0x0][0x17c], !P0 ;  /* 0x00005f0000007a0c */ /* 0x000fe40004761270 */
[----:B------:R-:W-:-:S02]  /*249a0*/  IADD3 R23, R21, c[0x0][0x198], RZ ;  /* 0x0000660015177a10 */ /* 0x000fc40007ffe0ff */
[----:B------:R-:W-:Y:S02]  /*249b0*/  IADD3 R0, R232, 0xc, RZ ;  /* 0x0000000ce8007810 */ /* 0x000fe40007ffe0ff */
[----:B------:R-:W-:Y:S02]  /*249c0*/  LEA.HI.X.SX32 R21, R21, R17, 0x2, P6 ;  /* 0x0000001115157211 */ /* 0x000fe400030f16ff */
[C---:B------:R-:W-:Y:S02]  /*249d0*/  LEA R22, P6, R23.reuse, R16, 0x2 ;  /* 0x0000001017167211 */ /* 0x040fe400078c10ff */
[----:B------:R-:W-:Y:S02]  /*249e0*/  ISETP.LT.AND P1, PT, R0, c[0x0][0x17c], !P0 ;  /* 0x00005f0000007a0c */ /* 0x000fe40004721270 */
[----:B------:R-:W-:Y:S02]  /*249f0*/  IADD3 R26, R23, c[0x0][0x198], RZ ;  /* 0x00006600171a7a10 */ /* 0x000fe40007ffe0ff */
[----:B------:R-:W-:-:S02]  /*24a00*/  IADD3 R0, R232, 0xd, RZ ;  /* 0x0000000de8007810 */ /* 0x000fc40007ffe0ff */
[-C--:B------:R-:W-:Y:S02]  /*24a10*/  LEA.HI.X.SX32 R23, R23, R17.reuse, 0x2, P6 ;  /* 0x0000001117177211 */ /* 0x080fe400030f16ff */
[----:B------:R-:W-:Y:S02]  /*24a20*/  LEA R18, P6, R26, R16, 0x2 ;  /* 0x000000101a127211 */ /* 0x000fe400078c10ff */
[----:B------:R-:W-:Y:S02]  /*24a30*/  ISETP.LT.AND P5, PT, R0, c[0x0][0x17c], !P0 ;  /* 0x00005f0000007a0c */ /* 0x000fe400047a1270 */
[----:B------:R-:W-:Y:S02]  /*24a40*/  IADD3 R25, R26, c[0x0][0x198], RZ ;  /* 0x000066001a197a10 */ /* 0x000fe40007ffe0ff */
[----:B------:R-:W-:Y:S01]  /*24a50*/  IADD3 R0, R232, 0xe, RZ ;  /* 0x0000000ee8007810 */ /* 0x000fe20007ffe0ff */
[----:B------:R1:W-:Y:S01]  /*24a60*/  @P4 STG.E [R20.64], R224 ;  /* 0x000000e014004986 */ /* 0x0003e2000c101904 */
[----:B------:R-:W-:-:S02]  /*24a70*/  LEA.HI.X.SX32 R19, R26, R17, 0x2, P6 ;  /* 0x000000111a137211 */ /* 0x000fc400030f16ff */
[CC--:B------:R-:W-:Y:S02]  /*24a80*/  LEA R24, P6, R25.reuse, R16.reuse, 0x2 ;  /* 0x0000001019187211 */ /* 0x0c0fe400078c10ff */
[----:B------:R-:W-:Y:S02]  /*24a90*/  ISETP.LT.AND P2, PT, R0, c[0x0][0x17c], !P0 ;  /* 0x00005f0000007a0c */ /* 0x000fe40004741270 */
[----:B------:R-:W-:Y:S02]  /*24aa0*/  IADD3 R0, R232, 0xf, RZ ;  /* 0x0000000fe8007810 */ /* 0x000fe40007ffe0ff */
[C---:B-1----:R-:W-:Y:S02]  /*24ab0*/  IADD3 R21, R25.reuse, c[0x0][0x198], RZ ;  /* 0x0000660019157a10 */ /* 0x042fe40007ffe0ff */
[----:B------:R-:W-:Y:S02]  /*24ac0*/  LEA.HI.X.SX32 R25, R25, R17, 0x2, P6 ;  /* 0x0000001119197211 */ /* 0x000fe400030f16ff */
[----:B------:R-:W-:-:S02]  /*24ad0*/  LEA R20, P6, R21, R16, 0x2 ;  /* 0x0000001015147211 */ /* 0x000fc400078c10ff */
[----:B------:R-:W-:Y:S02]  /*24ae0*/  ISETP.LT.AND P4, PT, R0, c[0x0][0x17c], !P0 ;  /* 0x00005f0000007a0c */ /* 0x000fe40004781270 */
[C---:B------:R-:W-:Y:S02]  /*24af0*/  IADD3 R26, R21.reuse, c[0x0][0x198], RZ ;  /* 0x00006600151a7a10 */ /* 0x040fe40007ffe0ff */
[----:B------:R-:W-:Y:S01]  /*24b00*/  IADD3 R0, R232, 0x10, RZ ;  /* 0x00000010e8007810 */ /* 0x000fe20007ffe0ff */
[----:B------:R1:W-:Y:S01]  /*24b10*/  @P3 STG.E [R22.64], R225 ;  /* 0x000000e116003986 */ /* 0x0003e2000c101904 */
[----:B------:R-:W-:Y:S02]  /*24b20*/  LEA.HI.X.SX32 R21, R21, R17, 0x2, P6 ;  /* 0x0000001115157211 */ /* 0x000fe400030f16ff */
[----:B------:R-:W-:Y:S01]  /*24b30*/  ISETP.LT.AND P3, PT, R0, c[0x0][0x17c], !P0 ;  /* 0x00005f0000007a0c */ /* 0x000fe20004761270 */
[----:B------:R5:W-:Y:S01]  /*24b40*/  @P1 STG.E [R18.64], R108 ;  /* 0x0000006c12001986 */ /* 0x000be2000c101904 */
[----:B------:R-:W-:-:S02]  /*24b50*/  IADD3 R0, R232, 0x11, RZ ;  /* 0x00000011e8007810 */ /* 0x000fc40007ffe0ff */
[CC--:B-1----:R-:W-:Y:S02]  /*24b60*/  LEA R22, P6, R26.reuse, R16.reuse, 0x2 ;  /* 0x000000101a167211 */ /* 0x0c2fe400078c10ff */
[C---:B-----5:R-:W-:Y:S01]  /*24b70*/  IADD3 R19, R26.reuse, c[0x0][0x198], RZ ;  /* 0x000066001a137a10 */ /* 0x060fe20007ffe0ff */
[----:B------:R1:W-:Y:S01]  /*24b80*/  @P5 STG.E [R24.64], R109 ;  /* 0x0000006d18005986 */ /* 0x0003e2000c101904 */
[----:B------:R-:W-:Y:S02]  /*24b90*/  LEA.HI.X.SX32 R23, R26, R17, 0x2, P6 ;  /* 0x000000111a177211 */ /* 0x000fe400030f16ff */
[C---:B------:R-:W-:Y:S02]  /*24ba0*/  LEA R18, P6, R19.reuse, R16, 0x2 ;  /* 0x0000001013127211 */ /* 0x040fe400078c10ff */
[----:B------:R-:W-:Y:S01]  /*24bb0*/  ISETP.LT.AND P1, PT, R0, c[0x0][0x17c], !P0 ;  /* 0x00005f0000007a0c */ /* 0x000fe20004721270 */
[----:B------:R-:W-:Y:S01]  /*24bc0*/  @P2 STG.E [R20.64], R76 ;  /* 0x0000004c14002986 */ /* 0x000fe2000c101904 */
[----:B-1----:R-:W-:-:S02]  /*24bd0*/  IADD3 R25, R19, c[0x0][0x198], RZ ;  /* 0x0000660013197a10 */ /* 0x002fc40007ffe0ff */
[-C--:B------:R-:W-:Y:S02]  /*24be0*/  LEA.HI.X.SX32 R19, R19, R17.reuse, 0x2, P6 ;  /* 0x0000001113137211 */ /* 0x080fe400030f16ff */
[C---:B------:R-:W-:Y:S01]  /*24bf0*/  LEA R24, P6, R25.reuse, R16, 0x2 ;  /* 0x0000001019187211 */ /* 0x040fe200078c10ff */
[----:B------:R-:W-:Y:S01]  /*24c00*/  @P4 STG.E [R22.64], R77 ;  /* 0x0000004d16004986 */ /* 0x000fe2000c101904 */
[C---:B------:R-:W-:Y:S02]  /*24c10*/  IADD3 R26, R25.reuse, c[0x0][0x198], RZ ;  /* 0x00006600191a7a10 */ /* 0x040fe40007ffe0ff */
[----:B------:R-:W-:Y:S01]  /*24c20*/  LEA.HI.X.SX32 R25, R25, R17, 0x2, P6 ;  /* 0x0000001119197211 */ /* 0x000fe200030f16ff */
[----:B---3--:R1:W-:Y:S04]  /*24c30*/  @P3 STG.E [R18.64], R235 ;  /* 0x000000eb12003986 */ /* 0x0083e8000c101904 */
[----:B--2---:R2:W-:Y:S04]  /*24c40*/  @P1 STG.E [R24.64], R234 ;  /* 0x000000ea18001986 */ /* 0x0045e8000c101904 */
[----:B-1----:R-:W3:Y:S04]  /*24c50*/  LDL.LU R235, [R1+0x68] ;  /* 0x0000680001eb7983 */ /* 0x002ee80000300800 */
[----:B--2---:R-:W2:Y:S01]  /*24c60*/  LDL.LU R234, [R1+0x6c] ;  /* 0x00006c0001ea7983 */ /* 0x004ea20000300800 */
[----:B------:R-:W-:-:S04]  /*24c70*/  IADD3 R0, R232, 0x12, RZ ;  /* 0x00000012e8007810 */ /* 0x000fc80007ffe0ff */
[----:B------:R-:W-:Y:S02]  /*24c80*/  ISETP.LT.AND P5, PT, R0, c[0x0][0x17c], !P0 ;  /* 0x00005f0000007a0c */ /* 0x000fe400047a1270 */
[----:B------:R-:W-:Y:S02]  /*24c90*/  IADD3 R0, R232, 0x13, RZ ;  /* 0x00000013e8007810 */ /* 0x000fe40007ffe0ff */
[----:B------:R-:W-:Y:S02]  /*24ca0*/  LEA R20, P6, R26, R16, 0x2 ;  /* 0x000000101a147211 */ /* 0x000fe400078c10ff */
[----:B------:R-:W-:Y:S02]  /*24cb0*/  ISETP.LT.AND P2, PT, R0, c[0x0][0x17c], !P0 ;  /* 0x00005f0000007a0c */ /* 0x000fe40004741270 */
[----:B------:R-:W-:Y:S02]  /*24cc0*/  IADD3 R23, R26, c[0x0][0x198], RZ ;  /* 0x000066001a177a10 */ /* 0x000fe40007ffe0ff */
[----:B------:R-:W-:-:S02]  /*24cd0*/  IADD3 R0, R232, 0x14, RZ ;  /* 0x00000014e8007810 */ /* 0x000fc40007ffe0ff */
[-C--:B------:R-:W-:Y:S02]  /*24ce0*/  LEA.HI.X.SX32 R21, R26, R17.reuse, 0x2, P6 ;  /* 0x000000111a157211 */ /* 0x080fe400030f16ff */
[C---:B------:R-:W-:Y:S02]  /*24cf0*/  LEA R22, P6, R23.reuse, R16, 0x2 ;  /* 0x0000001017167211 */ /* 0x040fe400078c10ff */
[----:B------:R-:W-:Y:S02]  /*24d00*/  ISETP.LT.AND P4, PT, R0, c[0x0][0x17c], !P0 ;  /* 0x00005f0000007a0c */ /* 0x000fe40004781270 */
[C---:B------:R-:W-:Y:S02]  /*24d10*/  IADD3 R19, R23.reuse, c[0x0][0x198], RZ ;  /* 0x0000660017137a10 */ /* 0x040fe40007ffe0ff */
[----:B------:R-:W-:Y:S02]  /*24d20*/  IADD3 R0, R232, 0x15, RZ ;  /* 0x00000015e8007810 */ /* 0x000fe40007ffe0ff */
[----:B------:R-:W-:-:S02]  /*24d30*/  LEA.HI.X.SX32 R23, R23, R17, 0x2, P6 ;  /* 0x0000001117177211 */ /* 0x000fc400030f16ff */
[CC--:B------:R-:W-:Y:S02]  /*24d40*/  LEA R18, P6, R19.reuse, R16.reuse, 0x2 ;  /* 0x0000001013127211 */ /* 0x0c0fe400078c10ff */
[----:B------:R-:W-:Y:S02]  /*24d50*/  ISETP.LT.AND P3, PT, R0, c[0x0][0x17c], !P0 ;  /* 0x00005f0000007a0c */ /* 0x000fe40004761270 */
[C---:B------:R-:W-:Y:S02]  /*24d60*/  IADD3 R26, R19.reuse, c[0x0][0x198], RZ ;  /* 0x00006600131a7a10 */ /* 0x040fe40007ffe0ff */
[----:B------:R-:W-:Y:S01]  /*24d70*/  IADD3 R0, R232, 0x16, RZ ;  /* 0x00000016e8007810 */ /* 0x000fe20007ffe0ff */
[----:B------:R1:W-:Y:S01]  /*24d80*/  @P5 STG.E [R20.64], R104 ;  /* 0x0000006814005986 */ /* 0x0003e2000c101904 */
[----:B------:R-:W-:Y:S02]  /*24d90*/  LEA.HI.X.SX32 R19, R19, R17, 0x2, P6 ;  /* 0x0000001113137211 */ /* 0x000fe400030f16ff */
[----:B------:R-:W-:-:S02]  /*24da0*/  LEA R24, P6, R26, R16, 0x2 ;  /* 0x000000101a187211 */ /* 0x000fc400078c10ff */
[----:B------:R-:W-:Y:S02]  /*24db0*/  ISETP.LT.AND P1, PT, R0, c[0x0][0x17c], !P0 ;  /* 0x00005f0000007a0c */ /* 0x000fe40004721270 */
[----:B------:R-:W-:Y:S01]  /*24dc0*/  IADD3 R0, R232, 0x17, RZ ;  /* 0x00000017e8007810 */ /* 0x000fe20007ffe0ff */
[----:B------:R5:W-:Y:S01]  /*24dd0*/  @P2 STG.E [R22.64], R105 ;  /* 0x0000006916002986 */ /* 0x000be2000c101904 */
[C---:B------:R-:W-:Y:S02]  /*24de0*/  LEA.HI.X.SX32 R25, R26.reuse, R17, 0x2, P6 ;  /* 0x000000111a197211 */ /* 0x040fe400030f16ff */
[----:B-1----:R-:W-:Y:S02]  /*24df0*/  IADD3 R21, R26, c[0x0][0x198], RZ ;  /* 0x000066001a157a10 */ /* 0x002fe40007ffe0ff */
[----:B------:R-:W-:Y:S02]  /*24e00*/  ISETP.LT.AND P5, PT, R0, c[0x0][0x17c], !P0 ;  /* 0x00005f0000007a0c */ /* 0x000fe400047a1270 */
[----:B------:R-:W-:-:S02]  /*24e10*/  LEA R20, P6, R21, R16, 0x2 ;  /* 0x0000001015147211 */ /* 0x000fc400078c10ff */
[----:B------:R-:W-:Y:S02]  /*24e20*/  IADD3 R0, R232, 0x18, RZ ;  /* 0x00000018e8007810 */ /* 0x000fe40007ffe0ff */
[C---:B-----5:R-:W-:Y:S02]  /*24e30*/  IADD3 R23, R21.reuse, c[0x0][0x198], RZ ;  /* 0x0000660015177a10 */ /* 0x060fe40007ffe0ff */
[----:B------:R-:W-:Y:S02]  /*24e40*/  LEA.HI.X.SX32 R21, R21, R17, 0x2, P6 ;  /* 0x0000001115157211 */ /* 0x000fe400030f16ff */
[C---:B------:R-:W-:Y:S02]  /*24e50*/  LEA R22, P6, R23.reuse, R16, 0x2 ;  /* 0x0000001017167211 */ /* 0x040fe400078c10ff */
[----:B------:R-:W-:Y:S02]  /*24e60*/  ISETP.LT.AND P2, PT, R0, c[0x0][0x17c], !P0 ;  /* 0x00005f0000007a0c */ /* 0x000fe40004741270 */
[----:B------:R-:W-:-:S02]  /*24e70*/  IADD3 R26, R23, c[0x0][0x198], RZ ;  /* 0x00006600171a7a10 */ /* 0x000fc40007ffe0ff */
[----:B------:R-:W-:Y:S01]  /*24e80*/  IADD3 R0, R232, 0x19, RZ ;  /* 0x00000019e8007810 */ /* 0x000fe20007ffe0ff */
[----:B------:R1:W-:Y:S01]  /*24e90*/  @P4 STG.E [R18.64], R44 ;  /* 0x0000002c12004986 */ /* 0x0003e2000c101904 */
[-C--:B------:R-:W-:Y:S02]  /*24ea0*/  LEA.HI.X.SX32 R23, R23, R17.reuse, 0x2, P6 ;  /* 0x0000001117177211 */ /* 0x080fe400030f16ff */
[----:B------:R-:W-:Y:S01]  /*24eb0*/  ISETP.LT.AND P4, PT, R0, c[0x0][0x17c], !P0 ;  /* 0x00005f0000007a0c */ /* 0x000fe20004781270 */
[----:B------:R5:W-:Y:S01]  /*24ec0*/  @P3 STG.E [R24.64], R45 ;  /* 0x0000002d18003986 */ /* 0x000be2000c101904 */
[----:B------:R-:W-:Y:S02]  /*24ed0*/  IADD3 R0, R232, 0x1a, RZ ;  /* 0x0000001ae8007810 */ /* 0x000fe40007ffe0ff */
[C---:B-1----:R-:W-:Y:S02]  /*24ee0*/  LEA R18, P6, R26.reuse, R16, 0x2 ;  /* 0x000000101a127211 */ /* 0x042fe400078c10ff */
[C---:B-----5:R-:W-:Y:S01]  /*24ef0*/  IADD3 R25, R26.reuse, c[0x0][0x198], RZ ;  /* 0x000066001a197a10 */ /* 0x060fe20007ffe0ff */
        /* <DEDUP_REMOVED lines=20> */
[----:B------:R-:W-:Y:S02]  /*25040*/  LEA R18, P6, R19, R16, 0x2 ;  /* 0x0000001013127211 */ /* 0x000fe400078c10ff */
[----:B------:R-:W-:Y:S02]  /*25050*/  ISETP.LT.AND P2, PT, R0, c[0x0][0x17c], !P0 ;  /* 0x00005f0000007a0c */ /* 0x000fe40004741270 */
[----:B------:R-:W-:-:S02]  /*25060*/  IADD3 R0, R232, 0x1e, RZ ;  /* 0x0000001ee8007810 */ /* 0x000fc40007ffe0ff */
[C---:B-1----:R-:W-:Y:S02]  /*25070*/  IADD3 R25, R19.reuse, c[0x0][0x198], RZ ;  /* 0x0000660013197a10 */ /* 0x042fe40007ffe0ff */
[-C--:B------:R-:W-:Y:S02]  /*25080*/  LEA.HI.X.SX32 R19, R19, R17.reuse, 0x2, P6 ;  /* 0x0000001113137211 */ /* 0x080fe400030f16ff */
[C---:B------:R-:W-:Y:S02]  /*25090*/  LEA R24, P6, R25.reuse, R16, 0x2 ;  /* 0x0000001019187211 */ /* 0x040fe400078c10ff */
[----:B------:R-:W-:Y:S02]  /*250a0*/  ISETP.LT.AND P4, PT, R0, c[0x0][0x17c], !P0 ;  /* 0x00005f0000007a0c */ /* 0x000fe40004781270 */
[C---:B------:R-:W-:Y:S02]  /*250b0*/  IADD3 R26, R25.reuse, c[0x0][0x198], RZ ;  /* 0x00006600191a7a10 */ /* 0x040fe40007ffe0ff */
[----:B------:R-:W-:Y:S01]  /*250c0*/  IADD3 R0, R232, 0x1f, RZ ;  /* 0x0000001fe8007810 */ /* 0x000fe20007ffe0ff */
[----:B------:R1:W-:Y:S01]  /*250d0*/  @P3 STG.E [R20.64], R8 ;  /* 0x0000000814003986 */ /* 0x0003e2000c101904 */
[----:B------:R-:W-:-:S02]  /*250e0*/  LEA.HI.X.SX32 R25, R25, R17, 0x2, P6 ;  /* 0x0000001119197211 */ /* 0x000fc400030f16ff */
[----:B------:R-:W-:Y:S01]  /*250f0*/  ISETP.LT.AND P3, PT, R0, c[0x0][0x17c], !P0 ;  /* 0x00005f0000007a0c */ /* 0x000fe20004761270 */
[----:B------:R5:W-:Y:S01]  /*25100*/  @P1 STG.E [R22.64], R9 ;  /* 0x0000000916001986 */ /* 0x000be2000c101904 */
[----:B------:R-:W-:Y:S02]  /*25110*/  IADD3 R0, R232, 0x20, RZ ;  /* 0x00000020e8007810 */ /* 0x000fe40007ffe0ff */
[CC--:B-1----:R-:W-:Y:S02]  /*25120*/  LEA R20, P6, R26.reuse, R16.reuse, 0x2 ;  /* 0x000000101a147211 */ /* 0x0c2fe400078c10ff */
[C---:B-----5:R-:W-:Y:S01]  /*25130*/  IADD3 R9, R26.reuse, c[0x0][0x198], RZ ;  /* 0x000066001a097a10 */ /* 0x060fe20007ffe0ff */
[----:B------:R1:W-:Y:S01]  /*25140*/  @P5 STG.E [R18.64], R40 ;  /* 0x0000002812005986 */ /* 0x0003e2000c101904 */
[----:B------:R-:W-:Y:S02]  /*25150*/  LEA.HI.X.SX32 R21, R26, R17, 0x2, P6 ;  /* 0x000000111a157211 */ /* 0x000fe400030f16ff */
[----:B------:R-:W-:-:S02]  /*25160*/  LEA R8, P6, R9, R16, 0x2 ;  /* 0x0000001009087211 */ /* 0x000fc400078c10ff */
[----:B------:R-:W-:Y:S02]  /*25170*/  ISETP.LT.AND P1, PT, R0, c[0x0][0x17c], !P0 ;  /* 0x00005f0000007a0c */ /* 0x000fe40004721270 */
[----:B------:R-:W-:Y:S02]  /*25180*/  IADD3 R0, R232, 0x21, RZ ;  /* 0x00000021e8007810 */ /* 0x000fe40007ffe0ff */
[C---:B-1----:R-:W-:Y:S02]  /*25190*/  IADD3 R19, R9.reuse, c[0x0][0x198], RZ ;  /* 0x0000660009137a10 */ /* 0x042fe40007ffe0ff */
[----:B------:R-:W-:Y:S02]  /*251a0*/  LEA.HI.X.SX32 R9, R9, R17, 0x2, P6 ;  /* 0x0000001109097211 */ /* 0x000fe400030f16ff */
[----:B------:R-:W-:Y:S02]  /*251b0*/  LEA R18, P6, R19, R16, 0x2 ;  /* 0x0000001013127211 */ /* 0x000fe400078c10ff */
[----:B------:R-:W-:-:S02]  /*251c0*/  ISETP.LT.AND P5, PT, R0, c[0x0][0x17c], !P0 ;  /* 0x00005f0000007a0c */ /* 0x000fc400047a1270 */
[C---:B------:R-:W-:Y:S02]  /*251d0*/  IADD3 R23, R19.reuse, c[0x0][0x198], RZ ;  /* 0x0000660013177a10 */ /* 0x040fe40007ffe0ff */
[----:B------:R-:W-:Y:S01]  /*251e0*/  LEA.HI.X.SX32 R19, R19, R17, 0x2, P6 ;  /* 0x0000001113137211 */ /* 0x000fe200030f16ff */
[----:B------:R-:W-:Y:S01]  /*251f0*/  @P2 STG.E [R24.64], R41 ;  /* 0x0000002918002986 */ /* 0x000fe2000c101904 */
[----:B------:R-:W-:-:S03]  /*25200*/  LEA R22, P6, R23, R16, 0x2 ;  /* 0x0000001017167211 */ /* 0x000fc600078c10ff */
[----:B------:R1:W-:Y:S04]  /*25210*/  @P4 STG.E [R20.64], R12 ;  /* 0x0000000c14004986 */ /* 0x0003e8000c101904 */
[----:B------:R-:W-:Y:S01]  /*25220*/  @P3 STG.E [R8.64], R13 ;  /* 0x0000000d08003986 */ /* 0x000fe2000c101904 */
[C---:B-1----:R-:W-:Y:S02]  /*25230*/  IADD3 R12, R23.reuse, c[0x0][0x198], RZ ;  /* 0x00006600170c7a10 */ /* 0x042fe40007ffe0ff */
        /* <DEDUP_REMOVED lines=32> */
[----:B------:R-:W-:Y:S01]  /*25440*/  IADD3 R0, R232, 0x28, RZ ;  /* 0x00000028e8007810 */ /* 0x000fe20007ffe0ff */
[----:B------:R1:W-:Y:S01]  /*25450*/  @P4 STG.E [R8.64], R239 ;  /* 0x000000ef08004986 */ /* 0x0003e2000c101904 */
[----:B------:R-:W-:Y:S02]  /*25460*/  LEA.HI.X.SX32 R21, R21, R17, 0x2, P6 ;  /* 0x0000001115157211 */ /* 0x000fe400030f16ff */
[----:B------:R-:W-:Y:S01]  /*25470*/  ISETP.LT.AND P4, PT, R0, c[0x0][0x17c], !P0 ;  /* 0x00005f0000007a0c */ /* 0x000fe20004781270 */
[----:B------:R5:W-:Y:S01]  /*25480*/  @P3 STG.E [R12.64], R142 ;  /* 0x0000008e0c003986 */ /* 0x000be2000c101904 */
[----:B------:R-:W-:Y:S02]  /*25490*/  IADD3 R0, R232, 0x29, RZ ;  /* 0x00000029e8007810 */ /* 0x000fe40007ffe0ff */
[----:B-1----:R-:W-:-:S02]  /*254a0*/  LEA R8, P6, R22, R16, 0x2 ;  /* 0x0000001016087211 */ /* 0x002fc400078c10ff */
[C---:B-----5:R-:W-:Y:S01]  /*254b0*/  IADD3 R13, R22.reuse, c[0x0][0x198], RZ ;  /* 0x00006600160d7a10 */ /* 0x060fe20007ffe0ff */
[----:B------:R1:W-:Y:S01]  /*254c0*/  @P1 STG.E [R18.64], R143 ;  /* 0x0000008f12001986 */ /* 0x0003e2000c101904 */
[-C--:B------:R-:W-:Y:S02]  /*254d0*/  LEA.HI.X.SX32 R9, R22, R17.reuse, 0x2, P6 ;  /* 0x0000001116097211 */ /* 0x080fe400030f16ff */
[C---:B------:R-:W-:Y:S02]  /*254e0*/  LEA R12, P6, R13.reuse, R16, 0x2 ;  /* 0x000000100d0c7211 */ /* 0x040fe400078c10ff */
[----:B------:R-:W-:Y:S01]  /*254f0*/  ISETP.LT.AND P3, PT, R0, c[0x0][0x17c], !P0 ;  /* 0x00005f0000007a0c */ /* 0x000fe20004761270 */
[----:B------:R-:W-:Y:S01]  /*25500*/  @P5 STG.E [R20.64], R138 ;  /* 0x0000008a14005986 */ /* 0x000fe2000c101904 */
[C---:B-1----:R-:W-:Y:S02]  /*25510*/  IADD3 R19, R13.reuse, c[0x0][0x198], RZ ;  /* 0x000066000d137a10 */ /* 0x042fe40007ffe0ff */
[----:B------:R-:W-:-:S02]  /*25520*/  LEA.HI.X.SX32 R13, R13, R17, 0x2, P6 ;  /* 0x000000110d0d7211 */ /* 0x000fc400030f16ff */
        /* <DEDUP_REMOVED lines=8> */
[----:B------:R-:W-:-:S02]  /*255b0*/  IADD3 R0, R232, 0x2a, RZ ;  /* 0x0000002ae8007810 */ /* 0x000fc40007ffe0ff */
[-C--:B------:R-:W-:Y:S02]  /*255c0*/  LEA R20, P6, R22, R16.reuse, 0x2 ;  /* 0x0000001016147211 */ /* 0x080fe400078c10ff */
[----:B------:R-:W-:Y:S02]  /*255d0*/  ISETP.LT.AND P1, PT, R0, c[0x0][0x17c], !P0 ;  /* 0x00005f0000007a0c */ /* 0x000fe40004721270 */
[----:B------:R-:W-:Y:S02]  /*255e0*/  IADD3 R9, R22, c[0x0][0x198], RZ ;  /* 0x0000660016097a10 */ /* 0x000fe40007ffe0ff */
[----:B------:R-:W-:Y:S02]  /*255f0*/  IADD3 R0, R232, 0x2b, RZ ;  /* 0x0000002be8007810 */ /* 0x000fe40007ffe0ff */
[----:B------:R-:W-:Y:S02]  /*25600*/  LEA.HI.X.SX32 R21, R22, R17, 0x2, P6 ;  /* 0x0000001116157211 */ /* 0x000fe400030f16ff */
[----:B------:R-:W-:-:S02]  /*25610*/  LEA R8, P6, R9, R16, 0x2 ;  /* 0x0000001009087211 */ /* 0x000fc400078c10ff */
[----:B------:R-:W-:Y:S02]  /*25620*/  ISETP.LT.AND P5, PT, R0, c[0x0][0x17c], !P0 ;  /* 0x00005f0000007a0c */ /* 0x000fe400047a1270 */
[C---:B------:R-:W-:Y:S02]  /*25630*/  IADD3 R13, R9.reuse, c[0x0][0x198], RZ ;  /* 0x00006600090d7a10 */ /* 0x040fe40007ffe0ff */
[----:B------:R-:W-:Y:S02]  /*25640*/  IADD3 R0, R232, 0x2c, RZ ;  /* 0x0000002ce8007810 */ /* 0x000fe40007ffe0ff */
[----:B------:R-:W-:Y:S02]  /*25650*/  LEA.HI.X.SX32 R9, R9, R17, 0x2, P6 ;  /* 0x0000001109097211 */ /* 0x000fe400030f16ff */
[----:B------:R-:W-:Y:S02]  /*25660*/  LEA R12, P6, R13, R16, 0x2 ;  /* 0x000000100d0c7211 */ /* 0x000fe400078c10ff */
[----:B------:R-:W-:-:S02]  /*25670*/  ISETP.LT.AND P2, PT, R0, c[0x0][0x17c], !P0 ;  /* 0x00005f0000007a0c */ /* 0x000fc40004741270 */
[C---:B------:R-:W-:Y:S02]  /*25680*/  IADD3 R22, R13.reuse, c[0x0][0x198], RZ ;  /* 0x000066000d167a10 */ /* 0x040fe40007ffe0ff */
[----:B------:R-:W-:Y:S01]  /*25690*/  IADD3 R0, R232, 0x2d, RZ ;  /* 0x0000002de8007810 */ /* 0x000fe20007ffe0ff */
[----:B------:R1:W-:Y:S01]  /*256a0*/  @P1 STG.E [R20.64], R226 ;  /* 0x000000e214001986 */ /* 0x0003e2000c101904 */
[-C--:B------:R-:W-:Y:S02]  /*256b0*/  LEA.HI.X.SX32 R13, R13, R17.reuse, 0x2, P6 ;  /* 0x000000110d0d7211 */ /* 0x080fe400030f16ff */
[----:B------:R-:W-:Y:S02]  /*256c0*/  LEA R18, P6, R22, R16, 0x2 ;  /* 0x0000001016127211 */ /* 0x000fe400078c10ff */
[----:B------:R-:W-:Y:S02]  /*256d0*/  ISETP.LT.AND P4, PT, R0, c[0x0][0x17c], !P0 ;  /* 0x00005f0000007a0c */ /* 0x000fe40004781270 */
[----:B------:R-:W-:Y:S01]  /*256e0*/  IADD3 R0, R232, 0x2e, RZ ;  /* 0x0000002ee8007810 */ /* 0x000fe20007ffe0ff */
[----:B------:R5:W-:Y:S01]  /*256f0*/  @P5 STG.E [R8.64], R227 ;  /* 0x000000e308005986 */ /* 0x000be2000c101904 */
[----:B------:R-:W-:-:S02]  /*25700*/  LEA.HI.X.SX32 R19, R22, R17, 0x2, P6 ;  /* 0x0000001116137211 */ /* 0x000fc400030f16ff */
[----:B-1----:R-:W-:Y:S02]  /*25710*/  IADD3 R21, R22, c[0x0][0x198], RZ ;  /* 0x0000660016157a10 */ /* 0x002fe40007ffe0ff */
[----:B------:R-:W-:Y:S02]  /*25720*/  ISETP.LT.AND P3, PT, R0, c[0x0][0x17c], !P0 ;  /* 0x00005f0000007a0c */ /* 0x000fe40004761270 */
[C---:B------:R-:W-:Y:S02]  /*25730*/  LEA R20, P6, R21.reuse, R16, 0x2 ;  /* 0x0000001015147211 */ /* 0x040fe400078c10ff */
[----:B------:R-:W-:Y:S02]  /*25740*/  IADD3 R0, R232, 0x2f, RZ ;  /* 0x0000002fe8007810 */ /* 0x000fe40007ffe0ff */
[C---:B-----5:R-:W-:Y:S02]  /*25750*/  IADD3 R9, R21.reuse, c[0x0][0x198], RZ ;  /* 0x0000660015097a10 */ /* 0x060fe40007ffe0ff */
[----:B------:R-:W-:-:S02]  /*25760*/  LEA.HI.X.SX32 R21, R21, R17, 0x2, P6 ;  /* 0x0000001115157211 */ /* 0x000fc400030f16ff */
[C---:B------:R-:W-:Y:S02]  /*25770*/  LEA R8, P6, R9.reuse, R16, 0x2 ;  /* 0x0000001009087211 */ /* 0x040fe400078c10ff */
        /* <DEDUP_REMOVED lines=23> */
[----:B------:R-:W-:Y:S02]  /*258f0*/  ISETP.LT.AND P3, PT, R0, c[0x0][0x17c], !P0 ;  /* 0x00005f0000007a0c */ /* 0x000fe40004761270 */
[----:B------:R-:W-:Y:S02]  /*25900*/  IADD3 R0, R232, 0x34, RZ ;  /* 0x00000034e8007810 */ /* 0x000fe40007ffe0ff */
[----:B-1----:R-:W-:Y:S02]  /*25910*/  LEA R8, P6, R22, R16, 0x2 ;  /* 0x0000001016087211 */ /* 0x002fe400078c10ff */
[----:B------:R-:W-:Y:S02]  /*25920*/  ISETP.LT.AND P1, PT, R0, c[0x0][0x17c], !P0 ;  /* 0x00005f0000007a0c */ /* 0x000fe40004721270 */
[----:B------:R-:W-:Y:S02]  /*25930*/  LEA.HI.X.SX32 R9, R22, R17, 0x2, P6 ;  /* 0x0000001116097211 */ /* 0x000fe400030f16ff */
[----:B------:R-:W-:Y:S01]  /*25940*/  IADD3 R0, R232, 0x35, RZ ;  /* 0x00000035e8007810 */ /* 0x000fe20007ffe0ff */
[----:B---3--:R1:W-:Y:S04]  /*25950*/  @P5 STG.E [R12.64], R235 ;  /* 0x000000eb0c005986 */ /* 0x0083e8000c101904 */
[----:B--2---:R2:W-:Y:S01]  /*25960*/  @P2 STG.E [R18.64], R234 ;  /* 0x000000ea12002986 */ /* 0x0045e2000c101904 */
[----:B-1----:R-:W-:-:S04]  /*25970*/  IADD3 R13, R22, c[0x0][0x198], RZ ;  /* 0x00006600160d7a10 */ /* 0x002fc80007ffe0ff */
[CC--:B------:R-:W-:Y:S02]  /*25980*/  LEA R12, P6, R13.reuse, R16.reuse, 0x2 ;  /* 0x000000100d0c7211 */ /* 0x0c0fe400078c10ff */
[C---:B--2---:R-:W-:Y:S02]  /*25990*/  IADD3 R19, R13.reuse, c[0x0][0x198], RZ ;  /* 0x000066000d137a10 */ /* 0x044fe40007ffe0ff */
        /* <DEDUP_REMOVED lines=11> */
[C---:B--2---:R-:W-:Y:S01]  /*25a50*/  IADD3 R9, R22.reuse, c[0x0][0x198], RZ ;  /* 0x0000660016097a10 */ /* 0x044fe20007ffe0ff */
        /* <DEDUP_REMOVED lines=15> */
[----:B------:R-:W-:-:S03]  /*25b50*/  IADD3 R0, R232, 0x3a, RZ ;  /* 0x0000003ae8007810 */ /* 0x000fc60007ffe0ff */
[----:B------:R-:W-:Y:S01]  /*25b60*/  LDS.128 R44, [R233+0x1000] ;  /* 0x00100000e92c7984 */ /* 0x000fe20000000c00 */
[CC--:B-1----:R-:W-:Y:S02]  /*25b70*/  LEA R18, P6, R22.reuse, R16.reuse, 0x2 ;  /* 0x0000001016127211 */ /* 0x0c2fe400078c10ff */
[C---:B--2---:R-:W-:Y:S01]  /*25b80*/  IADD3 R21, R22.reuse, c[0x0][0x198], RZ ;  /* 0x0000660016157a10 */ /* 0x044fe20007ffe0ff */
        /* <DEDUP_REMOVED lines=17> */
[C---:B--2---:R-:W-:Y:S01]  /*25ca0*/  IADD3 R19, R22.reuse, c[0x0][0x198], RZ ;  /* 0x0000660016137a10 */ /* 0x044fe20007ffe0ff */
        /* <DEDUP_REMOVED lines=9> */
[----:B------:R-:W-:Y:S02]  /*25d40*/  IADD3 R22, R10, c[0x0][0x198], RZ ;  /* 0x000066000a167a10 */ /* 0x000fe40007ffe0ff */
[----:B------:R-:W-:Y:S01]  /*25d50*/  IADD3 R0, R232, 0x3f, RZ ;  /* 0x0000003fe8007810 */ /* 0x000fe20007ffe0ff */
[----:B------:R1:W-:Y:S01]  /*25d60*/  @P2 STG.E [R8.64], R11 ;  /* 0x0000000b08002986 */ /* 0x0003e2000c101904 */
[----:B------:R-:W-:Y:S02]  /*25d70*/  LEA.HI.X.SX32 R21, R10, R17, 0x2, P6 ;  /* 0x000000110a157211 */ /* 0x000fe400030f16ff */
[----:B------:R-:W-:Y:S02]  /*25d80*/  ISETP.LT.AND P5, PT, R0, c[0x0][0x17c], !P0 ;  /* 0x00005f0000007a0c */ /* 0x000fe400047a1270 */
[----:B------:R-:W-:Y:S01]  /*25d90*/  IADD3 R0, R232, 0x40, RZ ;  /* 0x00000040e8007810 */ /* 0x000fe20007ffe0ff */
[----:B------:R2:W-:Y:S01]  /*25da0*/  @P4 STG.E [R12.64], R42 ;  /* 0x0000002a0c004986 */ /* 0x0005e2000c101904 */
[----:B-1----:R-:W-:-:S02]  /*25db0*/  LEA R8, P6, R22, R16, 0x2 ;  /* 0x0000001016087211 */ /* 0x002fc400078c10ff */
[C---:B------:R-:W-:Y:S02]  /*25dc0*/  IADD3 R11, R22.reuse, c[0x0][0x198], RZ ;  /* 0x00006600160b7a10 */ /* 0x040fe40007ffe0ff */
[-C--:B------:R-:W-:Y:S02]  /*25dd0*/  LEA.HI.X.SX32 R9, R22, R17.reuse, 0x2, P6 ;  /* 0x0000001116097211 */ /* 0x080fe400030f16ff */
[C---:B------:R-:W-:Y:S02]  /*25de0*/  LEA R10, P6, R11.reuse, R16, 0x2 ;  /* 0x000000100b0a7211 */ /* 0x040fe400078c10ff */
[----:B------:R-:W-:Y:S02]  /*25df0*/  ISETP.LT.AND P2, PT, R0, c[0x0][0x17c], !P0 ;  /* 0x00005f0000007a0c */ /* 0x000fe40004741270 */
[C---:B--2---:R-:W-:Y:S02]  /*25e00*/  IADD3 R13, R11.reuse, c[0x0][0x198], RZ ;  /* 0x000066000b0d7a10 */ /* 0x044fe40007ffe0ff */
[----:B------:R-:W-:Y:S01]  /*25e10*/  IADD3 R0, R232, 0x41, RZ ;  /* 0x00000041e8007810 */ /* 0x000fe20007ffe0ff */
[----:B------:R1:W-:Y:S01]  /*25e20*/  @P3 STG.E [R18.64], R43 ;  /* 0x0000002b12003986 */ /* 0x0003e2000c101904 */
[----:B------:R-:W-:-:S02]  /*25e30*/  LEA.HI.X.SX32 R11, R11, R17, 0x2, P6 ;  /* 0x000000110b0b7211 */ /* 0x000fc400030f16ff */
[CC--:B------:R-:W-:Y:S02]  /*25e40*/  LEA R12, P6, R13.reuse, R16.reuse, 0x2 ;  /* 0x000000100d0c7211 */ /* 0x0c0fe400078c10ff */
[----:B------:R-:W-:Y:S01]  /*25e50*/  ISETP.LT.AND P4, PT, R0, c[0x0][0x17c], !P0 ;  /* 0x00005f0000007a0c */ /* 0x000fe20004781270 */
[----:B------:R-:W-:Y:S01]  /*25e60*/  LDS.128 R40, [R252+0x1000] ;  /* 0x00100000fc287984 */ /* 0x000fe20000000c00 */
[----:B------:R-:W-:Y:S02]  /*25e70*/  IADD3 R0, R232, 0x42, RZ ;  /* 0x00000042e8007810 */ /* 0x000fe40007ffe0ff */
[C---:B-1----:R-:W-:Y:S01]  /*25e80*/  IADD3 R19, R13.reuse, c[0x0][0x198], RZ ;  /* 0x000066000d137a10 */ /* 0x042fe20007ffe0ff */
[----:B------:R-:W-:Y:S01]  /*25e90*/  @P1 STG.E [R20.64], R14 ;  /* 0x0000000e14001986 */ /* 0x000fe2000c101904 */
[----:B------:R-:W-:Y:S02]  /*25ea0*/  LEA.HI.X.SX32 R13, R13, R17, 0x2, P6 ;  /* 0x000000110d0d7211 */ /* 0x000fe400030f16ff */
[----:B------:R-:W-:Y:S01]  /*25eb0*/  LEA R18, P6, R19, R16, 0x2 ;  /* 0x0000001013127211 */ /* 0x000fe200078c10ff */
[----:B------:R1:W-:Y:S01]  /*25ec0*/  @P5 STG.E [R8.64], R15 ;  /* 0x0000000f08005986 */ /* 0x0003e2000c101904 */
[----:B------:R-:W-:-:S02]  /*25ed0*/  ISETP.LT.AND P3, PT, R0, c[0x0][0x17c], !P0 ;  /* 0x00005f0000007a0c */ /* 0x000fc40004761270 */
[----:B------:R-:W-:Y:S01]  /*25ee0*/  IADD3 R0, R232, 0x43, RZ ;  /* 0x00000043e8007810 */ /* 0x000fe20007ffe0ff */
[----:B------:R2:W-:Y:S03]  /*25ef0*/  @P2 STG.E [R10.64], R196 ;  /* 0x000000c40a002986 */ /* 0x0005e6000c101904 */
[----:B------:R-:W-:Y:S02]  /*25f00*/  ISETP.LT.AND P1, PT, R0, c[0x0][0x17c], !P0 ;  /* 0x00005f0000007a0c */ /* 0x000fe40004721270 */
[C---:B-1----:R-:W-:Y:S02]  /*25f10*/  IADD3 R9, R19.reuse, c[0x0][0x198], RZ ;  /* 0x0000660013097a10 */ /* 0x042fe40007ffe0ff */
[----:B------:R-:W-:Y:S02]  /*25f20*/  LEA.HI.X.SX32 R19, R19, R17, 0x2, P6 ;  /* 0x0000001113137211 */ /* 0x000fe400030f16ff */
[----:B------:R-:W-:-:S02]  /*25f30*/  LEA R8, P6, R9, R16, 0x2 ;  /* 0x0000001009087211 */ /* 0x000fc400078c10ff */
[C---:B--2---:R-:W-:Y:S02]  /*25f40*/  IADD3 R11, R9.reuse, c[0x0][0x198], RZ ;  /* 0x00006600090b7a10 */ /* 0x044fe40007ffe0ff */
[----:B------:R-:W-:Y:S02]  /*25f50*/  IADD3 R0, R232, 0x44, RZ ;  /* 0x00000044e8007810 */ /* 0x000fe40007ffe0ff */
[----:B------:R-:W-:Y:S02]  /*25f60*/  LEA.HI.X.SX32 R9, R9, R17, 0x2, P6 ;  /* 0x0000001109097211 */ /* 0x000fe400030f16ff */
[C---:B------:R-:W-:Y:S02]  /*25f70*/  LEA R10, P6, R11.reuse, R16, 0x2 ;  /* 0x000000100b0a7211 */ /* 0x040fe400078c10ff */
[----:B------:R-:W-:Y:S02]  /*25f80*/  ISETP.LT.AND P5, PT, R0, c[0x0][0x17c], !P0 ;  /* 0x00005f0000007a0c */ /* 0x000fe400047a1270 */
[----:B------:R-:W-:-:S02]  /*25f90*/  IADD3 R14, R11, c[0x0][0x198], RZ ;  /* 0x000066000b0e7a10 */ /* 0x000fc40007ffe0ff */
[----:B------:R-:W-:Y:S01]  /*25fa0*/  IADD3 R0, R232, 0x45, RZ ;  /* 0x00000045e8007810 */ /* 0x000fe20007ffe0ff */
[----:B------:R1:W-:Y:S01]  /*25fb0*/  @P4 STG.E [R12.64], R197 ;  /* 0x000000c50c004986 */ /* 0x0003e2000c101904 */
[----:B------:R-:W-:Y:S02]  /*25fc0*/  LEA.HI.X.SX32 R11, R11, R17, 0x2, P6 ;  /* 0x000000110b0b7211 */ /* 0x000fe400030f16ff */
[----:B------:R-:W-:Y:S02]  /*25fd0*/  ISETP.LT.AND P2, PT, R0, c[0x0][0x17c], !P0 ;  /* 0x00005f0000007a0c */ /* 0x000fe40004741270 */
[----:B------:R-:W-:Y:S02]  /*25fe0*/  IADD3 R15, R14, c[0x0][0x198], RZ ;  /* 0x000066000e0f7a10 */ /* 0x000fe40007ffe0ff */
[----:B------:R-:W-:Y:S01]  /*25ff0*/  IADD3 R0, R232, 0x46, RZ ;  /* 0x00000046e8007810 */ /* 0x000fe20007ffe0ff */
[----:B------:R-:W-:Y:S01]  /*26000*/  @P3 STG.E [R18.64], R192 ;  /* 0x000000c012003986 */ /* 0x000fe2000c101904 */
[----:B-1----:R-:W-:-:S03]  /*26010*/  LEA R12, P6, R14, R16, 0x2 ;  /* 0x000000100e0c7211 */ /* 0x002fc600078c10ff */
[----:B------:R1:W-:Y:S01]  /*26020*/  @P1 STG.E [R8.64], R193 ;  /* 0x000000c108001986 */ /* 0x0003e2000c101904 */
[----:B------:R-:W-:Y:S02]  /*26030*/  ISETP.LT.AND P4, PT, R0, c[0x0][0x17c], !P0 ;  /* 0x00005f0000007a0c */ /* 0x000fe40004781270 */
[-C--:B------:R-:W-:Y:S02]  /*26040*/  LEA.HI.X.SX32 R13, R14, R17.reuse, 0x2, P6 ;  /* 0x000000110e0d7211 */ /* 0x080fe400030f16ff */
[C---:B------:R-:W-:Y:S02]  /*26050*/  LEA R14, P6, R15.reuse, R16, 0x2 ;  /* 0x000000100f0e7211 */ /* 0x040fe400078c10ff */
[----:B------:R-:W-:Y:S02]  /*26060*/  IADD3 R0, R232, 0x47, RZ ;  /* 0x00000047e8007810 */ /* 0x000fe40007ffe0ff */
[C---:B-1----:R-:W-:Y:S02]  /*26070*/  IADD3 R9, R15.reuse, c[0x0][0x198], RZ ;  /* 0x000066000f097a10 */ /* 0x042fe40007ffe0ff */
        /* <DEDUP_REMOVED lines=47> */
[C---:B--2---:R-:W-:Y:S01]  /*26370*/  IADD3 R9, R18.reuse, c[0x0][0x198], RZ ;  /* 0x0000660012097a10 */ /* 0x044fe20007ffe0ff */
[----:B------:R1:W-:Y:S01]  /*26380*/  @P3 STG.E [R10.64], R164 ;  /* 0x000000a40a003986 */ /* 0x0003e2000c101904 */
[----:B------:R-:W-:Y:S02]  /*26390*/  LEA.HI.X.SX32 R15, R18, R17, 0x2, P6 ;  /* 0x00000011120f7211 */ /* 0x000fe400030f16ff */
[C---:B------:R-:W-:Y:S02]  /*263a0*/  LEA R8, P6, R9.reuse, R16, 0x2 ;  /* 0x0000001009087211 */ /* 0x040fe400078c10ff */
[----:B------:R-:W-:Y:S02]  /*263b0*/  ISETP.LT.AND P2, PT, R0, c[0x0][0x17c], !P0 ;  /* 0x00005f0000007a0c */ /* 0x000fe40004741270 */
[----:B------:R-:W-:Y:S02]  /*263c0*/  IADD3 R0, R232, 0x50, RZ ;  /* 0x00000050e8007810 */ /* 0x000fe40007ffe0ff */
[----:B-1----:R-:W-:-:S02]  /*263d0*/  IADD3 R11, R9, c[0x0][0x198], RZ ;  /* 0x00006600090b7a10 */ /* 0x002fc40007ffe0ff */
        /* <DEDUP_REMOVED lines=101> */
[C---:B--2---:R-:W-:Y:S02]  /*26a30*/  IADD3 R5, R18.reuse, c[0x0][0x198], RZ ;  /* 0x0000660012057a10 */ /* 0x044fe40007ffe0ff */
[-C--:B------:R-:W-:Y:S02]  /*26a40*/  LEA.HI.X.SX32 R11, R18, R17.reuse, 0x2, P6 ;  /* 0x00000011120b7211 */ /* 0x080fe400030f16ff */
[C---:B------:R-:W-:Y:S02]  /*26a50*/  LEA R4, P6, R5.reuse, R16, 0x2 ;  /* 0x0000001005047211 */ /* 0x040fe400078c10ff */
[----:B------:R-:W-:Y:S02]  /*26a60*/  ISETP.LT.AND P1, PT, R0, c[0x0][0x17c], !P0 ;  /* 0x00005f0000007a0c */ /* 0x000fe40004721270 */
[C---:B------:R-:W-:Y:S02]  /*26a70*/  IADD3 R13, R5.reuse, c[0x0][0x198], RZ ;  /* 0x00006600050d7a10 */ /* 0x040fe40007ffe0ff */
[----:B------:R-:W-:Y:S01]  /*26a80*/  IADD3 R0, R232, 0x62, RZ ;  /* 0x00000062e8007810 */ /* 0x000fe20007ffe0ff */
[----:B------:R1:W-:Y:S01]  /*26a90*/  @P2 STG.E [R14.64], R32 ;  /* 0x000000200e002986 */ /* 0x0003e2000c101904 */
[----:B------:R-:W-:-:S02]  /*26aa0*/  LEA.HI.X.SX32 R5, R5, R17, 0x2, P6 ;  /* 0x0000001105057211 */ /* 0x000fc400030f16ff */
[C---:B------:R-:W-:Y:S02]  /*26ab0*/  LEA R12, P6, R13.reuse, R16, 0x2 ;  /* 0x000000100d0c7211 */ /* 0x040fe400078c10ff */
[----:B------:R-:W-:Y:S02]  /*26ac0*/  ISETP.LT.AND P5, PT, R0, c[0x0][0x17c], !P0 ;  /* 0x00005f0000007a0c */ /* 0x000fe400047a1270 */
[----:B------:R-:W-:Y:S01]  /*26ad0*/  IADD3 R0, R232, 0x63, RZ ;  /* 0x00000063e8007810 */ /* 0x000fe20007ffe0ff */
[----:B------:R2:W-:Y:S01]  /*26ae0*/  @P4 STG.E [R8.64], R33 ;  /* 0x0000002108004986 */ /* 0x0005e2000c101904 */
[----:B-1----:R-:W-:-:S03]  /*26af0*/  IADD3 R14, R13, c[0x0][0x198], RZ ;  /* 0x000066000d0e7a10 */ /* 0x002fc60007ffe0ff */
[----:B------:R1:W-:Y:S01]  /*26b00*/  @P3 STG.E [R10.64], R198 ;  /* 0x000000c60a003986 */ /* 0x0003e2000c101904 */
[-C--:B------:R-:W-:Y:S02]  /*26b10*/  LEA.HI.X.SX32 R13, R13, R17.reuse, 0x2, P6 ;  /* 0x000000110d0d7211 */ /* 0x080fe400030f16ff */
[----:B------:R-:W-:Y:S02]  /*26b20*/  ISETP.LT.AND P2, PT, R0, c[0x0][0x17c], !P0 ;  /* 0x00005f0000007a0c */ /* 0x000fe40004741270 */
[----:B------:R-:W-:Y:S02]  /*26b30*/  IADD3 R0, R232, 0x64, RZ ;  /* 0x00000064e8007810 */ /* 0x000fe40007ffe0ff */
[C---:B--2---:R-:W-:Y:S01]  /*26b40*/  LEA R8, P6, R14.reuse, R16, 0x2 ;  /* 0x000000100e087211 */ /* 0x044fe200078c10ff */
[----:B------:R2:W-:Y:S01]  /*26b50*/  @P1 STG.E [R4.64], R199 ;  /* 0x000000c704001986 */ /* 0x0005e2000c101904 */
[C---:B-1----:R-:W-:Y:S02]  /*26b60*/  IADD3 R11, R14.reuse, c[0x0][0x198], RZ ;  /* 0x000066000e0b7a10 */ /* 0x042fe40007ffe0ff */
[----:B------:R-:W-:-:S02]  /*26b70*/  LEA.HI.X.SX32 R9, R14, R17, 0x2, P6 ;  /* 0x000000110e097211 */ /* 0x000fc400030f16ff */
[CC--:B------:R-:W-:Y:S02]  /*26b80*/  LEA R10, P6, R11.reuse, R16.reuse, 0x2 ;  /* 0x000000100b0a7211 */ /* 0x0c0fe400078c10ff */
[----:B------:R-:W-:Y:S02]  /*26b90*/  ISETP.LT.AND P4, PT, R0, c[0x0][0x17c], !P0 ;  /* 0x00005f0000007a0c */ /* 0x000fe40004781270 */
[C---:B--2---:R-:W-:Y:S02]  /*26ba0*/  IADD3 R5, R11.reuse, c[0x0][0x198], RZ ;  /* 0x000066000b057a10 */ /* 0x044fe40007ffe0ff */
[----:B------:R-:W-:Y:S02]  /*26bb0*/  IADD3 R0, R232, 0x65, RZ ;  /* 0x00000065e8007810 */ /* 0x000fe40007ffe0ff */
        /* <DEDUP_REMOVED lines=142> */
[----:B------:R-:W-:Y:S01]  /*274a0*/  ISETP.LT.AND P2, PT, R0, c[0x0][0x17c], !P0 ;  /* 0x00005f0000007a0c */ /* 0x000fe20004741270 */
[----:B------:R-:W-:Y:S01]  /*274b0*/  LDS.128 R68, [R3] ;  /* 0x0000000003447984 */ /* 0x000fe20000000c00 */
        /* <DEDUP_REMOVED lines=12> */
[C---:B-1----:R-:W-:Y:S01]  /*27580*/  LEA R12, P6, R14.reuse, R16, 0x2 ;  /* 0x000000100e0c7211 */ /* 0x042fe200078c10ff */
[----:B------:R-:W-:Y:S01]  /*27590*/  LDS.128 R64, [R2+0x800] ;  /* 0x0008000002407984 */ /* 0x000fe20000000c00 */
[----:B--2---:R-:W-:-:S03]  /*275a0*/  IADD3 R9, R14, c[0x0][0x198], RZ ;  /* 0x000066000e097a10 */ /* 0x004fc60007ffe0ff */
[----:B------:R1:W-:Y:S01]  /*275b0*/  @P2 STG.E [R10.64], R6 ;  /* 0x000000060a002986 */ /* 0x0003e2000c101904 */
[-C--:B------:R-:W-:Y:S02]  /*275c0*/  LEA.HI.X.SX32 R13, R14, R17.reuse, 0x2, P6 ;  /* 0x000000110e0d7211 */ /* 0x080fe400030f16ff */
[C---:B------:R-:W-:Y:S02]  /*275d0*/  LEA R8, P6, R9.reuse, R16, 0x2 ;  /* 0x0000001009087211 */ /* 0x040fe400078c10ff */
[----:B------:R-:W-:Y:S02]  /*275e0*/  ISETP.LT.AND P1, PT, R0, c[0x0][0x17c], !P0 ;  /* 0x00005f0000007a0c */ /* 0x000fe40004721270 */
[----:B------:R-:W-:Y:S02]  /*275f0*/  IADD3 R0, R232, 0x80, RZ ;  /* 0x00000080e8007810 */ /* 0x000fe40007ffe0ff */
[C---:B-1----:R-:W-:Y:S02]  /*27600*/  IADD3 R6, R9.reuse, c[0x0][0x198], RZ ;  /* 0x0000660009067a10 */ /* 0x042fe40007ffe0ff */
[----:B------:R-:W-:-:S02]  /*27610*/  LEA.HI.X.SX32 R9, R9, R17, 0x2, P6 ;  /* 0x0000001109097211 */ /* 0x000fc400030f16ff */
[----:B------:R-:W-:Y:S02]  /*27620*/  LEA R10, P6, R6, R16, 0x2 ;  /* 0x00000010060a7211 */ /* 0x000fe400078c10ff */
[----:B------:R-:W-:Y:S02]  /*27630*/  ISETP.LT.AND P5, PT, R0, c[0x0][0x17c], !P0 ;  /* 0x00005f0000007a0c */ /* 0x000fe400047a1270 */
[----:B------:R-:W-:Y:S02]  /*27640*/  IADD3 R14, R6, c[0x0][0x198], RZ ;  /* 0x00006600060e7a10 */ /* 0x000fe40007ffe0ff */
[----:B------:R-:W-:Y:S01]  /*27650*/  IADD3 R0, R232, 0x81, RZ ;  /* 0x00000081e8007810 */ /* 0x000fe20007ffe0ff */
[----:B------:R1:W-:Y:S01]  /*27660*/  @P4 STG.E [R4.64], R7 ;  /* 0x0000000704004986 */ /* 0x0003e2000c101904 */
[----:B------:R-:W-:Y:S02]  /*27670*/  LEA.HI.X.SX32 R11, R6, R17, 0x2, P6 ;  /* 0x00000011060b7211 */ /* 0x000fe400030f16ff */
[----:B------:R-:W-:-:S02]  /*27680*/  ISETP.LT.AND P2, PT, R0, c[0x0][0x17c], !P0 ;  /* 0x00005f0000007a0c */ /* 0x000fc40004741270 */
[----:B------:R-:W-:Y:S01]  /*27690*/  IADD3 R0, R232, 0x82, RZ ;  /* 0x00000082e8007810 */ /* 0x000fe20007ffe0ff */
[----:B------:R-:W-:Y:S01]  /*276a0*/  @P3 STG.E [R12.64], R34 ;  /* 0x000000220c003986 */ /* 0x000fe2000c101904 */
[CC--:B-1----:R-:W-:Y:S02]  /*276b0*/  LEA R4, P6, R14.reuse, R16.reuse, 0x2 ;  /* 0x000000100e047211 */ /* 0x0c2fe400078c10ff */
[C---:B------:R-:W-:Y:S01]  /*276c0*/  IADD3 R7, R14.reuse, c[0x0][0x198], RZ ;  /* 0x000066000e077a10 */ /* 0x040fe20007ffe0ff */
[----:B------:R1:W-:Y:S01]  /*276d0*/  @P1 STG.E [R8.64], R35 ;  /* 0x0000002308001986 */ /* 0x0003e2000c101904 */
[----:B------:R-:W-:Y:S02]  /*276e0*/  LEA.HI.X.SX32 R5, R14, R17, 0x2, P6 ;  /* 0x000000110e057211 */ /* 0x000fe400030f16ff */
[----:B------:R-:W-:Y:S02]  /*276f0*/  LEA R6, P6, R7, R16, 0x2 ;  /* 0x0000001007067211 */ /* 0x000fe400078c10ff */
[----:B------:R-:W-:-:S02]  /*27700*/  ISETP.LT.AND P4, PT, R0, c[0x0][0x17c], !P0 ;  /* 0x00005f0000007a0c */ /* 0x000fc40004781270 */
[----:B------:R-:W-:Y:S02]  /*27710*/  IADD3 R0, R232, 0x83, RZ ;  /* 0x00000083e8007810 */ /* 0x000fe40007ffe0ff */
[C---:B-1----:R-:W-:Y:S02]  /*27720*/  IADD3 R9, R7.reuse, c[0x0][0x198], RZ ;  /* 0x0000660007097a10 */ /* 0x042fe40007ffe0ff */
        /* <DEDUP_REMOVED lines=41> */
[----:B----4-:R1:W-:Y:S01]  /*279c0*/  @P2 STG.E [R6.64], R208 ;  /* 0x000000d006002986 */ /* 0x0103e2000c101904 */
        /* <DEDUP_REMOVED lines=208> */
[----:B------:R-:W-:Y:S01]  /*286d0*/  ISETP.LT.AND P1, PT, R0, c[0x0][0x17c], !P0 ;  /* 0x00005f0000007a0c */ /* 0x000fe20004721270 */
[----:B------:R-:W-:Y:S01]  /*286e0*/  LDS.128 R56, [R252+0x800] ;  /* 0x00080000fc387984 */ /* 0x000fe20000000c00 */
        /* <DEDUP_REMOVED lines=75> */
[----:B------:R-:W-:Y:S02]  /*28ba0*/  LEA.HI.X.SX32 R11, R11, R17, 0x2, P6 ;  /* 0x000000110b0b7211 */ /* 0x000fe400030f16ff */
        /* <DEDUP_REMOVED lines=8> */
[----:B------:R-:W-:Y:S01]  /*28c30*/  IADD3 R0, R232, 0xbb, RZ ;  /* 0x000000bbe8007810 */ /* 0x000fe20007ffe0ff */
[----:B------:R-:W-:Y:S01]  /*28c40*/  @P1 STG.E [R6.64], R218 ;  /* 0x000000da06001986 */ /* 0x000fe2000c101904 */
[----:B------:R-:W-:-:S02]  /*28c50*/  LEA.HI.X.SX32 R15, R5, R17, 0x2, P6 ;  /* 0x00000011050f7211 */ /* 0x000fc400030f16ff */
[----:B------:R-:W-:Y:S01]  /*28c60*/  LEA R18, P6, R4, R16, 0x2 ;  /* 0x0000001004127211 */ /* 0x000fe200078c10ff */
[----:B------:R1:W-:Y:S01]  /*28c70*/  @P5 STG.E [R8.64], R219 ;  /* 0x000000db08005986 */ /* 0x0003e2000c101904 */
[----:B------:R-:W-:Y:S02]  /*28c80*/  ISETP.LT.AND P1, PT, R0, c[0x0][0x17c], !P0 ;  /* 0x00005f0000007a0c */ /* 0x000fe40004721270 */
[----:B------:R-:W-:Y:S02]  /*28c90*/  IADD3 R0, R232, 0xbc, RZ ;  /* 0x000000bce8007810 */ /* 0x000fe40007ffe0ff */
[----:B------:R-:W-:Y:S02]  /*28ca0*/  LEA.HI.X.SX32 R19, R4, R17, 0x2, P6 ;  /* 0x0000001104137211 */ /* 0x000fe400030f16ff */
[----:B------:R-:W-:Y:S02]  /*28cb0*/  ISETP.LT.AND P5, PT, R0, c[0x0][0x17c], !P0 ;  /* 0x00005f0000007a0c */ /* 0x000fe400047a1270 */
[----:B-1----:R-:W-:-:S02]  /*28cc0*/  IADD3 R8, R4, c[0x0][0x198], RZ ;  /* 0x0000660004087a10 */ /* 0x002fc40007ffe0ff */
[----:B------:R-:W1:Y:S02]  /*28cd0*/  LDS.128 R4, [R2] ;  /* 0x0000000002047984 */ /* 0x000e640000000c00 */
[CC--:B------:R-:W-:Y:S02]  /*28ce0*/  LEA R20, P6, R8.reuse, R16.reuse, 0x2 ;  /* 0x0000001008147211 */ /* 0x0c0fe400078c10ff */
[----:B------:R-:W-:Y:S02]  /*28cf0*/  IADD3 R9, R8, c[0x0][0x198], RZ ;  /* 0x0000660008097a10 */ /* 0x000fe40007ffe0ff */
[----:B------:R-:W-:Y:S01]  /*28d00*/  IADD3 R0, R232, 0xbd, RZ ;  /* 0x000000bde8007810 */ /* 0x000fe20007ffe0ff */
[----:B------:R-:W-:Y:S01]  /*28d10*/  @P2 STG.E [R10.64], R90 ;  /* 0x0000005a0a002986 */ /* 0x000fe2000c101904 */
[----:B------:R-:W-:Y:S02]  /*28d20*/  LEA.HI.X.SX32 R21, R8, R17, 0x2, P6 ;  /* 0x0000001108157211 */ /* 0x000fe400030f16ff */
[----:B------:R-:W-:Y:S01]  /*28d30*/  LEA R22, P6, R9, R16, 0x2 ;  /* 0x0000001009167211 */ /* 0x000fe200078c10ff */
[----:B------:R2:W-:Y:S01]  /*28d40*/  @P4 STG.E [R12.64], R91 ;  /* 0x0000005b0c004986 */ /* 0x0005e2000c101904 */
[----:B------:R-:W-:-:S02]  /*28d50*/  ISETP.LT.AND P2, PT, R0, c[0x0][0x17c], !P0 ;  /* 0x00005f0000007a0c */ /* 0x000fc40004741270 */
[----:B------:R-:W-:Y:S02]  /*28d60*/  IADD3 R0, R232, 0xbe, RZ ;  /* 0x000000bee8007810 */ /* 0x000fe40007ffe0ff */
[C---:B------:R-:W-:Y:S02]  /*28d70*/  LEA.HI.X.SX32 R23, R9.reuse, R17, 0x2, P6 ;  /* 0x0000001109177211 */ /* 0x040fe400030f16ff */
[----:B------:R-:W-:Y:S02]  /*28d80*/  ISETP.LT.AND P4, PT, R0, c[0x0][0x17c], !P0 ;  /* 0x00005f0000007a0c */ /* 0x000fe40004781270 */
[----:B--2---:R-:W-:Y:S02]  /*28d90*/  IADD3 R12, R9, c[0x0][0x198], RZ ;  /* 0x00006600090c7a10 */ /* 0x004fe40007ffe0ff */
[----:B------:R-:W2:Y:S02]  /*28da0*/  LDS.128 R8, [R233] ;  /* 0x00000000e9087984 */ /* 0x000ea40000000c00 */
[----:B------:R-:W-:-:S02]  /*28db0*/  LEA R24, P6, R12, R16, 0x2 ;  /* 0x000000100c187211 */ /* 0x000fc400078c10ff */
[----:B------:R-:W-:Y:S01]  /*28dc0*/  IADD3 R13, R12, c[0x0][0x198], RZ ;  /* 0x000066000c0d7a10 */ /* 0x000fe20007ffe0ff */
[----:B------:R-:W-:Y:S01]  /*28dd0*/  @P3 STG.E [R14.64], R154 ;  /* 0x0000009a0e003986 */ /* 0x000fe2000c101904 */
[----:B------:R-:W-:Y:S02]  /*28de0*/  IADD3 R0, R232, 0xbf, RZ ;  /* 0x000000bfe8007810 */ /* 0x000fe40007ffe0ff */
[----:B------:R-:W-:Y:S01]  /*28df0*/  LEA.HI.X.SX32 R25, R12, R17, 0x2, P6 ;  /* 0x000000110c197211 */ /* 0x000fe200030f16ff */
[----:B------:R3:W-:Y:S01]  /*28e00*/  @P1 STG.E [R18.64], R155 ;  /* 0x0000009b12001986 */ /* 0x0007e2000c101904 */
[----:B------:R-:W-:Y:S02]  /*28e10*/  ISETP.LT.AND P3, PT, R0, c[0x0][0x17c], !P0 ;  /* 0x00005f0000007a0c */ /* 0x000fe40004761270 */
[----:B------:R-:W-:Y:S01]  /*28e20*/  IADD3 R0, R232, 0xc0, RZ ;  /* 0x000000c0e8007810 */ /* 0x000fe20007ffe0ff */
[----:B------:R4:W-:Y:S01]  /*28e30*/  @P5 STG.E [R20.64], R206 ;  /* 0x000000ce14005986 */ /* 0x0009e2000c101904 */
[----:B---3--:R-:W-:-:S02]  /*28e40*/  LEA R18, P6, R13, R16, 0x2 ;  /* 0x000000100d127211 */ /* 0x008fc400078c10ff */
[----:B------:R-:W-:Y:S02]  /*28e50*/  ISETP.LT.AND P1, PT, R0, c[0x0][0x17c], !P0 ;  /* 0x00005f0000007a0c */ /* 0x000fe40004721270 */
[C---:B----4-:R-:W-:Y:S02]  /*28e60*/  IADD3 R21, R13.reuse, c[0x0][0x198], RZ ;  /* 0x000066000d157a10 */ /* 0x050fe40007ffe0ff */
[----:B------:R-:W-:Y:S02]  /*28e70*/  LEA.HI.X.SX32 R19, R13, R17, 0x2, P6 ;  /* 0x000000110d137211 */ /* 0x000fe400030f16ff */
[----:B------:R-:W3:Y:S01]  /*28e80*/  LDS.128 R12, [R252] ;  /* 0x00000000fc0c7984 */ /* 0x000ee20000000c00 */
[----:B------:R-:W-:Y:S02]  /*28e90*/  IADD3 R0, R232, 0xc1, RZ ;  /* 0x000000c1e8007810 */ /* 0x000fe40007ffe0ff */
[----:B------:R-:W-:Y:S01]  /*28ea0*/  LEA R20, P6, R21, R16, 0x2 ;  /* 0x0000001015147211 */ /* 0x000fe200078c10ff */
[----:B------:R4:W-:Y:S01]  /*28eb0*/  @P2 STG.E [R22.64], R207 ;  /* 0x000000cf16002986 */ /* 0x0009e2000c101904 */
[----:B------:R-:W-:-:S02]  /*28ec0*/  ISETP.LT.AND P5, PT, R0, c[0x0][0x17c], !P0 ;  /* 0x00005f0000007a0c */ /* 0x000fc400047a1270 */
[----:B------:R-:W-:Y:S01]  /*28ed0*/  IADD3 R0, R232, 0xc2, RZ ;  /* 0x000000c2e8007810 */ /* 0x000fe20007ffe0ff */
[----:B------:R5:W-:Y:S03]  /*28ee0*/  @P4 STG.E [R24.64], R222 ;  /* 0x000000de18004986 */ /* 0x000be6000c101904 */
[----:B------:R-:W-:Y:S02]  /*28ef0*/  ISETP.LT.AND P2, PT, R0, c[0x0][0x17c], !P0 ;  /* 0x00005f0000007a0c */ /* 0x000fe40004741270 */
[C---:B----4-:R-:W-:Y:S02]  /*28f00*/  IADD3 R23, R21.reuse, c[0x0][0x198], RZ ;  /* 0x0000660015177a10 */ /* 0x050fe40007ffe0ff */
[----:B------:R-:W-:Y:S02]  /*28f10*/  LEA.HI.X.SX32 R21, R21, R17, 0x2, P6 ;  /* 0x0000001115157211 */ /* 0x000fe400030f16ff */
[----:B------:R-:W-:-:S02]  /*28f20*/  LEA R22, P6, R23, R16, 0x2 ;  /* 0x0000001017167211 */ /* 0x000fc400078c10ff */
[C---:B-----5:R-:W-:Y:S02]  /*28f30*/  IADD3 R25, R23.reuse, c[0x0][0x198], RZ ;  /* 0x0000660017197a10 */ /* 0x060fe40007ffe0ff */
[----:B------:R-:W-:Y:S01]  /*28f40*/  IADD3 R0, R232, 0xc3, RZ ;  /* 0x000000c3e8007810 */ /* 0x000fe20007ffe0ff */
[----:B------:R4:W-:Y:S01]  /*28f50*/  @P3 STG.E [R18.64], R223 ;  /* 0x000000df12003986 */ /* 0x0009e2000c101904 */
[----:B------:R-:W-:Y:S02]  /*28f60*/  LEA.HI.X.SX32 R23, R23, R17, 0x2, P6 ;  /* 0x0000001117177211 */ /* 0x000fe400030f16ff */
[C---:B------:R-:W-:Y:S02]  /*28f70*/  LEA R24, P6, R25.reuse, R16, 0x2 ;  /* 0x0000001019187211 */ /* 0x040fe400078c10ff */
[----:B------:R-:W-:Y:S02]  /*28f80*/  ISETP.LT.AND P4, PT, R0, c[0x0][0x17c], !P0 ;  /* 0x00005f0000007a0c */ /* 0x000fe40004781270 */
[----:B------:R-:W-:Y:S01]  /*28f90*/  IADD3 R0, R232, 0xc4, RZ ;  /* 0x000000c4e8007810 */ /* 0x000fe20007ffe0ff */
[----:B-1----:R1:W-:Y:S01]  /*28fa0*/  @P1 STG.E [R20.64], R4 ;  /* 0x0000000414001986 */ /* 0x0023e2000c101904 */
[----:B----4-:R-:W-:-:S02]  /*28fb0*/  IADD3 R19, R25, c[0x0][0x198], RZ ;  /* 0x0000660019137a10 */ /* 0x010fc40007ffe0ff */
[-C--:B------:R-:W-:Y:S02]  /*28fc0*/  LEA.HI.X.SX32 R25, R25, R17.reuse, 0x2, P6 ;  /* 0x0000001119197211 */ /* 0x080fe400030f16ff */
[C---:B------:R-:W-:Y:S02]  /*28fd0*/  LEA R18, P6, R19.reuse, R16, 0x2 ;  /* 0x0000001013127211 */ /* 0x040fe400078c10ff */
[----:B------:R-:W-:Y:S02]  /*28fe0*/  ISETP.LT.AND P3, PT, R0, c[0x0][0x17c], !P0 ;  /* 0x00005f0000007a0c */ /* 0x000fe40004761270 */
[C---:B-1----:R-:W-:Y:S02]  /*28ff0*/  IADD3 R4, R19.reuse, c[0x0][0x198], RZ ;  /* 0x0000660013047a10 */ /* 0x042fe40007ffe0ff */
[----:B------:R-:W-:Y:S01]  /*29000*/  IADD3 R0, R232, 0xc5, RZ ;  /* 0x000000c5e8007810 */ /* 0x000fe20007ffe0ff */
[----:B------:R1:W-:Y:S01]  /*29010*/  @P5 STG.E [R22.64], R5 ;  /* 0x0000000516005986 */ /* 0x0003e2000c101904 */
[----:B------:R-:W-:-:S02]  /*29020*/  LEA.HI.X.SX32 R19, R19, R17, 0x2, P6 ;  /* 0x0000001113137211 */ /* 0x000fc400030f16ff */
[----:B------:R-:W-:Y:S02]  /*29030*/  LEA R20, P6, R4, R16, 0x2 ;  /* 0x0000001004147211 */ /* 0x000fe400078c10ff */
[----:B------:R-:W-:Y:S02]  /*29040*/  ISETP.LT.AND P1, PT, R0, c[0x0][0x17c], !P0 ;  /* 0x00005f0000007a0c */ /* 0x000fe40004721270 */
[----:B------:R-:W-:Y:S01]  /*29050*/  IADD3 R0, R232, 0xc6, RZ ;  /* 0x000000c6e8007810 */ /* 0x000fe20007ffe0ff */
[----:B--2---:R2:W-:Y:S01]  /*29060*/  @P2 STG.E [R24.64], R8 ;  /* 0x0000000818002986 */ /* 0x0045e2000c101904 */
[C---:B------:R-:W-:Y:S02]  /*29070*/  LEA.HI.X.SX32 R21, R4.reuse, R17, 0x2, P6 ;  /* 0x0000001104157211 */ /* 0x040fe400030f16ff */
[----:B-1----:R-:W-:Y:S02]  /*29080*/  IADD3 R5, R4, c[0x0][0x198], RZ ;  /* 0x0000660004057a10 */ /* 0x002fe40007ffe0ff */
[----:B------:R-:W-:-:S02]  /*29090*/  ISETP.LT.AND P5, PT, R0, c[0x0][0x17c], !P0 ;  /* 0x00005f0000007a0c */ /* 0x000fc400047a1270 */
[CC--:B------:R-:W-:Y:S02]  /*290a0*/  LEA R4, P6, R5.reuse, R16.reuse, 0x2 ;  /* 0x0000001005047211 */ /* 0x0c0fe400078c10ff */
[----:B------:R-:W-:Y:S02]  /*290b0*/  IADD3 R0, R232, 0xc7, RZ ;  /* 0x000000c7e8007810 */ /* 0x000fe40007ffe0ff */
[C---:B--2---:R-:W-:Y:S01]  /*290c0*/  IADD3 R8, R5.reuse, c[0x0][0x198], RZ ;  /* 0x0000660005087a10 */ /* 0x044fe20007ffe0ff */
[----:B------:R1:W-:Y:S01]  /*290d0*/  @P4 STG.E [R18.64], R9 ;  /* 0x0000000912004986 */ /* 0x0003e2000c101904 */
[----:B------:R-:W-:Y:S02]  /*290e0*/  LEA.HI.X.SX32 R5, R5, R17, 0x2, P6 ;  /* 0x0000001105057211 */ /* 0x000fe400030f16ff */
[----:B------:R-:W-:Y:S02]  /*290f0*/  LEA R22, P6, R8, R16, 0x2 ;  /* 0x0000001008167211 */ /* 0x000fe400078c10ff */
[----:B------:R-:W-:-:S02]  /*29100*/  ISETP.LT.AND P2, PT, R0, c[0x0][0x17c], !P0 ;  /* 0x00005f0000007a0c */ /* 0x000fc40004741270 */
[----:B------:R-:W-:Y:S01]  /*29110*/  IADD3 R0, R232, 0xc8, RZ ;  /* 0x000000c8e8007810 */ /* 0x000fe20007ffe0ff */
[----:B---3--:R2:W-:Y:S01]  /*29120*/  @P3 STG.E [R20.64], R12 ;  /* 0x0000000c14003986 */ /* 0x0085e2000c101904 */
[C---:B------:R-:W-:Y:S02]  /*29130*/  LEA.HI.X.SX32 R23, R8.reuse, R17, 0x2, P6 ;  /* 0x0000001108177211 */ /* 0x040fe400030f16ff */
[----:B-1----:R-:W-:Y:S02]  /*29140*/  IADD3 R9, R8, c[0x0][0x198], RZ ;  /* 0x0000660008097a10 */ /* 0x002fe40007ffe0ff */
[----:B------:R-:W-:Y:S02]  /*29150*/  ISETP.LT.AND P4, PT, R0, c[0x0][0x17c], !P0 ;  /* 0x00005f0000007a0c */ /* 0x000fe40004781270 */
[----:B------:R-:W-:Y:S02]  /*29160*/  LEA R8, P6, R9, R16, 0x2 ;  /* 0x0000001009087211 */ /* 0x000fe400078c10ff */
[----:B------:R-:W-:-:S02]  /*29170*/  IADD3 R0, R232, 0xc9, RZ ;  /* 0x000000c9e8007810 */ /* 0x000fc40007ffe0ff */
[C---:B--2---:R-:W-:Y:S01]  /*29180*/  IADD3 R12, R9.reuse, c[0x0][0x198], RZ ;  /* 0x00006600090c7a10 */ /* 0x044fe20007ffe0ff */
[----:B------:R1:W-:Y:S01]  /*29190*/  @P1 STG.E [R4.64], R13 ;  /* 0x0000000d04001986 */ /* 0x0003e2000c101904 */
[-C--:B------:R-:W-:Y:S02]  /*291a0*/  LEA.HI.X.SX32 R9, R9, R17.reuse, 0x2, P6 ;  /* 0x0000001109097211 */ /* 0x080fe400030f16ff */
[----:B------:R-:W-:Y:S02]  /*291b0*/  LEA R18, P6, R12, R16, 0x2 ;  /* 0x000000100c127211 */ /* 0x000fe400078c10ff */
[----:B------:R-:W-:Y:S02]  /*291c0*/  ISETP.LT.AND P3, PT, R0, c[0x0][0x17c], !P0 ;  /* 0x00005f0000007a0c */ /* 0x000fe40004761270 */
[----:B------:R-:W-:Y:S02]  /*291d0*/  IADD3 R0, R232, 0xca, RZ ;  /* 0x000000cae8007810 */ /* 0x000fe40007ffe0ff */
[----:B------:R-:W-:-:S02]  /*291e0*/  LEA.HI.X.SX32 R19, R12, R17, 0x2, P6 ;  /* 0x000000110c137211 */ /* 0x000fc400030f16ff */
[----:B-1----:R-:W-:Y:S02]  /*291f0*/  IADD3 R5, R12, c[0x0][0x198], RZ ;  /* 0x000066000c057a10 */ /* 0x002fe40007ffe0ff */
[----:B------:R-:W-:Y:S02]  /*29200*/  ISETP.LT.AND P1, PT, R0, c[0x0][0x17c], !P0 ;  /* 0x00005f0000007a0c */ /* 0x000fe40004721270 */
[C---:B------:R-:W-:Y:S02]  /*29210*/  LEA R4, P6, R5.reuse, R16, 0x2 ;  /* 0x0000001005047211 */ /* 0x040fe400078c10ff */
[C---:B------:R-:W-:Y:S02]  /*29220*/  IADD3 R13, R5.reuse, c[0x0][0x198], RZ ;  /* 0x00006600050d7a10 */ /* 0x040fe40007ffe0ff */
[----:B------:R-:W-:Y:S01]  /*29230*/  IADD3 R0, R232, 0xcb, RZ ;  /* 0x000000cbe8007810 */ /* 0x000fe20007ffe0ff */
[----:B------:R-:W-:Y:S01]  /*29240*/  @P5 STG.E [R22.64], R68 ;  /* 0x0000004416005986 */ /* 0x000fe2000c101904 */
[----:B------:R-:W-:-:S02]  /*29250*/  LEA.HI.X.SX32 R5, R5, R17, 0x2, P6 ;  /* 0x0000001105057211 */ /* 0x000fc400030f16ff */
[C---:B------:R-:W-:Y:S01]  /*29260*/  LEA R12, P6, R13.reuse, R16, 0x2 ;  /* 0x000000100d0c7211 */ /* 0x040fe200078c10ff */
[----:B------:R1:W-:Y:S01]  /*29270*/  @P2 STG.E [R8.64], R69 ;  /* 0x0000004508002986 */ /* 0x0003e2000c101904 */
[----:B------:R-:W-:Y:S02]  /*29280*/  ISETP.LT.AND P5, PT, R0, c[0x0][0x17c], !P0 ;  /* 0x00005f0000007a0c */ /* 0x000fe400047a1270 */
[----:B------:R-:W-:Y:S01]  /*29290*/  IADD3 R0, R232, 0xcc, RZ ;  /* 0x000000cce8007810 */ /* 0x000fe20007ffe0ff */
[----:B------:R2:W-:Y:S03]  /*292a0*/  @P4 STG.E [R18.64], R64 ;  /* 0x0000004012004986 */ /* 0x0005e6000c101904 */
[----:B------:R-:W-:Y:S01]  /*292b0*/  ISETP.LT.AND P2, PT, R0, c[0x0][0x17c], !P0 ;  /* 0x00005f0000007a0c */ /* 0x000fe20004741270 */
[----:B------:R-:W3:Y:S01]  /*292c0*/  LDS.128 R20, [R233+0x1800] ;  /* 0x00180000e9147984 */ /* 0x000ee20000000c00 */
[----:B-1----:R-:W-:-:S02]  /*292d0*/  IADD3 R9, R13, c[0x0][0x198], RZ ;  /* 0x000066000d097a10 */ /* 0x002fc40007ffe0ff */
[-C--:B------:R-:W-:Y:S02]  /*292e0*/  LEA.HI.X.SX32 R13, R13, R17.reuse, 0x2, P6 ;  /* 0x000000110d0d7211 */ /* 0x080fe400030f16ff */
[CC--:B------:R-:W-:Y:S02]  /*292f0*/  LEA R8, P6, R9.reuse, R16.reuse, 0x2 ;  /* 0x0000001009087211 */ /* 0x0c0fe400078c10ff */
[C---:B--2---:R-:W-:Y:S02]  /*29300*/  IADD3 R19, R9.reuse, c[0x0][0x198], RZ ;  /* 0x0000660009137a10 */ /* 0x044fe40007ffe0ff */
[----:B------:R-:W-:Y:S01]  /*29310*/  IADD3 R0, R232, 0xcd, RZ ;  /* 0x000000cde8007810 */ /* 0x000fe20007ffe0ff */
[----:B------:R1:W-:Y:S01]  /*29320*/  @P3 STG.E [R4.64], R65 ;  /* 0x0000004104003986 */ /* 0x0003e2000c101904 */
[----:B------:R-:W-:Y:S02]  /*29330*/  LEA.HI.X.SX32 R9, R9, R17, 0x2, P6 ;  /* 0x0000001109097211 */ /* 0x000fe400030f16ff */
[----:B------:R-:W-:-:S02]  /*29340*/  LEA R18, P6, R19, R16, 0x2 ;  /* 0x0000001013127211 */ /* 0x000fc400078c10ff */
[----:B------:R-:W-:Y:S02]  /*29350*/  ISETP.LT.AND P4, PT, R0, c[0x0][0x17c], !P0 ;  /* 0x00005f0000007a0c */ /* 0x000fe40004781270 */
[----:B------:R-:W-:Y:S01]  /*29360*/  IADD3 R0, R232, 0xce, RZ ;  /* 0x000000cee8007810 */ /* 0x000fe20007ffe0ff */
[----:B------:R2:W-:Y:S01]  /*29370*/  @P1 STG.E [R12.64], R60 ;  /* 0x0000003c0c001986 */ /* 0x0005e2000c101904 */
[C---:B-1----:R-:W-:Y:S02]  /*29380*/  IADD3 R5, R19.reuse, c[0x0][0x198], RZ ;  /* 0x0000660013057a10 */ /* 0x042fe40007ffe0ff */
[----:B------:R-:W-:Y:S02]  /*29390*/  LEA.HI.X.SX32 R19, R19, R17, 0x2, P6 ;  /* 0x0000001113137211 */ /* 0x000fe400030f16ff */
[----:B------:R-:W-:Y:S02]  /*293a0*/  LEA R4, P6, R5, R16, 0x2 ;  /* 0x0000001005047211 */ /* 0x000fe400078c10ff */
[----:B------:R-:W-:-:S02]  /*293b0*/  ISETP.LT.AND P3, PT, R0, c[0x0][0x17c], !P0 ;  /* 0x00005f0000007a0c */ /* 0x000fc40004761270 */
[C---:B--2---:R-:W-:Y:S02]  /*293c0*/  IADD3 R13, R5.reuse, c[0x0][0x198], RZ ;  /* 0x00006600050d7a10 */ /* 0x044fe40007ffe0ff */
[----:B------:R-:W-:Y:S01]  /*293d0*/  IADD3 R0, R232, 0xcf, RZ ;  /* 0x000000cfe8007810 */ /* 0x000fe20007ffe0ff */
[----:B------:R1:W-:Y:S01]  /*293e0*/  @P5 STG.E [R8.64], R61 ;  /* 0x0000003d08005986 */ /* 0x0003e2000c101904 */
[----:B------:R-:W-:Y:S02]  /*293f0*/  LEA.HI.X.SX32 R5, R5, R17, 0x2, P6 ;  /* 0x0000001105057211 */ /* 0x000fe400030f16ff */
[C---:B------:R-:W-:Y:S02]  /*29400*/  LEA R12, P6, R13.reuse, R16, 0x2 ;  /* 0x000000100d0c7211 */ /* 0x040fe400078c10ff */
[----:B------:R-:W-:Y:S02]  /*29410*/  ISETP.LT.AND P1, PT, R0, c[0x0][0x17c], !P0 ;  /* 0x00005f0000007a0c */ /* 0x000fe40004721270 */
[----:B------:R-:W-:Y:S01]  /*29420*/  IADD3 R0, R232, 0xd0, RZ ;  /* 0x000000d0e8007810 */ /* 0x000fe20007ffe0ff */
[----:B------:R2:W-:Y:S01]  /*29430*/  @P2 STG.E [R18.64], R56 ;  /* 0x0000003812002986 */ /* 0x0005e2000c101904 */
[----:B-1----:R-:W-:-:S02]  /*29440*/  IADD3 R9, R13, c[0x0][0x198], RZ ;  /* 0x000066000d097a10 */ /* 0x002fc40007ffe0ff */
        /* <DEDUP_REMOVED lines=8> */
[----:B------:R-:W-:Y:S02]  /*294d0*/  ISETP.LT.AND P2, PT, R0, c[0x0][0x17c], !P0 ;  /* 0x00005f0000007a0c */ /* 0x000fe40004741270 */
[----:B------:R-:W-:Y:S01]  /*294e0*/  IADD3 R0, R232, 0xd2, RZ ;  /* 0x000000d2e8007810 */ /* 0x000fe20007ffe0ff */
[----:B------:R2:W-:Y:S01]  /*294f0*/  @P3 STG.E [R12.64], R52 ;  /* 0x000000340c003986 */ /* 0x0005e2000c101904 */
[C---:B-1----:R-:W-:Y:S02]  /*29500*/  IADD3 R5, R19.reuse, c[0x0][0x198], RZ ;  /* 0x0000660013057a10 */ /* 0x042fe40007ffe0ff */
[----:B------:R-:W-:Y:S02]  /*29510*/  LEA.HI.X.SX32 R19, R19, R17, 0x2, P6 ;  /* 0x0000001113137211 */ /* 0x000fe400030f16ff */
[----:B------:R-:W-:-:S02]  /*29520*/  LEA R4, P6, R5, R16, 0x2 ;  /* 0x0000001005047211 */ /* 0x000fc400078c10ff */
[----:B------:R-:W-:Y:S02]  /*29530*/  ISETP.LT.AND P4, PT, R0, c[0x0][0x17c], !P0 ;  /* 0x00005f0000007a0c */ /* 0x000fe40004781270 */
[C---:B--2---:R-:W-:Y:S02]  /*29540*/  IADD3 R13, R5.reuse, c[0x0][0x198], RZ ;  /* 0x00006600050d7a10 */ /* 0x044fe40007ffe0ff */
[----:B------:R-:W-:Y:S01]  /*29550*/  IADD3 R0, R232, 0xd3, RZ ;  /* 0x000000d3e8007810 */ /* 0x000fe20007ffe0ff */
[----:B------:R1:W-:Y:S01]  /*29560*/  @P1 STG.E [R8.64], R53 ;  /* 0x0000003508001986 */ /* 0x0003e2000c101904 */
[----:B------:R-:W-:Y:S02]  /*29570*/  LEA.HI.X.SX32 R5, R5, R17, 0x2, P6 ;  /* 0x0000001105057211 */ /* 0x000fe400030f16ff */
[----:B------:R-:W-:Y:S02]  /*29580*/  LEA R12, P6, R13, R16, 0x2 ;  /* 0x000000100d0c7211 */ /* 0x000fe400078c10ff */
[----:B------:R-:W-:-:S02]  /*29590*/  ISETP.LT.AND P3, PT, R0, c[0x0][0x17c], !P0 ;  /* 0x00005f0000007a0c */ /* 0x000fc40004761270 */
[----:B------:R-:W-:Y:S01]  /*295a0*/  IADD3 R0, R232, 0xd4, RZ ;  /* 0x000000d4e8007810 */ /* 0x000fe20007ffe0ff */
[----:B------:R2:W-:Y:S01]  /*295b0*/  @P5 STG.E [R18.64], R48 ;  /* 0x0000003012005986 */ /* 0x0005e2000c101904 */
[C---:B-1----:R-:W-:Y:S02]  /*295c0*/  IADD3 R9, R13.reuse, c[0x0][0x198], RZ ;  /* 0x000066000d097a10 */ /* 0x042fe40007ffe0ff */
[----:B------:R-:W-:Y:S02]  /*295d0*/  LEA.HI.X.SX32 R13, R13, R17, 0x2, P6 ;  /* 0x000000110d0d7211 */ /* 0x000fe400030f16ff */
[C---:B------:R-:W-:Y:S02]  /*295e0*/  LEA R8, P6, R9.reuse, R16, 0x2 ;  /* 0x0000001009087211 */ /* 0x040fe400078c10ff */
[----:B------:R-:W-:Y:S02]  /*295f0*/  ISETP.LT.AND P1, PT, R0, c[0x0][0x17c], !P0 ;  /* 0x00005f0000007a0c */ /* 0x000fe40004721270 */
[----:B--2---:R-:W-:-:S02]  /*29600*/  IADD3 R19, R9, c[0x0][0x198], RZ ;  /* 0x0000660009137a10 */ /* 0x004fc40007ffe0ff */
[----:B------:R-:W-:Y:S01]  /*29610*/  IADD3 R0, R232, 0xd5, RZ ;  /* 0x000000d5e8007810 */ /* 0x000fe20007ffe0ff */
[----:B------:R1:W-:Y:S01]  /*29620*/  @P2 STG.E [R4.64], R49 ;  /* 0x0000003104002986 */ /* 0x0003e2000c101904 */
[-C--:B------:R-:W-:Y:S02]  /*29630*/  LEA.HI.X.SX32 R9, R9, R17.reuse, 0x2, P6 ;  /* 0x0000001109097211 */ /* 0x080fe400030f16ff */
[C---:B------:R-:W-:Y:S02]  /*29640*/  LEA R18, P6, R19.reuse, R16, 0x2 ;  /* 0x0000001013127211 */ /* 0x040fe400078c10ff */
[----:B------:R-:W-:Y:S01]  /*29650*/  ISETP.LT.AND P5, PT, R0, c[0x0][0x17c], !P0 ;  /* 0x00005f0000007a0c */ /* 0x000fe200047a1270 */
[----:B------:R2:W-:Y:S01]  /*29660*/  @P4 STG.E [R12.64], R44 ;  /* 0x0000002c0c004986 */ /* 0x0005e2000c101904 */
[C---:B-1----:R-:W-:Y:S02]  /*29670*/  IADD3 R5, R19.reuse, c[0x0][0x198], RZ ;  /* 0x0000660013057a10 */ /* 0x042fe40007ffe0ff */
[----:B------:R-:W-:-:S02]  /*29680*/  LEA.HI.X.SX32 R19, R19, R17, 0x2, P6 ;  /* 0x0000001113137211 */ /* 0x000fc400030f16ff */
[C---:B------:R-:W-:Y:S02]  /*29690*/  LEA R4, P6, R5.reuse, R16, 0x2 ;  /* 0x0000001005047211 */ /* 0x040fe400078c10ff */
[C---:B--2---:R-:W-:Y:S02]  /*296a0*/  IADD3 R13, R5.reuse, c[0x0][0x198], RZ ;  /* 0x00006600050d7a10 */ /* 0x044fe40007ffe0ff */
[C---:B------:R-:W-:Y:S02]  /*296b0*/  IADD3 R0, R232.reuse, 0xd6, RZ ;  /* 0x000000d6e8007810 */ /* 0x040fe40007ffe0ff */
[----:B------:R-:W-:Y:S02]  /*296c0*/  LEA.HI.X.SX32 R5, R5, R17, 0x2, P6 ;  /* 0x0000001105057211 */ /* 0x000fe400030f16ff */
[----:B------:R-:W-:Y:S01]  /*296d0*/  IADD3 R2, R13, c[0x0][0x198], RZ ;  /* 0x000066000d027a10 */ /* 0x000fe20007ffe0ff */
[----:B------:R-:W-:Y:S01]  /*296e0*/  @P3 STG.E [R8.64], R45 ;  /* 0x0000002d08003986 */ /* 0x000fe2000c101904 */
[----:B------:R-:W-:-:S02]  /*296f0*/  IADD3 R24, R232, 0xd9, RZ ;  /* 0x000000d9e8187810 */ /* 0x000fc40007ffe0ff */
[----:B------:R-:W-:Y:S01]  /*29700*/  ISETP.LT.AND P2, PT, R0, c[0x0][0x17c], !P0 ;  /* 0x00005f0000007a0c */ /* 0x000fe20004741270 */
[----:B------:R1:W-:Y:S01]  /*29710*/  @P1 STG.E [R18.64], R40 ;  /* 0x0000002812001986 */ /* 0x0003e2000c101904 */
[----:B------:R-:W-:Y:S02]  /*29720*/  IADD3 R0, R232, 0xd7, RZ ;  /* 0x000000d7e8007810 */ /* 0x000fe40007ffe0ff */
[----:B------:R-:W-:Y:S01]  /*29730*/  LEA R12, P6, R13, R16, 0x2 ;  /* 0x000000100d0c7211 */ /* 0x000fe200078c10ff */
[----:B------:R2:W-:Y:S01]  /*29740*/  @P5 STG.E [R4.64], R41 ;  /* 0x0000002904005986 */ /* 0x0005e2000c101904 */
[----:B------:R-:W-:Y:S02]  /*29750*/  ISETP.LT.AND P5, PT, R24, c[0x0][0x17c], !P0 ;  /* 0x00005f0018007a0c */ /* 0x000fe400047a1270 */
[----:B------:R-:W-:Y:S01]  /*29760*/  ISETP.LT.AND P4, PT, R0, c[0x0][0x17c], !P0 ;  /* 0x00005f0000007a0c */ /* 0x000fe20004781270 */
[----:B------:R-:W4:Y:S01]  /*29770*/  LDS.128 R24, [R252+0x1800] ;  /* 0x00180000fc187984 */ /* 0x000f220000000c00 */
[----:B-1----:R-:W-:-:S02]  /*29780*/  IADD3 R19, R2, c[0x0][0x198], RZ ;  /* 0x0000660002137a10 */ /* 0x002fc40007ffe0ff */
[----:B------:R-:W-:Y:S02]  /*29790*/  IADD3 R0, R232, 0xd8, RZ ;  /* 0x000000d8e8007810 */ /* 0x000fe40007ffe0ff */
[----:B------:R-:W-:Y:S02]  /*297a0*/  IADD3 R32, R19, c[0x0][0x198], RZ ;  /* 0x0000660013207a10 */ /* 0x000fe40007ffe0ff */
[----:B------:R-:W-:Y:S02]  /*297b0*/  LEA.HI.X.SX32 R13, R13, R17, 0x2, P6 ;  /* 0x000000110d0d7211 */ /* 0x000fe400030f16ff */
[----:B------:R-:W-:Y:S02]  /*297c0*/  ISETP.LT.AND P3, PT, R0, c[0x0][0x17c], !P0 ;  /* 0x00005f0000007a0c */ /* 0x000fe40004761270 */
[-C--:B--2---:R-:W-:Y:S01]  /*297d0*/  LEA R4, P6, R32, R16.reuse, 0x2 ;  /* 0x0000001020047211 */ /* 0x084fe200078c10ff */
[----:B------:R1:W-:Y:S01]  /*297e0*/  @P2 STG.E [R12.64], R36 ;  /* 0x000000240c002986 */ /* 0x0003e2000c101904 */
[----:B------:R-:W-:-:S02]  /*297f0*/  LEA R8, P1, R2, R16, 0x2 ;  /* 0x0000001002087211 */ /* 0x000fc400078210ff */
[C---:B------:R-:W-:Y:S02]  /*29800*/  LEA R18, P2, R19.reuse, R16, 0x2 ;  /* 0x0000001013127211 */ /* 0x040fe400078410ff */
[-C--:B------:R-:W-:Y:S02]  /*29810*/  LEA.HI.X.SX32 R5, R32, R17.reuse, 0x2, P6 ;  /* 0x0000001120057211 */ /* 0x080fe400030f16ff */
[-C--:B------:R-:W-:Y:S02]  /*29820*/  LEA.HI.X.SX32 R9, R2, R17.reuse, 0x2, P1 ;  /* 0x0000001102097211 */ /* 0x080fe400008f16ff */
[----:B-1----:R-:W-:Y:S02]  /*29830*/  IADD3 R13, R32, c[0x0][0x198], RZ ;  /* 0x00006600200d7a10 */ /* 0x002fe40007ffe0ff */
[----:B------:R-:W1:Y:S01]  /*29840*/  LDS.128 R32, [R3+0x1800] ;  /* 0x0018000003207984 */ /* 0x000e620000000c00 */
[----:B------:R-:W-:Y:S02]  /*29850*/  IADD3 R0, R232, 0xda, RZ ;  /* 0x000000dae8007810 */ /* 0x000fe40007ffe0ff */
[----:B------:R-:W-:Y:S01]  /*29860*/  LEA.HI.X.SX32 R19, R19, R17, 0x2, P2 ;  /* 0x0000001113137211 */ /* 0x000fe200010f16ff */
[----:B------:R2:W-:Y:S01]  /*29870*/  @P4 STG.E [R8.64], R37 ;  /* 0x0000002508004986 */ /* 0x0005e2000c101904 */
[----:B------:R-:W-:-:S02]  /*29880*/  IADD3 R36, R13, c[0x0][0x198], RZ ;  /* 0x000066000d247a10 */ /* 0x000fc40007ffe0ff */
[----:B------:R-:W-:Y:S01]  /*29890*/  ISETP.LT.AND P1, PT, R0, c[0x0][0x17c], !P0 ;  /* 0x00005f0000007a0c */ /* 0x000fe20004721270 */
[----:B------:R5:W-:Y:S01]  /*298a0*/  @P3 STG.E [R18.64], R28 ;  /* 0x0000001c12003986 */ /* 0x000be2000c101904 */
[----:B------:R-:W-:Y:S02]  /*298b0*/  IADD3 R2, R232, 0xdb, RZ ;  /* 0x000000dbe8027810 */ /* 0x000fe40007ffe0ff */
[-C--:B------:R-:W-:Y:S02]  /*298c0*/  LEA R12, P6, R36, R16.reuse, 0x2 ;  /* 0x00000010240c7211 */ /* 0x080fe400078c10ff */
[----:B------:R-:W-:Y:S02]  /*298d0*/  ISETP.LT.AND P4, PT, R2, c[0x0][0x17c], !P0 ;  /* 0x00005f0002007a0c */ /* 0x000fe40004781270 */
[----:B--2---:R-:W-:Y:S02]  /*298e0*/  LEA R8, P3, R13, R16, 0x2 ;  /* 0x000000100d087211 */ /* 0x004fe400078610ff */
[----:B------:R-:W-:-:S02]  /*298f0*/  IADD3 R0, R232, 0xdc, RZ ;  /* 0x000000dce8007810 */ /* 0x000fc40007ffe0ff */
[-C--:B------:R-:W-:Y:S02]  /*29900*/  LEA.HI.X.SX32 R9, R13, R17.reuse, 0x2, P3 ;  /* 0x000000110d097211 */ /* 0x080fe400018f16ff */
[C---:B------:R-:W-:Y:S02]  /*29910*/  LEA.HI.X.SX32 R13, R36.reuse, R17, 0x2, P6 ;  /* 0x00000011240d7211 */ /* 0x040fe400030f16ff */
[----:B------:R-:W-:Y:S02]  /*29920*/  IADD3 R36, R36, c[0x0][0x198], RZ ;  /* 0x0000660024247a10 */ /* 0x000fe40007ffe0ff */
[----:B------:R-:W-:Y:S02]  /*29930*/  IADD3 R2, R232, 0xdd, RZ ;  /* 0x000000dde8027810 */ /* 0x000fe40007ffe0ff */
[----:B------:R-:W-:Y:S01]  /*29940*/  ISETP.LT.AND P2, PT, R0, c[0x0][0x17c], !P0 ;  /* 0x00005f0000007a0c */ /* 0x000fe20004741270 */
[----:B------:R2:W-:Y:S01]  /*29950*/  @P5 STG.E [R4.64], R29 ;  /* 0x0000001d04005986 */ /* 0x0005e2000c101904 */
[----:B-----5:R-:W-:-:S02]  /*29960*/  IADD3 R18, R36, c[0x0][0x198], RZ ;  /* 0x0000660024127a10 */ /* 0x020fc40007ffe0ff */
[----:B------:R-:W-:Y:S01]  /*29970*/  ISETP.LT.AND P5, PT, R2, c[0x0][0x17c], !P0 ;  /* 0x00005f0002007a0c */ /* 0x000fe200047a1270 */
[----:B---3--:R3:W-:Y:S01]  /*29980*/  @P1 STG.E [R8.64], R20 ;  /* 0x0000001408001986 */ /* 0x0087e2000c101904 */
[-C--:B------:R-:W-:Y:S02]  /*29990*/  LEA R2, P1, R36, R16.reuse, 0x2 ;  /* 0x0000001024027211 */ /* 0x080fe400078210ff */
[----:B------:R-:W-:Y:S01]  /*299a0*/  IADD3 R0, R232, 0xde, RZ ;  /* 0x000000dee8007810 */ /* 0x000fe20007ffe0ff */
[----:B------:R5:W-:Y:S01]  /*299b0*/  @P4 STG.E [R12.64], R21 ;  /* 0x000000150c004986 */ /* 0x000be2000c101904 */
[----:B------:R-:W-:Y:S02]  /*299c0*/  IADD3 R19, R18, c[0x0][0x198], RZ ;  /* 0x0000660012137a10 */ /* 0x000fe40007ffe0ff */
[----:B--2---:R-:W-:Y:S02]  /*299d0*/  IADD3 R5, R232, 0xdf, RZ ;  /* 0x000000dfe8057810 */ /* 0x004fe40007ffe0ff */
[----:B------:R-:W-:-:S02]  /*299e0*/  LEA R4, P6, R18, R16, 0x2 ;  /* 0x0000001012047211 */ /* 0x000fc400078c10ff */
[-C--:B------:R-:W-:Y:S02]  /*299f0*/  LEA.HI.X.SX32 R3, R36, R17.reuse, 0x2, P1 ;  /* 0x0000001124037211 */ /* 0x080fe400008f16ff */
[----:B------:R-:W-:Y:S02]  /*29a00*/  ISETP.LT.AND P4, PT, R5, c[0x0][0x17c], !P0 ;  /* 0x00005f0005007a0c */ /* 0x000fe40004781270 */
[----:B------:R-:W-:Y:S02]  /*29a10*/  ISETP.LT.AND P3, PT, R0, c[0x0][0x17c], !P0 ;  /* 0x00005f0000007a0c */ /* 0x000fe40004761270 */
[----:B------:R-:W-:Y:S02]  /*29a20*/  LEA.HI.X.SX32 R5, R18, R17, 0x2, P6 ;  /* 0x0000001112057211 */ /* 0x000fe400030f16ff */
[C---:B------:R-:W-:Y:S01]  /*29a30*/  IADD3 R18, R19.reuse, c[0x0][0x198], RZ ;  /* 0x0000660013127a10 */ /* 0x040fe20007ffe0ff */
[----:B----4-:R2:W-:Y:S01]  /*29a40*/  @P2 STG.E [R2.64], R24 ;  /* 0x0000001802002986 */ /* 0x0105e2000c101904 */
[----:B---3--:R-:W-:-:S02]  /*29a50*/  LEA R8, P2, R19, R16, 0x2 ;  /* 0x0000001013087211 */ /* 0x008fc400078410ff */
[----:B-----5:R-:W-:Y:S02]  /*29a60*/  IADD3 R13, R232, 0xe1, RZ ;  /* 0x000000e1e80d7810 */ /* 0x020fe40007ffe0ff */
[----:B------:R-:W-:Y:S01]  /*29a70*/  LEA R12, P6, R18, R16, 0x2 ;  /* 0x00000010120c7211 */ /* 0x000fe200078c10ff */
[----:B------:R3:W-:Y:S01]  /*29a80*/  @P5 STG.E [R4.64], R25 ;  /* 0x0000001904005986 */ /* 0x0007e2000c101904 */
[-C--:B------:R-:W-:Y:S02]  /*29a90*/  LEA.HI.X.SX32 R9, R19, R17.reuse, 0x2, P2 ;  /* 0x0000001113097211 */ /* 0x080fe400010f16ff */
[----:B------:R-:W-:Y:S02]  /*29aa0*/  ISETP.LT.AND P5, PT, R13, c[0x0][0x17c], !P0 ;  /* 0x00005f000d007a0c */ /* 0x000fe400047a1270 */
[----:B------:R-:W-:Y:S02]  /*29ab0*/  IADD3 R0, R232, 0xe0, RZ ;  /* 0x000000e0e8007810 */ /* 0x000fe40007ffe0ff */
[----:B------:R-:W-:-:S02]  /*29ac0*/  LEA.HI.X.SX32 R13, R18, R17, 0x2, P6 ;  /* 0x00000011120d7211 */ /* 0x000fc400030f16ff */
[----:B------:R-:W-:Y:S01]  /*29ad0*/  IADD3 R18, R18, c[0x0][0x198], RZ ;  /* 0x0000660012127a10 */ /* 0x000fe20007ffe0ff */
[----:B-1----:R-:W-:Y:S01]  /*29ae0*/  @P3 STG.E [R8.64], R32 ;  /* 0x0000002008003986 */ /* 0x002fe2000c101904 */
[----:B------:R-:W-:Y:S02]  /*29af0*/  ISETP.LT.AND P1, PT, R0, c[0x0][0x17c], !P0 ;  /* 0x00005f0000007a0c */ /* 0x000fe40004721270 */
[C---:B------:R-:W-:Y:S02]  /*29b00*/  IADD3 R19, R18.reuse, c[0x0][0x198], RZ ;  /* 0x0000660012137a10 */ /* 0x040fe40007ffe0ff */
[-C--:B--2---:R-:W-:Y:S02]  /*29b10*/  LEA R2, P3, R18, R16.reuse, 0x2 ;  /* 0x0000001012027211 */ /* 0x084fe400078610ff */
[----:B---3--:R-:W-:Y:S02]  /*29b20*/  IADD3 R5, R232, 0xe3, RZ ;  /* 0x000000e3e8057810 */ /* 0x008fe40007ffe0ff */
[----:B------:R-:W-:-:S02]  /*29b30*/  LEA R4, P6, R19, R16, 0x2 ;  /* 0x0000001013047211 */ /* 0x000fc400078c10ff */
[-C--:B------:R-:W-:Y:S01]  /*29b40*/  LEA.HI.X.SX32 R3, R18, R17.reuse, 0x2, P3 ;  /* 0x0000001112037211 */ /* 0x080fe200018f16ff */
[----:B------:R1:W-:Y:S01]  /*29b50*/  @P4 STG.E [R12.64], R33 ;  /* 0x000000210c004986 */ /* 0x0003e2000c101904 */
[----:B------:R-:W-:Y:S02]  /*29b60*/  IADD3 R0, R232, 0xe2, RZ ;  /* 0x000000e2e8007810 */ /* 0x000fe40007ffe0ff */
[----:B------:R-:W-:Y:S02]  /*29b70*/  IADD3 R18, R19, c[0x0][0x198], RZ ;  /* 0x0000660013127a10 */ /* 0x000fe40007ffe0ff */
[----:B------:R-:W-:Y:S02]  /*29b80*/  ISETP.LT.AND P4, PT, R5, c[0x0][0x17c], !P0 ;  /* 0x00005f0005007a0c */ /* 0x000fe40004781270 */
[----:B------:R-:W-:Y:S02]  /*29b90*/  LEA.HI.X.SX32 R5, R19, R17, 0x2, P6 ;  /* 0x0000001113057211 */ /* 0x000fe400030f16ff */
[----:B------:R-:W-:-:S02]  /*29ba0*/  ISETP.LT.AND P2, PT, R0, c[0x0][0x17c], !P0 ;  /* 0x00005f0000007a0c */ /* 0x000fc40004741270 */
[----:B------:R-:W-:Y:S01]  /*29bb0*/  IADD3 R19, R18, c[0x0][0x198], RZ ;  /* 0x0000660012137a10 */ /* 0x000fe20007ffe0ff */
[----:B------:R2:W-:Y:S01]  /*29bc0*/  @P1 STG.E [R2.64], R6 ;  /* 0x0000000602001986 */ /* 0x0005e2000c101904 */
[----:B-1----:R-:W-:Y:S02]  /*29bd0*/  IADD3 R13, R232, 0xe5, RZ ;  /* 0x000000e5e80d7810 */ /* 0x002fe40007ffe0ff */
[-C--:B------:R-:W-:Y:S02]  /*29be0*/  LEA R8, P1, R18, R16.reuse, 0x2 ;  /* 0x0000001012087211 */ /* 0x080fe400078210ff */
[----:B------:R-:W-:Y:S01]  /*29bf0*/  LEA R12, P6, R19, R16, 0x2 ;  /* 0x00000010130c7211 */ /* 0x000fe200078c10ff */
[----:B------:R1:W-:Y:S01]  /*29c00*/  @P5 STG.E [R4.64], R7 ;  /* 0x0000000704005986 */ /* 0x0003e2000c101904 */
[----:B------:R-:W-:Y:S02]  /*29c10*/  IADD3 R0, R232, 0xe4, RZ ;  /* 0x000000e4e8007810 */ /* 0x000fe40007ffe0ff */
[----:B------:R-:W-:-:S02]  /*29c20*/  ISETP.LT.AND P5, PT, R13, c[0x0][0x17c], !P0 ;  /* 0x00005f000d007a0c */ /* 0x000fc400047a1270 */
[-C--:B------:R-:W-:Y:S02]  /*29c30*/  LEA.HI.X.SX32 R9, R18, R17.reuse, 0x2, P1 ;  /* 0x0000001112097211 */ /* 0x080fe400008f16ff */
[C---:B------:R-:W-:Y:S02]  /*29c40*/  LEA.HI.X.SX32 R13, R19.reuse, R17, 0x2, P6 ;  /* 0x00000011130d7211 */ /* 0x040fe400030f16ff */
[----:B------:R-:W-:Y:S02]  /*29c50*/  IADD3 R19, R19, c[0x0][0x198], RZ ;  /* 0x0000660013137a10 */ /* 0x000fe40007ffe0ff */
[----:B------:R-:W-:Y:S01]  /*29c60*/  ISETP.LT.AND P3, PT, R0, c[0x0][0x17c], !P0 ;  /* 0x00005f0000007a0c */ /* 0x000fe20004761270 */
[----:B------:R3:W-:Y:S01]  /*29c70*/  @P2 STG.E [R8.64], R10 ;  /* 0x0000000a08002986 */ /* 0x0007e2000c101904 */
[C---:B--2---:R-:W-:Y:S02]  /*29c80*/  IADD3 R6, R19.reuse, c[0x0][0x198], RZ ;  /* 0x0000660013067a10 */ /* 0x044fe40007ffe0ff */
[----:B------:R-:W-:-:S02]  /*29c90*/  LEA R2, P2, R19, R16, 0x2 ;  /* 0x0000001013027211 */ /* 0x000fc400078410ff */
[C---:B------:R-:W-:Y:S02]  /*29ca0*/  IADD3 R0, R232.reuse, 0xe6, RZ ;  /* 0x000000e6e8007810 */ /* 0x040fe40007ffe0ff */
[----:B-1----:R-:W-:Y:S02]  /*29cb0*/  IADD3 R5, R232, 0xe7, RZ ;  /* 0x000000e7e8057810 */ /* 0x002fe40007ffe0ff */
[C---:B------:R-:W-:Y:S02]  /*29cc0*/  IADD3 R7, R6.reuse, c[0x0][0x198], RZ ;  /* 0x0000660006077a10 */ /* 0x040fe40007ffe0ff */
[----:B------:R-:W-:Y:S02]  /*29cd0*/  LEA R4, P6, R6, R16, 0x2 ;  /* 0x0000001006047211 */ /* 0x000fe400078c10ff */
[----:B------:R-:W-:Y:S01]  /*29ce0*/  LEA.HI.X.SX32 R3, R19, R17, 0x2, P2 ;  /* 0x0000001113037211 */ /* 0x000fe200010f16ff */
[----:B------:R1:W-:Y:S01]  /*29cf0*/  @P4 STG.E [R12.64], R11 ;  /* 0x0000000b0c004986 */ /* 0x0003e2000c101904 */
[----:B------:R-:W-:-:S02]  /*29d00*/  ISETP.LT.AND P1, PT, R0, c[0x0][0x17c], !P0 ;  /* 0x00005f0000007a0c */ /* 0x000fc40004721270 */
[----:B------:R-:W-:Y:S02]  /*29d10*/  ISETP.LT.AND P4, PT, R5, c[0x0][0x17c], !P0 ;  /* 0x00005f0005007a0c */ /* 0x000fe40004781270 */
[C---:B---3--:R-:W-:Y:S01]  /*29d20*/  IADD3 R10, R7.reuse, c[0x0][0x198], RZ ;  /* 0x00006600070a7a10 */ /* 0x048fe20007ffe0ff */
[----:B------:R2:W-:Y:S01]  /*29d30*/  @P3 STG.E [R2.64], R14 ;  /* 0x0000000e02003986 */ /* 0x0005e2000c101904 */
[----:B------:R-:W-:Y:S02]  /*29d40*/  LEA.HI.X.SX32 R5, R6, R17, 0x2, P6 ;  /* 0x0000001106057211 */ /* 0x000fe400030f16ff */
[-C--:B------:R-:W-:Y:S02]  /*29d50*/  LEA R6, P3, R7, R16.reuse, 0x2 ;  /* 0x0000001007067211 */ /* 0x080fe400078610ff */
[----:B------:R-:W-:Y:S02]  /*29d60*/  IADD3 R9, R232, 0xe9, RZ ;  /* 0x000000e9e8097810 */ /* 0x000fe40007ffe0ff */
[----:B------:R-:W-:Y:S01]  /*29d70*/  LEA R8, P6, R10, R16, 0x2 ;  /* 0x000000100a087211 */ /* 0x000fe200078c10ff */
[----:B------:R3:W-:Y:S01]  /*29d80*/  @P5 STG.E [R4.64], R15 ;  /* 0x0000000f04005986 */ /* 0x0007e2000c101904 */
[----:B------:R-:W-:-:S02]  /*29d90*/  IADD3 R0, R232, 0xe8, RZ ;  /* 0x000000e8e8007810 */ /* 0x000fc40007ffe0ff */
[-C--:B------:R-:W-:Y:S02]  /*29da0*/  LEA.HI.X.SX32 R7, R7, R17.reuse, 0x2, P3 ;  /* 0x0000001107077211 */ /* 0x080fe400018f16ff */
[----:B------:R-:W-:Y:S02]  /*29db0*/  ISETP.LT.AND P5, PT, R9, c[0x0][0x17c], !P0 ;  /* 0x00005f0009007a0c */ /* 0x000fe400047a1270 */
[C---:B------:R-:W-:Y:S02]  /*29dc0*/  LEA.HI.X.SX32 R9, R10.reuse, R17, 0x2, P6 ;  /* 0x000000110a097211 */ /* 0x040fe400030f16ff */
[----:B------:R-:W-:Y:S01]  /*29dd0*/  IADD3 R10, R10, c[0x0][0x198], RZ ;  /* 0x000066000a0a7a10 */ /* 0x000fe20007ffe0ff */
[----:B------:R4:W-:Y:S01]  /*29de0*/  @P1 STG.E [R6.64], R70 ;  /* 0x0000004606001986 */ /* 0x0009e2000c101904 */
[----:B------:R-:W-:Y:S02]  /*29df0*/  ISETP.LT.AND P2, PT, R0, c[0x0][0x17c], !P0 ;  /* 0x00005f0000007a0c */ /* 0x000fe40004741270 */
[----:B-1----:R-:W-:-:S02]  /*29e00*/  IADD3 R11, R10, c[0x0][0x198], RZ ;  /* 0x000066000a0b7a10 */ /* 0x002fc40007ffe0ff */
[-C--:B--2---:R-:W-:Y:S02]  /*29e10*/  LEA R2, P1, R10, R16.reuse, 0x2 ;  /* 0x000000100a027211 */ /* 0x084fe400078210ff */
[C---:B---3--:R-:W-:Y:S02]  /*29e20*/  IADD3 R5, R232.reuse, 0xeb, RZ ;  /* 0x000000ebe8057810 */ /* 0x048fe40007ffe0ff */
[----:B------:R-:W-:Y:S02]  /*29e30*/  IADD3 R0, R232, 0xea, RZ ;  /* 0x000000eae8007810 */ /* 0x000fe40007ffe0ff */
[C---:B------:R-:W-:Y:S02]  /*29e40*/  LEA R4, P6, R11.reuse, R16, 0x2 ;  /* 0x000000100b047211 */ /* 0x040fe400078c10ff */
[----:B------:R-:W-:Y:S01]  /*29e50*/  LEA.HI.X.SX32 R3, R10, R17, 0x2, P1 ;  /* 0x000000110a037211 */ /* 0x000fe200008f16ff */
[----:B------:R1:W-:Y:S01]  /*29e60*/  @P4 STG.E [R8.64], R71 ;  /* 0x0000004708004986 */ /* 0x0003e2000c101904 */
[----:B------:R-:W-:-:S02]  /*29e70*/  IADD3 R10, R11, c[0x0][0x198], RZ ;  /* 0x000066000b0a7a10 */ /* 0x000fc40007ffe0ff */
[----:B------:R-:W-:Y:S02]  /*29e80*/  ISETP.LT.AND P4, PT, R5, c[0x0][0x17c], !P0 ;  /* 0x00005f0005007a0c */ /* 0x000fe40004781270 */
[----:B------:R-:W-:Y:S02]  /*29e90*/  ISETP.LT.AND P3, PT, R0, c[0x0][0x17c], !P0 ;  /* 0x00005f0000007a0c */ /* 0x000fe40004761270 */
[----:B------:R-:W-:Y:S02]  /*29ea0*/  LEA.HI.X.SX32 R5, R11, R17, 0x2, P6 ;  /* 0x000000110b057211 */ /* 0x000fe400030f16ff */
[C---:B------:R-:W-:Y:S01]  /*29eb0*/  IADD3 R11, R10.reuse, c[0x0][0x198], RZ ;  /* 0x000066000a0b7a10 */ /* 0x040fe20007ffe0ff */
[----:B------:R2:W-:Y:S01]  /*29ec0*/  @P2 STG.E [R2.64], R66 ;  /* 0x0000004202002986 */ /* 0x0005e2000c101904 */
[----:B----4-:R-:W-:Y:S02]  /*29ed0*/  LEA R6, P2, R10, R16, 0x2 ;  /* 0x000000100a067211 */ /* 0x010fe400078410ff */
[----:B-1----:R-:W-:-:S02]  /*29ee0*/  IADD3 R9, R232, 0xed, RZ ;  /* 0x000000ede8097810 */ /* 0x002fc40007ffe0ff */
[----:B------:R-:W-:Y:S01]  /*29ef0*/  LEA R8, P6, R11, R16, 0x2 ;  /* 0x000000100b087211 */ /* 0x000fe200078c10ff */
[----:B------:R1:W-:Y:S01]  /*29f00*/  @P5 STG.E [R4.64], R67 ;  /* 0x0000004304005986 */ /* 0x0003e2000c101904 */
[----:B------:R-:W-:Y:S02]  /*29f10*/  IADD3 R0, R232, 0xec, RZ ;  /* 0x000000ece8007810 */ /* 0x000fe40007ffe0ff */
[-C--:B------:R-:W-:Y:S02]  /*29f20*/  LEA.HI.X.SX32 R7, R10, R17.reuse, 0x2, P2 ;  /* 0x000000110a077211 */ /* 0x080fe400010f16ff */
[----:B------:R-:W-:Y:S02]  /*29f30*/  ISETP.LT.AND P5, PT, R9, c[0x0][0x17c], !P0 ;  /* 0x00005f0009007a0c */ /* 0x000fe400047a1270 */
[C---:B------:R-:W-:Y:S02]  /*29f40*/  LEA.HI.X.SX32 R9, R11.reuse, R17, 0x2, P6 ;  /* 0x000000110b097211 */ /* 0x040fe400030f16ff */
[----:B------:R-:W-:Y:S01]  /*29f50*/  IADD3 R11, R11, c[0x0][0x198], RZ ;  /* 0x000066000b0b7a10 */ /* 0x000fe20007ffe0ff */
[----:B------:R3:W-:Y:S01]  /*29f60*/  @P3 STG.E [R6.64], R62 ;  /* 0x0000003e06003986 */ /* 0x0007e2000c101904 */
[----:B------:R-:W-:-:S02]  /*29f70*/  ISETP.LT.AND P1, PT, R0, c[0x0][0x17c], !P0 ;  /* 0x00005f0000007a0c */ /* 0x000fc40004721270 */
[C---:B------:R-:W-:Y:S02]  /*29f80*/  IADD3 R10, R11.reuse, c[0x0][0x198], RZ ;  /* 0x000066000b0a7a10 */ /* 0x040fe40007ffe0ff */
[CC--:B--2---:R-:W-:Y:S02]  /*29f90*/  LEA R2, P3, R11.reuse, R16.reuse, 0x2 ;  /* 0x000000100b027211 */ /* 0x0c4fe400078610ff */
[C---:B-1----:R-:W-:Y:S02]  /*29fa0*/  IADD3 R5, R232.reuse, 0xef, RZ ;  /* 0x000000efe8057810 */ /* 0x042fe40007ffe0ff */
        /* <DEDUP_REMOVED lines=10> */
[----:B---3--:R-:W-:Y:S02]  /*2a050*/  LEA R6, P1, R11, R16, 0x2 ;  /* 0x000000100b067211 */ /* 0x008fe400078210ff */
[----:B-1----:R-:W-:-:S02]  /*2a060*/  IADD3 R9, R232, 0xf1, RZ ;  /* 0x000000f1e8097810 */ /* 0x002fc40007ffe0ff */
[----:B------:R-:W-:Y:S01]  /*2a070*/  LEA R8, P6, R10, R16, 0x2 ;  /* 0x000000100a087211 */ /* 0x000fe200078c10ff */
[----:B------:R1:W-:Y:S01]  /*2a080*/  @P5 STG.E [R4.64], R59 ;  /* 0x0000003b04005986 */ /* 0x0003e2000c101904 */
[-C--:B------:R-:W-:Y:S02]  /*2a090*/  LEA.HI.X.SX32 R7, R11, R17.reuse, 0x2, P1 ;  /* 0x000000110b077211 */ /* 0x080fe400008f16ff */
[----:B------:R-:W-:Y:S02]  /*2a0a0*/  ISETP.LT.AND P5, PT, R9, c[0x0][0x17c], !P0 ;  /* 0x00005f0009007a0c */ /* 0x000fe400047a1270 */
[----:B------:R-:W-:Y:S02]  /*2a0b0*/  IADD3 R0, R232, 0xf0, RZ ;  /* 0x000000f0e8007810 */ /* 0x000fe40007ffe0ff */
[C---:B------:R-:W-:Y:S02]  /*2a0c0*/  LEA.HI.X.SX32 R9, R10.reuse, R17, 0x2, P6 ;  /* 0x000000110a097211 */ /* 0x040fe400030f16ff */
[----:B------:R-:W-:Y:S01]  /*2a0d0*/  IADD3 R10, R10, c[0x0][0x198], RZ ;  /* 0x000066000a0a7a10 */ /* 0x000fe20007ffe0ff */
[----:B------:R-:W-:Y:S01]  /*2a0e0*/  @P2 STG.E [R6.64], R54 ;  /* 0x0000003606002986 */ /* 0x000fe2000c101904 */
[----:B------:R-:W-:-:S02]  /*2a0f0*/  ISETP.LT.AND P3, PT, R0, c[0x0][0x17c], !P0 ;  /* 0x00005f0000007a0c */ /* 0x000fc40004761270 */
[C---:B------:R-:W-:Y:S02]  /*2a100*/  IADD3 R11, R10.reuse, c[0x0][0x198], RZ ;  /* 0x000066000a0b7a10 */ /* 0x040fe40007ffe0ff */
[-C--:B--2---:R-:W-:Y:S02]  /*2a110*/  LEA R2, P2, R10, R16.reuse, 0x2 ;  /* 0x000000100a027211 */ /* 0x084fe400078410ff */
[----:B-1----:R-:W-:Y:S02]  /*2a120*/  IADD3 R5, R232, 0xf3, RZ ;  /* 0x000000f3e8057810 */ /* 0x002fe40007ffe0ff */
[----:B------:R-:W-:Y:S02]  /*2a130*/  LEA R4, P6, R11, R16, 0x2 ;  /* 0x000000100b047211 */ /* 0x000fe400078c10ff */
[----:B------:R-:W-:Y:S01]  /*2a140*/  LEA.HI.X.SX32 R3, R10, R17, 0x2, P2 ;  /* 0x000000110a037211 */ /* 0x000fe200010f16ff */
[----:B------:R1:W-:Y:S01]  /*2a150*/  @P4 STG.E [R8.64], R55 ;  /* 0x0000003708004986 */ /* 0x0003e2000c101904 */
[----:B------:R-:W-:-:S02]  /*2a160*/  IADD3 R0, R232, 0xf2, RZ ;  /* 0x000000f2e8007810 */ /* 0x000fc40007ffe0ff */
[----:B------:R-:W-:Y:S02]  /*2a170*/  IADD3 R10, R11, c[0x0][0x198], RZ ;  /* 0x000066000b0a7a10 */ /* 0x000fe40007ffe0ff */
[----:B------:R-:W-:Y:S02]  /*2a180*/  ISETP.LT.AND P4, PT, R5, c[0x0][0x17c], !P0 ;  /* 0x00005f0005007a0c */ /* 0x000fe40004781270 */
[----:B------:R-:W-:Y:S02]  /*2a190*/  LEA.HI.X.SX32 R5, R11, R17, 0x2, P6 ;  /* 0x000000110b057211 */ /* 0x000fe400030f16ff */
[----:B------:R-:W-:Y:S02]  /*2a1a0*/  ISETP.LT.AND P1, PT, R0, c[0x0][0x17c], !P0 ;  /* 0x00005f0000007a0c */ /* 0x000fe40004721270 */
[----:B------:R-:W-:Y:S01]  /*2a1b0*/  IADD3 R11, R10, c[0x0][0x198], RZ ;  /* 0x000066000a0b7a10 */ /* 0x000fe20007ffe0ff */
[----:B------:R2:W-:Y:S01]  /*2a1c0*/  @P3 STG.E [R2.64], R50 ;  /* 0x0000003202003986 */ /* 0x0005e2000c101904 */
[----:B-1----:R-:W-:-:S02]  /*2a1d0*/  IADD3 R9, R232, 0xf5, RZ ;  /* 0x000000f5e8097810 */ /* 0x002fc40007ffe0ff */
[-C--:B------:R-:W-:Y:S02]  /*2a1e0*/  LEA R6, P3, R10, R16.reuse, 0x2 ;  /* 0x000000100a067211 */ /* 0x080fe400078610ff */
[----:B------:R-:W-:Y:S01]  /*2a1f0*/  LEA R8, P6, R11, R16, 0x2 ;  /* 0x000000100b087211 */ /* 0x000fe200078c10ff */
[----:B------:R1:W-:Y:S01]  /*2a200*/  @P5 STG.E [R4.64], R51 ;  /* 0x0000003304005986 */ /* 0x0003e2000c101904 */
[----:B------:R-:W-:Y:S02]  /*2a210*/  IADD3 R0, R232, 0xf4, RZ ;  /* 0x000000f4e8007810 */ /* 0x000fe40007ffe0ff */
[----:B------:R-:W-:Y:S02]  /*2a220*/  ISETP.LT.AND P5, PT, R9, c[0x0][0x17c], !P0 ;  /* 0x00005f0009007a0c */ /* 0x000fe400047a1270 */
[-C--:B------:R-:W-:Y:S02]  /*2a230*/  LEA.HI.X.SX32 R7, R10, R17.reuse, 0x2, P3 ;  /* 0x000000110a077211 */ /* 0x080fe400018f16ff */
[----:B------:R-:W-:-:S02]  /*2a240*/  LEA.HI.X.SX32 R9, R11, R17, 0x2, P6 ;  /* 0x000000110b097211 */ /* 0x000fc400030f16ff */
[----:B------:R-:W-:Y:S02]  /*2a250*/  IADD3 R11, R11, c[0x0][0x198], RZ ;  /* 0x000066000b0b7a10 */ /* 0x000fe40007ffe0ff */
[----:B------:R-:W-:Y:S01]  /*2a260*/  ISETP.LT.AND P2, PT, R0, c[0x0][0x17c], !P0 ;  /* 0x00005f0000007a0c */ /* 0x000fe20004741270 */
[----:B------:R3:W-:Y:S01]  /*2a270*/  @P1 STG.E [R6.64], R46 ;  /* 0x0000002e06001986 */ /* 0x0007e2000c101904 */
[C---:B------:R-:W-:Y:S02]  /*2a280*/  IADD3 R10, R11.reuse, c[0x0][0x198], RZ ;  /* 0x000066000b0a7a10 */ /* 0x040fe40007ffe0ff */
[-C--:B--2---:R-:W-:Y:S02]  /*2a290*/  LEA R2, P1, R11, R16.reuse, 0x2 ;  /* 0x000000100b027211 */ /* 0x084fe400078210ff */
[----:B-1----:R-:W-:Y:S02]  /*2a2a0*/  IADD3 R5, R232, 0xf7, RZ ;  /* 0x000000f7e8057810 */ /* 0x002fe40007ffe0ff */
[----:B------:R-:W-:Y:S01]  /*2a2b0*/  LEA R4, P6, R10, R16, 0x2 ;  /* 0x000000100a047211 */ /* 0x000fe200078c10ff */
[----:B------:R1:W-:Y:S01]  /*2a2c0*/  @P4 STG.E [R8.64], R47 ;  /* 0x0000002f08004986 */ /* 0x0003e2000c101904 */
[----:B------:R-:W-:-:S02]  /*2a2d0*/  IADD3 R0, R232, 0xf6, RZ ;  /* 0x000000f6e8007810 */ /* 0x000fc40007ffe0ff */
[-C--:B------:R-:W-:Y:S02]  /*2a2e0*/  LEA.HI.X.SX32 R3, R11, R17.reuse, 0x2, P1 ;  /* 0x000000110b037211 */ /* 0x080fe400008f16ff */
[C---:B------:R-:W-:Y:S02]  /*2a2f0*/  IADD3 R11, R10.reuse, c[0x0][0x198], RZ ;  /* 0x000066000a0b7a10 */ /* 0x040fe40007ffe0ff */
[----:B------:R-:W-:Y:S02]  /*2a300*/  ISETP.LT.AND P4, PT, R5, c[0x0][0x17c], !P0 ;  /* 0x00005f0005007a0c */ /* 0x000fe40004781270 */
[----:B------:R-:W-:Y:S02]  /*2a310*/  LEA.HI.X.SX32 R5, R10, R17, 0x2, P6 ;  /* 0x000000110a057211 */ /* 0x000fe400030f16ff */
[----:B------:R-:W-:Y:S01]  /*2a320*/  ISETP.LT.AND P3, PT, R0, c[0x0][0x17c], !P0 ;  /* 0x00005f0000007a0c */ /* 0x000fe20004761270 */
[----:B------:R2:W-:Y:S01]  /*2a330*/  @P2 STG.E [R2.64], R42 ;  /* 0x0000002a02002986 */ /* 0x0005e2000c101904 */
[----:B------:R-:W-:-:S02]  /*2a340*/  IADD3 R10, R11, c[0x0][0x198], RZ ;  /* 0x000066000b0a7a10 */ /* 0x000fc40007ffe0ff */
[CC--:B---3--:R-:W-:Y:S01]  /*2a350*/  LEA R6, P2, R11.reuse, R16.reuse, 0x2 ;  /* 0x000000100b067211 */ /* 0x0c8fe200078410ff */
[----:B------:R3:W-:Y:S01]  /*2a360*/  @P5 STG.E [R4.64], R43 ;  /* 0x0000002b04005986 */ /* 0x0007e2000c101904 */
[----:B-1----:R-:W-:Y:S02]  /*2a370*/  IADD3 R9, R232, 0xf9, RZ ;  /* 0x000000f9e8097810 */ /* 0x002fe40007ffe0ff */
[C---:B------:R-:W-:Y:S02]  /*2a380*/  LEA R8, P5, R10.reuse, R16, 0x2 ;  /* 0x000000100a087211 */ /* 0x040fe400078a10ff */
[-C--:B------:R-:W-:Y:S02]  /*2a390*/  LEA.HI.X.SX32 R7, R11, R17.reuse, 0x2, P2 ;  /* 0x000000110b077211 */ /* 0x080fe400010f16ff */
[----:B------:R-:W-:Y:S02]  /*2a3a0*/  ISETP.LT.AND P2, PT, R9, c[0x0][0x17c], !P0 ;  /* 0x00005f0009007a0c */ /* 0x000fe40004741270 */
[----:B------:R-:W-:-:S02]  /*2a3b0*/  LEA.HI.X.SX32 R9, R10, R17, 0x2, P5 ;  /* 0x000000110a097211 */ /* 0x000fc400028f16ff */
[----:B------:R-:W-:Y:S02]  /*2a3c0*/  IADD3 R10, R10, c[0x0][0x198], RZ ;  /* 0x000066000a0a7a10 */ /* 0x000fe40007ffe0ff */
[----:B------:R-:W-:Y:S01]  /*2a3d0*/  IADD3 R0, R232, 0xf8, RZ ;  /* 0x000000f8e8007810 */ /* 0x000fe20007ffe0ff */
[----:B------:R-:W-:Y:S01]  /*2a3e0*/  @P3 STG.E [R6.64], R38 ;  /* 0x0000002606003986 */ /* 0x000fe2000c101904 */
[----:B--2---:R-:W-:Y:S02]  /*2a3f0*/  LEA R2, P3, R10, R16, 0x2 ;  /* 0x000000100a027211 */ /* 0x004fe400078610ff */
[----:B------:R-:W-:Y:S02]  /*2a400*/  ISETP.LT.AND P1, PT, R0, c[0x0][0x17c], !P0 ;  /* 0x00005f0000007a0c */ /* 0x000fe40004721270 */
[----:B------:R-:W-:Y:S02]  /*2a410*/  IADD3 R11, R10, c[0x0][0x198], RZ ;  /* 0x000066000a0b7a10 */ /* 0x000fe40007ffe0ff */
[----:B------:R-:W-:-:S02]  /*2a420*/  IADD3 R0, R232, 0xfa, RZ ;  /* 0x000000fae8007810 */ /* 0x000fc40007ffe0ff */
[----:B------:R-:W-:Y:S02]  /*2a430*/  LEA.HI.X.SX32 R3, R10, R17, 0x2, P3 ;  /* 0x000000110a037211 */ /* 0x000fe400018f16ff */
[----:B---3--:R-:W-:Y:S02]  /*2a440*/  IADD3 R5, R232, 0xfb, RZ ;  /* 0x000000fbe8057810 */ /* 0x008fe40007ffe0ff */
[C---:B------:R-:W-:Y:S02]  /*2a450*/  IADD3 R10, R11.reuse, c[0x0][0x198], RZ ;  /* 0x000066000b0a7a10 */ /* 0x040fe40007ffe0ff */
[----:B------:R-:W-:Y:S02]  /*2a460*/  ISETP.LT.AND P5, PT, R0, c[0x0][0x17c], !P0 ;  /* 0x00005f0000007a0c */ /* 0x000fe400047a1270 */
[----:B------:R-:W-:Y:S01]  /*2a470*/  LEA R4, P6, R11, R16, 0x2 ;  /* 0x000000100b047211 */ /* 0x000fe200078c10ff */
[----:B------:R1:W-:Y:S01]  /*2a480*/  @P4 STG.E [R8.64], R39 ;  /* 0x0000002708004986 */ /* 0x0003e2000c101904 */
[----:B------:R-:W-:-:S02]  /*2a490*/  IADD3 R0, R232, 0xfc, RZ ;  /* 0x000000fce8007810 */ /* 0x000fc40007ffe0ff */
[----:B------:R-:W-:Y:S02]  /*2a4a0*/  ISETP.LT.AND P4, PT, R5, c[0x0][0x17c], !P0 ;  /* 0x00005f0005007a0c */ /* 0x000fe40004781270 */
[----:B------:R-:W-:Y:S02]  /*2a4b0*/  LEA.HI.X.SX32 R5, R11, R17, 0x2, P6 ;  /* 0x000000110b057211 */ /* 0x000fe400030f16ff */
[----:B------:R-:W-:Y:S02]  /*2a4c0*/  ISETP.LT.AND P3, PT, R0, c[0x0][0x17c], !P0 ;  /* 0x00005f0000007a0c */ /* 0x000fe40004761270 */
[----:B------:R-:W-:Y:S02]  /*2a4d0*/  IADD3 R0, R232, 0xfd, RZ ;  /* 0x000000fde8007810 */ /* 0x000fe40007ffe0ff */
[C---:B-1----:R-:W-:Y:S01]  /*2a4e0*/  IADD3 R9, R10.reuse, c[0x0][0x198], RZ ;  /* 0x000066000a097a10 */ /* 0x042fe20007ffe0ff */
[----:B------:R1:W-:Y:S01]  /*2a4f0*/  @P1 STG.E [R2.64], R30 ;  /* 0x0000001e02001986 */ /* 0x0003e2000c101904 */
[----:B------:R-:W-:-:S02]  /*2a500*/  LEA R6, P1, R10, R16, 0x2 ;  /* 0x000000100a067211 */ /* 0x000fc400078210ff */
[C---:B------:R-:W-:Y:S01]  /*2a510*/  IADD3 R11, R9.reuse, c[0x0][0x198], RZ ;  /* 0x00006600090b7a10 */ /* 0x040fe20007ffe0ff */
[----:B------:R2:W-:Y:S01]  /*2a520*/  @P2 STG.E [R4.64], R31 ;  /* 0x0000001f04002986 */ /* 0x0005e2000c101904 */
[----:B------:R-:W-:Y:S02]  /*2a530*/  LEA R8, P6, R9, R16, 0x2 ;  /* 0x0000001009087211 */ /* 0x000fe400078c10ff */
[----:B------:R-:W-:Y:S02]  /*2a540*/  ISETP.LT.AND P2, PT, R0, c[0x0][0x17c], !P0 ;  /* 0x00005f0000007a0c */ /* 0x000fe40004741270 */
[----:B------:R-:W-:Y:S02]  /*2a550*/  IADD3 R0, R11, c[0x0][0x198], RZ ;  /* 0x000066000b007a10 */ /* 0x000fe40007ffe0ff */
[-C--:B------:R-:W-:Y:S02]  /*2a560*/  LEA.HI.X.SX32 R7, R10, R17.reuse, 0x2, P1 ;  /* 0x000000110a077211 */ /* 0x080fe400008f16ff */
[----:B------:R-:W-:-:S02]  /*2a570*/  LEA.HI.X.SX32 R9, R9, R17, 0x2, P6 ;  /* 0x0000001109097211 */ /* 0x000fc400030f16ff */
[CC--:B-1----:R-:W-:Y:S02]  /*2a580*/  LEA R2, P1, R11.reuse, R16.reuse, 0x2 ;  /* 0x000000100b027211 */ /* 0x0c2fe400078210ff */
[C---:B------:R-:W-:Y:S02]  /*2a590*/  LEA R10, P6, R0.reuse, R16, 0x2 ;  /* 0x00000010000a7211 */ /* 0x040fe400078c10ff */
[-C--:B------:R-:W-:Y:S02]  /*2a5a0*/  LEA.HI.X.SX32 R3, R11, R17.reuse, 0x2, P1 ;  /* 0x000000110b037211 */ /* 0x080fe400008f16ff */
[----:B--2---:R-:W-:Y:S02]  /*2a5b0*/  IADD3 R5, R0, c[0x0][0x198], RZ ;  /* 0x0000660000057a10 */ /* 0x004fe40007ffe0ff */
[----:B------:R-:W-:Y:S02]  /*2a5c0*/  IADD3 R13, R232, 0xfe, RZ ;  /* 0x000000fee80d7810 */ /* 0x000fe40007ffe0ff */
[----:B------:R-:W-:-:S02]  /*2a5d0*/  LEA.HI.X.SX32 R11, R0, R17, 0x2, P6 ;  /* 0x00000011000b7211 */ /* 0x000fc400030f16ff */
[----:B------:R-:W-:Y:S02]  /*2a5e0*/  IADD3 R0, R232, 0xff, RZ ;  /* 0x000000ffe8007810 */ /* 0x000fe40007ffe0ff */
[----:B------:R-:W-:Y:S02]  /*2a5f0*/  ISETP.LT.AND P1, PT, R13, c[0x0][0x17c], !P0 ;  /* 0x00005f000d007a0c */ /* 0x000fe40004721270 */
[----:B------:R-:W-:Y:S02]  /*2a600*/  ISETP.LT.AND P0, PT, R0, c[0x0][0x17c], !P0 ;  /* 0x00005f0000007a0c */ /* 0x000fe40004701270 */
[C---:B------:R-:W-:Y:S02]  /*2a610*/  LEA R4, P6, R5.reuse, R16, 0x2 ;  /* 0x0000001005047211 */ /* 0x040fe400078c10ff */
[C---:B------:R-:W-:Y:S01]  /*2a620*/  IADD3 R12, R5.reuse, c[0x0][0x198], RZ ;  /* 0x00006600050c7a10 */ /* 0x040fe20007ffe0ff */
[----:B------:R1:W-:Y:S01]  /*2a630*/  @P5 STG.E [R6.64], R22 ;  /* 0x0000001606005986 */ /* 0x0003e2000c101904 */
[----:B------:R-:W-:-:S03]  /*2a640*/  LEA.HI.X.SX32 R5, R5, R17, 0x2, P6 ;  /* 0x0000001105057211 */ /* 0x000fc600030f16ff */
[----:B------:R1:W-:Y:S01]  /*2a650*/  @P4 STG.E [R8.64], R23 ;  /* 0x0000001708004986 */ /* 0x0003e2000c101904 */
[----:B------:R-:W-:-:S03]  /*2a660*/  LEA R16, P6, R12, R16, 0x2 ;  /* 0x000000100c107211 */ /* 0x000fc600078c10ff */
[----:B------:R1:W-:Y:S04]  /*2a670*/  @P3 STG.E [R2.64], R26 ;  /* 0x0000001a02003986 */ /* 0x0003e8000c101904 */
[----:B------:R1:W-:Y:S01]  /*2a680*/  @P2 STG.E [R10.64], R27 ;  /* 0x0000001b0a002986 */ /* 0x0003e2000c101904 */
[----:B------:R-:W-:-:S03]  /*2a690*/  LEA.HI.X.SX32 R17, R12, R17, 0x2, P6 ;  /* 0x000000110c117211 */ /* 0x000fc600030f16ff */
[----:B------:R1:W-:Y:S01]  /*2a6a0*/  @P1 STG.E [R4.64], R34 ;  /* 0x0000002204001986 */ /* 0x0003e2000c101904 */
[----:B------:R-:W-:Y:S05]  /*2a6b0*/  @!P0 EXIT ;  /* 0x000000000000894d */ /* 0x000fea0003800000 */
[----:B------:R-:W-:Y:S01]  /*2a6c0*/  STG.E [R16.64], R35 ;  /* 0x0000002310007986 */ /* 0x000fe2000c101904 */
[----:B------:R-:W-:Y:S05]  /*2a6d0*/  EXIT ;  /* 0x000000000000794d */ /* 0x000fea0003800000 */
.L_x_3:
[----:B------:R-:W-:-:S00]  /*2a6e0*/  BRA `(.L_x_3) ;  /* 0xfffffff000007947 */ /* 0x000fc0000383ffff */
[----:B------:R-:W-:-:S00]  /*2a6f0*/  NOP ;  /* 0x0000000000007918 */ /* 0x000fc00000000000 */
        /* <DEDUP_REMOVED lines=8> */
.L_x_4:


//--------------------- .nv.shared.matmul_kernel  --------------------------
	.section	.nv.shared.matmul_kernel,"aw",@nobits
	.sectionflags	@""
	.align	16
